//
// Generated by NVIDIA NVVM Compiler
//
// Compiler Build ID: CL-36424714
// Cuda compilation tools, release 13.0, V13.0.88
// Based on NVVM 20.0.0
//

.version 9.0
.target sm_100
.address_size 64

	// .globl	_Z12mandelKernelPiffffii

.visible .entry _Z12mandelKernelPiffffii(
	.param .u64 .ptr .align 1 _Z12mandelKernelPiffffii_param_0,
	.param .f32 _Z12mandelKernelPiffffii_param_1,
	.param .f32 _Z12mandelKernelPiffffii_param_2,
	.param .f32 _Z12mandelKernelPiffffii_param_3,
	.param .f32 _Z12mandelKernelPiffffii_param_4,
	.param .u32 _Z12mandelKernelPiffffii_param_5,
	.param .u32 _Z12mandelKernelPiffffii_param_6
)
{
	.reg .pred 	%p<1315>;
	.reg .b32 	%r<1333>;
	.reg .b32 	%f<9146>;
	.reg .b64 	%rd<5>;

	ld.param.u64 	%rd1, [_Z12mandelKernelPiffffii_param_0];
	ld.param.f32 	%f5217, [_Z12mandelKernelPiffffii_param_1];
	ld.param.f32 	%f5218, [_Z12mandelKernelPiffffii_param_2];
	ld.param.f32 	%f5219, [_Z12mandelKernelPiffffii_param_3];
	ld.param.f32 	%f5220, [_Z12mandelKernelPiffffii_param_4];
	ld.param.u32 	%r56, [_Z12mandelKernelPiffffii_param_5];
	ld.param.u32 	%r57, [_Z12mandelKernelPiffffii_param_6];
	mov.u32 	%r58, %ctaid.x;
	mov.u32 	%r59, %ntid.x;
	mov.u32 	%r60, %tid.x;
	mad.lo.s32 	%r1, %r58, %r59, %r60;
	mov.u32 	%r61, %ctaid.y;
	mov.u32 	%r62, %ntid.y;
	mov.u32 	%r63, %tid.y;
	mad.lo.s32 	%r2, %r61, %r62, %r63;
	cvt.rn.f32.s32 	%f5221, %r1;
	fma.rn.f32 	%f1, %f5219, %f5221, %f5217;
	cvt.rn.f32.u32 	%f5222, %r2;
	fma.rn.f32 	%f2, %f5220, %f5222, %f5218;
	setp.gt.s32 	%p1, %r57, 9999;
	@%p1 bra 	$L__BB0_7;
	setp.eq.s32 	%p4, %r57, 256;
	@%p4 bra 	$L__BB0_43;
	setp.eq.s32 	%p5, %r57, 1000;
	@%p5 bra 	$L__BB0_300;
$L__BB0_3:
	setp.lt.s32 	%p1312, %r57, 1;
	mov.b32 	%r1332, 0;
	@%p1312 bra 	$L__BB0_1365;
	mov.b32 	%r1331, 0;
	mov.f32 	%f9144, %f2;
	mov.f32 	%f9145, %f1;
$L__BB0_5:
	mul.f32 	%f5213, %f9145, %f9145;
	mul.f32 	%f5214, %f9144, %f9144;
	add.f32 	%f9137, %f5213, %f5214;
	setp.gt.f32 	%p1313, %f9137, 0f40800000;
	mov.u32 	%r1332, %r1331;
	@%p1313 bra 	$L__BB0_1365;
	sub.f32 	%f9138, %f5213, %f5214;
	add.f32 	%f9139, %f9145, %f9145;
	add.f32 	%f9145, %f1, %f9138;
	fma.rn.f32 	%f9144, %f9139, %f9144, %f2;
	add.s32 	%r1331, %r1331, 1;
	setp.eq.s32 	%p1314, %r1331, %r57;
	mov.u32 	%r1332, %r57;
	@%p1314 bra 	$L__BB0_1365;
	bra.uni 	$L__BB0_5;
$L__BB0_7:
	setp.eq.s32 	%p2, %r57, 10000;
	@%p2 bra 	$L__BB0_1301;
	setp.ne.s32 	%p3, %r57, 100000;
	@%p3 bra 	$L__BB0_3;
	mov.b32 	%r5, 0;
	mov.f32 	%f9142, %f2;
	mov.f32 	%f9143, %f1;
$L__BB0_10:
	.pragma "nounroll";
	mul.f32 	%f5083, %f9143, %f9143;
	mul.f32 	%f5084, %f9142, %f9142;
	add.f32 	%f5223, %f5083, %f5084;
	setp.gt.f32 	%p6, %f5223, 0f40800000;
	mov.u32 	%r1332, %r5;
	@%p6 bra 	$L__BB0_1365;
	sub.f32 	%f5224, %f5083, %f5084;
	add.f32 	%f5225, %f9143, %f9143;
	add.f32 	%f5085, %f1, %f5224;
	fma.rn.f32 	%f5086, %f5225, %f9142, %f2;
	mul.f32 	%f5087, %f5085, %f5085;
	mul.f32 	%f5088, %f5086, %f5086;
	add.f32 	%f5226, %f5087, %f5088;
	setp.gt.f32 	%p7, %f5226, 0f40800000;
	@%p7 bra 	$L__BB0_1364;
	sub.f32 	%f5227, %f5087, %f5088;
	add.f32 	%f5228, %f5085, %f5085;
	add.f32 	%f5089, %f1, %f5227;
	fma.rn.f32 	%f5090, %f5228, %f5086, %f2;
	mul.f32 	%f5091, %f5089, %f5089;
	mul.f32 	%f5092, %f5090, %f5090;
	add.f32 	%f5229, %f5091, %f5092;
	setp.gt.f32 	%p8, %f5229, 0f40800000;
	@%p8 bra 	$L__BB0_1363;
	sub.f32 	%f5230, %f5091, %f5092;
	add.f32 	%f5231, %f5089, %f5089;
	add.f32 	%f5093, %f1, %f5230;
	fma.rn.f32 	%f5094, %f5231, %f5090, %f2;
	mul.f32 	%f5095, %f5093, %f5093;
	mul.f32 	%f5096, %f5094, %f5094;
	add.f32 	%f5232, %f5095, %f5096;
	setp.gt.f32 	%p9, %f5232, 0f40800000;
	@%p9 bra 	$L__BB0_1362;
	sub.f32 	%f5233, %f5095, %f5096;
	add.f32 	%f5234, %f5093, %f5093;
	add.f32 	%f5097, %f1, %f5233;
	fma.rn.f32 	%f5098, %f5234, %f5094, %f2;
	mul.f32 	%f5099, %f5097, %f5097;
	mul.f32 	%f5100, %f5098, %f5098;
	add.f32 	%f5235, %f5099, %f5100;
	setp.gt.f32 	%p10, %f5235, 0f40800000;
	@%p10 bra 	$L__BB0_1361;
	sub.f32 	%f5236, %f5099, %f5100;
	add.f32 	%f5237, %f5097, %f5097;
	add.f32 	%f5101, %f1, %f5236;
	fma.rn.f32 	%f5102, %f5237, %f5098, %f2;
	mul.f32 	%f5103, %f5101, %f5101;
	mul.f32 	%f5104, %f5102, %f5102;
	add.f32 	%f5238, %f5103, %f5104;
	setp.gt.f32 	%p11, %f5238, 0f40800000;
	@%p11 bra 	$L__BB0_1360;
	sub.f32 	%f5239, %f5103, %f5104;
	add.f32 	%f5240, %f5101, %f5101;
	add.f32 	%f5105, %f1, %f5239;
	fma.rn.f32 	%f5106, %f5240, %f5102, %f2;
	mul.f32 	%f5107, %f5105, %f5105;
	mul.f32 	%f5108, %f5106, %f5106;
	add.f32 	%f5241, %f5107, %f5108;
	setp.gt.f32 	%p12, %f5241, 0f40800000;
	@%p12 bra 	$L__BB0_1359;
	sub.f32 	%f5242, %f5107, %f5108;
	add.f32 	%f5243, %f5105, %f5105;
	add.f32 	%f5109, %f1, %f5242;
	fma.rn.f32 	%f5110, %f5243, %f5106, %f2;
	mul.f32 	%f5111, %f5109, %f5109;
	mul.f32 	%f5112, %f5110, %f5110;
	add.f32 	%f5244, %f5111, %f5112;
	setp.gt.f32 	%p13, %f5244, 0f40800000;
	@%p13 bra 	$L__BB0_1358;
	sub.f32 	%f5245, %f5111, %f5112;
	add.f32 	%f5246, %f5109, %f5109;
	add.f32 	%f5113, %f1, %f5245;
	fma.rn.f32 	%f5114, %f5246, %f5110, %f2;
	mul.f32 	%f5115, %f5113, %f5113;
	mul.f32 	%f5116, %f5114, %f5114;
	add.f32 	%f5247, %f5115, %f5116;
	setp.gt.f32 	%p14, %f5247, 0f40800000;
	@%p14 bra 	$L__BB0_1357;
	sub.f32 	%f5248, %f5115, %f5116;
	add.f32 	%f5249, %f5113, %f5113;
	add.f32 	%f5117, %f1, %f5248;
	fma.rn.f32 	%f5118, %f5249, %f5114, %f2;
	mul.f32 	%f5119, %f5117, %f5117;
	mul.f32 	%f5120, %f5118, %f5118;
	add.f32 	%f5250, %f5119, %f5120;
	setp.gt.f32 	%p15, %f5250, 0f40800000;
	@%p15 bra 	$L__BB0_1356;
	sub.f32 	%f5251, %f5119, %f5120;
	add.f32 	%f5252, %f5117, %f5117;
	add.f32 	%f5121, %f1, %f5251;
	fma.rn.f32 	%f5122, %f5252, %f5118, %f2;
	mul.f32 	%f5123, %f5121, %f5121;
	mul.f32 	%f5124, %f5122, %f5122;
	add.f32 	%f5253, %f5123, %f5124;
	setp.gt.f32 	%p16, %f5253, 0f40800000;
	@%p16 bra 	$L__BB0_1355;
	sub.f32 	%f5254, %f5123, %f5124;
	add.f32 	%f5255, %f5121, %f5121;
	add.f32 	%f5125, %f1, %f5254;
	fma.rn.f32 	%f5126, %f5255, %f5122, %f2;
	mul.f32 	%f5127, %f5125, %f5125;
	mul.f32 	%f5128, %f5126, %f5126;
	add.f32 	%f5256, %f5127, %f5128;
	setp.gt.f32 	%p17, %f5256, 0f40800000;
	@%p17 bra 	$L__BB0_1354;
	sub.f32 	%f5257, %f5127, %f5128;
	add.f32 	%f5258, %f5125, %f5125;
	add.f32 	%f5129, %f1, %f5257;
	fma.rn.f32 	%f5130, %f5258, %f5126, %f2;
	mul.f32 	%f5131, %f5129, %f5129;
	mul.f32 	%f5132, %f5130, %f5130;
	add.f32 	%f5259, %f5131, %f5132;
	setp.gt.f32 	%p18, %f5259, 0f40800000;
	@%p18 bra 	$L__BB0_1353;
	sub.f32 	%f5260, %f5131, %f5132;
	add.f32 	%f5261, %f5129, %f5129;
	add.f32 	%f5133, %f1, %f5260;
	fma.rn.f32 	%f5134, %f5261, %f5130, %f2;
	mul.f32 	%f5135, %f5133, %f5133;
	mul.f32 	%f5136, %f5134, %f5134;
	add.f32 	%f5262, %f5135, %f5136;
	setp.gt.f32 	%p19, %f5262, 0f40800000;
	@%p19 bra 	$L__BB0_1352;
	sub.f32 	%f5263, %f5135, %f5136;
	add.f32 	%f5264, %f5133, %f5133;
	add.f32 	%f5137, %f1, %f5263;
	fma.rn.f32 	%f5138, %f5264, %f5134, %f2;
	mul.f32 	%f5139, %f5137, %f5137;
	mul.f32 	%f5140, %f5138, %f5138;
	add.f32 	%f5265, %f5139, %f5140;
	setp.gt.f32 	%p20, %f5265, 0f40800000;
	@%p20 bra 	$L__BB0_1351;
	sub.f32 	%f5266, %f5139, %f5140;
	add.f32 	%f5267, %f5137, %f5137;
	add.f32 	%f5141, %f1, %f5266;
	fma.rn.f32 	%f5142, %f5267, %f5138, %f2;
	mul.f32 	%f5143, %f5141, %f5141;
	mul.f32 	%f5144, %f5142, %f5142;
	add.f32 	%f5268, %f5143, %f5144;
	setp.gt.f32 	%p21, %f5268, 0f40800000;
	@%p21 bra 	$L__BB0_1350;
	sub.f32 	%f5269, %f5143, %f5144;
	add.f32 	%f5270, %f5141, %f5141;
	add.f32 	%f5145, %f1, %f5269;
	fma.rn.f32 	%f5146, %f5270, %f5142, %f2;
	mul.f32 	%f5147, %f5145, %f5145;
	mul.f32 	%f5148, %f5146, %f5146;
	add.f32 	%f5271, %f5147, %f5148;
	setp.gt.f32 	%p22, %f5271, 0f40800000;
	@%p22 bra 	$L__BB0_1349;
	sub.f32 	%f5272, %f5147, %f5148;
	add.f32 	%f5273, %f5145, %f5145;
	add.f32 	%f5149, %f1, %f5272;
	fma.rn.f32 	%f5150, %f5273, %f5146, %f2;
	mul.f32 	%f5151, %f5149, %f5149;
	mul.f32 	%f5152, %f5150, %f5150;
	add.f32 	%f5274, %f5151, %f5152;
	setp.gt.f32 	%p23, %f5274, 0f40800000;
	@%p23 bra 	$L__BB0_1348;
	sub.f32 	%f5275, %f5151, %f5152;
	add.f32 	%f5276, %f5149, %f5149;
	add.f32 	%f5153, %f1, %f5275;
	fma.rn.f32 	%f5154, %f5276, %f5150, %f2;
	mul.f32 	%f5155, %f5153, %f5153;
	mul.f32 	%f5156, %f5154, %f5154;
	add.f32 	%f5277, %f5155, %f5156;
	setp.gt.f32 	%p24, %f5277, 0f40800000;
	@%p24 bra 	$L__BB0_1347;
	sub.f32 	%f5278, %f5155, %f5156;
	add.f32 	%f5279, %f5153, %f5153;
	add.f32 	%f5157, %f1, %f5278;
	fma.rn.f32 	%f5158, %f5279, %f5154, %f2;
	mul.f32 	%f5159, %f5157, %f5157;
	mul.f32 	%f5160, %f5158, %f5158;
	add.f32 	%f5280, %f5159, %f5160;
	setp.gt.f32 	%p25, %f5280, 0f40800000;
	@%p25 bra 	$L__BB0_1346;
	sub.f32 	%f5281, %f5159, %f5160;
	add.f32 	%f5282, %f5157, %f5157;
	add.f32 	%f5161, %f1, %f5281;
	fma.rn.f32 	%f5162, %f5282, %f5158, %f2;
	mul.f32 	%f5163, %f5161, %f5161;
	mul.f32 	%f5164, %f5162, %f5162;
	add.f32 	%f5283, %f5163, %f5164;
	setp.gt.f32 	%p26, %f5283, 0f40800000;
	@%p26 bra 	$L__BB0_1345;
	sub.f32 	%f5284, %f5163, %f5164;
	add.f32 	%f5285, %f5161, %f5161;
	add.f32 	%f5165, %f1, %f5284;
	fma.rn.f32 	%f5166, %f5285, %f5162, %f2;
	mul.f32 	%f5167, %f5165, %f5165;
	mul.f32 	%f5168, %f5166, %f5166;
	add.f32 	%f5286, %f5167, %f5168;
	setp.gt.f32 	%p27, %f5286, 0f40800000;
	@%p27 bra 	$L__BB0_1344;
	sub.f32 	%f5287, %f5167, %f5168;
	add.f32 	%f5288, %f5165, %f5165;
	add.f32 	%f5169, %f1, %f5287;
	fma.rn.f32 	%f5170, %f5288, %f5166, %f2;
	mul.f32 	%f5171, %f5169, %f5169;
	mul.f32 	%f5172, %f5170, %f5170;
	add.f32 	%f5289, %f5171, %f5172;
	setp.gt.f32 	%p28, %f5289, 0f40800000;
	@%p28 bra 	$L__BB0_1343;
	sub.f32 	%f5290, %f5171, %f5172;
	add.f32 	%f5291, %f5169, %f5169;
	add.f32 	%f5173, %f1, %f5290;
	fma.rn.f32 	%f5174, %f5291, %f5170, %f2;
	mul.f32 	%f5175, %f5173, %f5173;
	mul.f32 	%f5176, %f5174, %f5174;
	add.f32 	%f5292, %f5175, %f5176;
	setp.gt.f32 	%p29, %f5292, 0f40800000;
	@%p29 bra 	$L__BB0_1342;
	sub.f32 	%f5293, %f5175, %f5176;
	add.f32 	%f5294, %f5173, %f5173;
	add.f32 	%f5177, %f1, %f5293;
	fma.rn.f32 	%f5178, %f5294, %f5174, %f2;
	mul.f32 	%f5179, %f5177, %f5177;
	mul.f32 	%f5180, %f5178, %f5178;
	add.f32 	%f5295, %f5179, %f5180;
	setp.gt.f32 	%p30, %f5295, 0f40800000;
	@%p30 bra 	$L__BB0_1341;
	sub.f32 	%f5296, %f5179, %f5180;
	add.f32 	%f5297, %f5177, %f5177;
	add.f32 	%f5181, %f1, %f5296;
	fma.rn.f32 	%f5182, %f5297, %f5178, %f2;
	mul.f32 	%f5183, %f5181, %f5181;
	mul.f32 	%f5184, %f5182, %f5182;
	add.f32 	%f5298, %f5183, %f5184;
	setp.gt.f32 	%p31, %f5298, 0f40800000;
	@%p31 bra 	$L__BB0_1340;
	sub.f32 	%f5299, %f5183, %f5184;
	add.f32 	%f5300, %f5181, %f5181;
	add.f32 	%f5185, %f1, %f5299;
	fma.rn.f32 	%f5186, %f5300, %f5182, %f2;
	mul.f32 	%f5187, %f5185, %f5185;
	mul.f32 	%f5188, %f5186, %f5186;
	add.f32 	%f5301, %f5187, %f5188;
	setp.gt.f32 	%p32, %f5301, 0f40800000;
	@%p32 bra 	$L__BB0_1339;
	sub.f32 	%f5302, %f5187, %f5188;
	add.f32 	%f5303, %f5185, %f5185;
	add.f32 	%f5189, %f1, %f5302;
	fma.rn.f32 	%f5190, %f5303, %f5186, %f2;
	mul.f32 	%f5191, %f5189, %f5189;
	mul.f32 	%f5192, %f5190, %f5190;
	add.f32 	%f5304, %f5191, %f5192;
	setp.gt.f32 	%p33, %f5304, 0f40800000;
	@%p33 bra 	$L__BB0_1338;
	sub.f32 	%f5305, %f5191, %f5192;
	add.f32 	%f5306, %f5189, %f5189;
	add.f32 	%f5193, %f1, %f5305;
	fma.rn.f32 	%f5194, %f5306, %f5190, %f2;
	mul.f32 	%f5195, %f5193, %f5193;
	mul.f32 	%f5196, %f5194, %f5194;
	add.f32 	%f5307, %f5195, %f5196;
	setp.gt.f32 	%p34, %f5307, 0f40800000;
	@%p34 bra 	$L__BB0_1337;
	sub.f32 	%f5308, %f5195, %f5196;
	add.f32 	%f5309, %f5193, %f5193;
	add.f32 	%f5197, %f1, %f5308;
	fma.rn.f32 	%f5198, %f5309, %f5194, %f2;
	mul.f32 	%f5199, %f5197, %f5197;
	mul.f32 	%f5200, %f5198, %f5198;
	add.f32 	%f5310, %f5199, %f5200;
	setp.gt.f32 	%p35, %f5310, 0f40800000;
	@%p35 bra 	$L__BB0_1336;
	sub.f32 	%f5311, %f5199, %f5200;
	add.f32 	%f5312, %f5197, %f5197;
	add.f32 	%f5201, %f1, %f5311;
	fma.rn.f32 	%f5202, %f5312, %f5198, %f2;
	mul.f32 	%f5203, %f5201, %f5201;
	mul.f32 	%f5204, %f5202, %f5202;
	add.f32 	%f5313, %f5203, %f5204;
	setp.gt.f32 	%p36, %f5313, 0f40800000;
	@%p36 bra 	$L__BB0_1335;
	sub.f32 	%f5314, %f5203, %f5204;
	add.f32 	%f5315, %f5201, %f5201;
	add.f32 	%f5205, %f1, %f5314;
	fma.rn.f32 	%f5206, %f5315, %f5202, %f2;
	mul.f32 	%f5207, %f5205, %f5205;
	mul.f32 	%f5208, %f5206, %f5206;
	add.f32 	%f5316, %f5207, %f5208;
	setp.gt.f32 	%p37, %f5316, 0f40800000;
	@%p37 bra 	$L__BB0_1334;
	sub.f32 	%f5317, %f5207, %f5208;
	add.f32 	%f5318, %f5205, %f5205;
	add.f32 	%f9143, %f1, %f5317;
	fma.rn.f32 	%f9142, %f5318, %f5206, %f2;
	add.s32 	%r5, %r5, 32;
	setp.eq.s32 	%p38, %r5, 100000;
	mov.b32 	%r1332, 100000;
	@%p38 bra 	$L__BB0_1365;
	bra.uni 	$L__BB0_10;
$L__BB0_43:
	mul.f32 	%f3, %f1, %f1;
	mul.f32 	%f4, %f2, %f2;
	add.f32 	%f8368, %f3, %f4;
	setp.gt.f32 	%p1056, %f8368, 0f40800000;
	mov.b32 	%r1332, 0;
	@%p1056 bra 	$L__BB0_1365;
	sub.f32 	%f8369, %f3, %f4;
	add.f32 	%f8370, %f1, %f1;
	add.f32 	%f5, %f1, %f8369;
	fma.rn.f32 	%f6, %f8370, %f2, %f2;
	mul.f32 	%f7, %f5, %f5;
	mul.f32 	%f8, %f6, %f6;
	add.f32 	%f8371, %f7, %f8;
	setp.gt.f32 	%p1057, %f8371, 0f40800000;
	mov.b32 	%r1332, 1;
	@%p1057 bra 	$L__BB0_1365;
	sub.f32 	%f8372, %f7, %f8;
	add.f32 	%f8373, %f5, %f5;
	add.f32 	%f9, %f1, %f8372;
	fma.rn.f32 	%f10, %f8373, %f6, %f2;
	mul.f32 	%f11, %f9, %f9;
	mul.f32 	%f12, %f10, %f10;
	add.f32 	%f8374, %f11, %f12;
	setp.gt.f32 	%p1058, %f8374, 0f40800000;
	mov.b32 	%r1332, 2;
	@%p1058 bra 	$L__BB0_1365;
	sub.f32 	%f8375, %f11, %f12;
	add.f32 	%f8376, %f9, %f9;
	add.f32 	%f13, %f1, %f8375;
	fma.rn.f32 	%f14, %f8376, %f10, %f2;
	mul.f32 	%f15, %f13, %f13;
	mul.f32 	%f16, %f14, %f14;
	add.f32 	%f8377, %f15, %f16;
	setp.gt.f32 	%p1059, %f8377, 0f40800000;
	mov.b32 	%r1332, 3;
	@%p1059 bra 	$L__BB0_1365;
	sub.f32 	%f8378, %f15, %f16;
	add.f32 	%f8379, %f13, %f13;
	add.f32 	%f17, %f1, %f8378;
	fma.rn.f32 	%f18, %f8379, %f14, %f2;
	mul.f32 	%f19, %f17, %f17;
	mul.f32 	%f20, %f18, %f18;
	add.f32 	%f8380, %f19, %f20;
	setp.gt.f32 	%p1060, %f8380, 0f40800000;
	mov.b32 	%r1332, 4;
	@%p1060 bra 	$L__BB0_1365;
	sub.f32 	%f8381, %f19, %f20;
	add.f32 	%f8382, %f17, %f17;
	add.f32 	%f21, %f1, %f8381;
	fma.rn.f32 	%f22, %f8382, %f18, %f2;
	mul.f32 	%f23, %f21, %f21;
	mul.f32 	%f24, %f22, %f22;
	add.f32 	%f8383, %f23, %f24;
	setp.gt.f32 	%p1061, %f8383, 0f40800000;
	mov.b32 	%r1332, 5;
	@%p1061 bra 	$L__BB0_1365;
	sub.f32 	%f8384, %f23, %f24;
	add.f32 	%f8385, %f21, %f21;
	add.f32 	%f25, %f1, %f8384;
	fma.rn.f32 	%f26, %f8385, %f22, %f2;
	mul.f32 	%f27, %f25, %f25;
	mul.f32 	%f28, %f26, %f26;
	add.f32 	%f8386, %f27, %f28;
	setp.gt.f32 	%p1062, %f8386, 0f40800000;
	mov.b32 	%r1332, 6;
	@%p1062 bra 	$L__BB0_1365;
	sub.f32 	%f8387, %f27, %f28;
	add.f32 	%f8388, %f25, %f25;
	add.f32 	%f29, %f1, %f8387;
	fma.rn.f32 	%f30, %f8388, %f26, %f2;
	mul.f32 	%f31, %f29, %f29;
	mul.f32 	%f32, %f30, %f30;
	add.f32 	%f8389, %f31, %f32;
	setp.gt.f32 	%p1063, %f8389, 0f40800000;
	mov.b32 	%r1332, 7;
	@%p1063 bra 	$L__BB0_1365;
	sub.f32 	%f8390, %f31, %f32;
	add.f32 	%f8391, %f29, %f29;
	add.f32 	%f33, %f1, %f8390;
	fma.rn.f32 	%f34, %f8391, %f30, %f2;
	mul.f32 	%f35, %f33, %f33;
	mul.f32 	%f36, %f34, %f34;
	add.f32 	%f8392, %f35, %f36;
	setp.gt.f32 	%p1064, %f8392, 0f40800000;
	mov.b32 	%r1332, 8;
	@%p1064 bra 	$L__BB0_1365;
	sub.f32 	%f8393, %f35, %f36;
	add.f32 	%f8394, %f33, %f33;
	add.f32 	%f37, %f1, %f8393;
	fma.rn.f32 	%f38, %f8394, %f34, %f2;
	mul.f32 	%f39, %f37, %f37;
	mul.f32 	%f40, %f38, %f38;
	add.f32 	%f8395, %f39, %f40;
	setp.gt.f32 	%p1065, %f8395, 0f40800000;
	mov.b32 	%r1332, 9;
	@%p1065 bra 	$L__BB0_1365;
	sub.f32 	%f8396, %f39, %f40;
	add.f32 	%f8397, %f37, %f37;
	add.f32 	%f41, %f1, %f8396;
	fma.rn.f32 	%f42, %f8397, %f38, %f2;
	mul.f32 	%f43, %f41, %f41;
	mul.f32 	%f44, %f42, %f42;
	add.f32 	%f8398, %f43, %f44;
	setp.gt.f32 	%p1066, %f8398, 0f40800000;
	mov.b32 	%r1332, 10;
	@%p1066 bra 	$L__BB0_1365;
	sub.f32 	%f8399, %f43, %f44;
	add.f32 	%f8400, %f41, %f41;
	add.f32 	%f45, %f1, %f8399;
	fma.rn.f32 	%f46, %f8400, %f42, %f2;
	mul.f32 	%f47, %f45, %f45;
	mul.f32 	%f48, %f46, %f46;
	add.f32 	%f8401, %f47, %f48;
	setp.gt.f32 	%p1067, %f8401, 0f40800000;
	mov.b32 	%r1332, 11;
	@%p1067 bra 	$L__BB0_1365;
	sub.f32 	%f8402, %f47, %f48;
	add.f32 	%f8403, %f45, %f45;
	add.f32 	%f49, %f1, %f8402;
	fma.rn.f32 	%f50, %f8403, %f46, %f2;
	mul.f32 	%f51, %f49, %f49;
	mul.f32 	%f52, %f50, %f50;
	add.f32 	%f8404, %f51, %f52;
	setp.gt.f32 	%p1068, %f8404, 0f40800000;
	mov.b32 	%r1332, 12;
	@%p1068 bra 	$L__BB0_1365;
	sub.f32 	%f8405, %f51, %f52;
	add.f32 	%f8406, %f49, %f49;
	add.f32 	%f53, %f1, %f8405;
	fma.rn.f32 	%f54, %f8406, %f50, %f2;
	mul.f32 	%f55, %f53, %f53;
	mul.f32 	%f56, %f54, %f54;
	add.f32 	%f8407, %f55, %f56;
	setp.gt.f32 	%p1069, %f8407, 0f40800000;
	mov.b32 	%r1332, 13;
	@%p1069 bra 	$L__BB0_1365;
	sub.f32 	%f8408, %f55, %f56;
	add.f32 	%f8409, %f53, %f53;
	add.f32 	%f57, %f1, %f8408;
	fma.rn.f32 	%f58, %f8409, %f54, %f2;
	mul.f32 	%f59, %f57, %f57;
	mul.f32 	%f60, %f58, %f58;
	add.f32 	%f8410, %f59, %f60;
	setp.gt.f32 	%p1070, %f8410, 0f40800000;
	mov.b32 	%r1332, 14;
	@%p1070 bra 	$L__BB0_1365;
	sub.f32 	%f8411, %f59, %f60;
	add.f32 	%f8412, %f57, %f57;
	add.f32 	%f61, %f1, %f8411;
	fma.rn.f32 	%f62, %f8412, %f58, %f2;
	mul.f32 	%f63, %f61, %f61;
	mul.f32 	%f64, %f62, %f62;
	add.f32 	%f8413, %f63, %f64;
	setp.gt.f32 	%p1071, %f8413, 0f40800000;
	mov.b32 	%r1332, 15;
	@%p1071 bra 	$L__BB0_1365;
	sub.f32 	%f8414, %f63, %f64;
	add.f32 	%f8415, %f61, %f61;
	add.f32 	%f65, %f1, %f8414;
	fma.rn.f32 	%f66, %f8415, %f62, %f2;
	mul.f32 	%f67, %f65, %f65;
	mul.f32 	%f68, %f66, %f66;
	add.f32 	%f8416, %f67, %f68;
	setp.gt.f32 	%p1072, %f8416, 0f40800000;
	mov.b32 	%r1332, 16;
	@%p1072 bra 	$L__BB0_1365;
	sub.f32 	%f8417, %f67, %f68;
	add.f32 	%f8418, %f65, %f65;
	add.f32 	%f69, %f1, %f8417;
	fma.rn.f32 	%f70, %f8418, %f66, %f2;
	mul.f32 	%f71, %f69, %f69;
	mul.f32 	%f72, %f70, %f70;
	add.f32 	%f8419, %f71, %f72;
	setp.gt.f32 	%p1073, %f8419, 0f40800000;
	mov.b32 	%r1332, 17;
	@%p1073 bra 	$L__BB0_1365;
	sub.f32 	%f8420, %f71, %f72;
	add.f32 	%f8421, %f69, %f69;
	add.f32 	%f73, %f1, %f8420;
	fma.rn.f32 	%f74, %f8421, %f70, %f2;
	mul.f32 	%f75, %f73, %f73;
	mul.f32 	%f76, %f74, %f74;
	add.f32 	%f8422, %f75, %f76;
	setp.gt.f32 	%p1074, %f8422, 0f40800000;
	mov.b32 	%r1332, 18;
	@%p1074 bra 	$L__BB0_1365;
	sub.f32 	%f8423, %f75, %f76;
	add.f32 	%f8424, %f73, %f73;
	add.f32 	%f77, %f1, %f8423;
	fma.rn.f32 	%f78, %f8424, %f74, %f2;
	mul.f32 	%f79, %f77, %f77;
	mul.f32 	%f80, %f78, %f78;
	add.f32 	%f8425, %f79, %f80;
	setp.gt.f32 	%p1075, %f8425, 0f40800000;
	mov.b32 	%r1332, 19;
	@%p1075 bra 	$L__BB0_1365;
	sub.f32 	%f8426, %f79, %f80;
	add.f32 	%f8427, %f77, %f77;
	add.f32 	%f81, %f1, %f8426;
	fma.rn.f32 	%f82, %f8427, %f78, %f2;
	mul.f32 	%f83, %f81, %f81;
	mul.f32 	%f84, %f82, %f82;
	add.f32 	%f8428, %f83, %f84;
	setp.gt.f32 	%p1076, %f8428, 0f40800000;
	mov.b32 	%r1332, 20;
	@%p1076 bra 	$L__BB0_1365;
	sub.f32 	%f8429, %f83, %f84;
	add.f32 	%f8430, %f81, %f81;
	add.f32 	%f85, %f1, %f8429;
	fma.rn.f32 	%f86, %f8430, %f82, %f2;
	mul.f32 	%f87, %f85, %f85;
	mul.f32 	%f88, %f86, %f86;
	add.f32 	%f8431, %f87, %f88;
	setp.gt.f32 	%p1077, %f8431, 0f40800000;
	mov.b32 	%r1332, 21;
	@%p1077 bra 	$L__BB0_1365;
	sub.f32 	%f8432, %f87, %f88;
	add.f32 	%f8433, %f85, %f85;
	add.f32 	%f89, %f1, %f8432;
	fma.rn.f32 	%f90, %f8433, %f86, %f2;
	mul.f32 	%f91, %f89, %f89;
	mul.f32 	%f92, %f90, %f90;
	add.f32 	%f8434, %f91, %f92;
	setp.gt.f32 	%p1078, %f8434, 0f40800000;
	mov.b32 	%r1332, 22;
	@%p1078 bra 	$L__BB0_1365;
	sub.f32 	%f8435, %f91, %f92;
	add.f32 	%f8436, %f89, %f89;
	add.f32 	%f93, %f1, %f8435;
	fma.rn.f32 	%f94, %f8436, %f90, %f2;
	mul.f32 	%f95, %f93, %f93;
	mul.f32 	%f96, %f94, %f94;
	add.f32 	%f8437, %f95, %f96;
	setp.gt.f32 	%p1079, %f8437, 0f40800000;
	mov.b32 	%r1332, 23;
	@%p1079 bra 	$L__BB0_1365;
	sub.f32 	%f8438, %f95, %f96;
	add.f32 	%f8439, %f93, %f93;
	add.f32 	%f97, %f1, %f8438;
	fma.rn.f32 	%f98, %f8439, %f94, %f2;
	mul.f32 	%f99, %f97, %f97;
	mul.f32 	%f100, %f98, %f98;
	add.f32 	%f8440, %f99, %f100;
	setp.gt.f32 	%p1080, %f8440, 0f40800000;
	mov.b32 	%r1332, 24;
	@%p1080 bra 	$L__BB0_1365;
	sub.f32 	%f8441, %f99, %f100;
	add.f32 	%f8442, %f97, %f97;
	add.f32 	%f101, %f1, %f8441;
	fma.rn.f32 	%f102, %f8442, %f98, %f2;
	mul.f32 	%f103, %f101, %f101;
	mul.f32 	%f104, %f102, %f102;
	add.f32 	%f8443, %f103, %f104;
	setp.gt.f32 	%p1081, %f8443, 0f40800000;
	mov.b32 	%r1332, 25;
	@%p1081 bra 	$L__BB0_1365;
	sub.f32 	%f8444, %f103, %f104;
	add.f32 	%f8445, %f101, %f101;
	add.f32 	%f105, %f1, %f8444;
	fma.rn.f32 	%f106, %f8445, %f102, %f2;
	mul.f32 	%f107, %f105, %f105;
	mul.f32 	%f108, %f106, %f106;
	add.f32 	%f8446, %f107, %f108;
	setp.gt.f32 	%p1082, %f8446, 0f40800000;
	mov.b32 	%r1332, 26;
	@%p1082 bra 	$L__BB0_1365;
	sub.f32 	%f8447, %f107, %f108;
	add.f32 	%f8448, %f105, %f105;
	add.f32 	%f109, %f1, %f8447;
	fma.rn.f32 	%f110, %f8448, %f106, %f2;
	mul.f32 	%f111, %f109, %f109;
	mul.f32 	%f112, %f110, %f110;
	add.f32 	%f8449, %f111, %f112;
	setp.gt.f32 	%p1083, %f8449, 0f40800000;
	mov.b32 	%r1332, 27;
	@%p1083 bra 	$L__BB0_1365;
	sub.f32 	%f8450, %f111, %f112;
	add.f32 	%f8451, %f109, %f109;
	add.f32 	%f113, %f1, %f8450;
	fma.rn.f32 	%f114, %f8451, %f110, %f2;
	mul.f32 	%f115, %f113, %f113;
	mul.f32 	%f116, %f114, %f114;
	add.f32 	%f8452, %f115, %f116;
	setp.gt.f32 	%p1084, %f8452, 0f40800000;
	mov.b32 	%r1332, 28;
	@%p1084 bra 	$L__BB0_1365;
	sub.f32 	%f8453, %f115, %f116;
	add.f32 	%f8454, %f113, %f113;
	add.f32 	%f117, %f1, %f8453;
	fma.rn.f32 	%f118, %f8454, %f114, %f2;
	mul.f32 	%f119, %f117, %f117;
	mul.f32 	%f120, %f118, %f118;
	add.f32 	%f8455, %f119, %f120;
	setp.gt.f32 	%p1085, %f8455, 0f40800000;
	mov.b32 	%r1332, 29;
	@%p1085 bra 	$L__BB0_1365;
	sub.f32 	%f8456, %f119, %f120;
	add.f32 	%f8457, %f117, %f117;
	add.f32 	%f121, %f1, %f8456;
	fma.rn.f32 	%f122, %f8457, %f118, %f2;
	mul.f32 	%f123, %f121, %f121;
	mul.f32 	%f124, %f122, %f122;
	add.f32 	%f8458, %f123, %f124;
	setp.gt.f32 	%p1086, %f8458, 0f40800000;
	mov.b32 	%r1332, 30;
	@%p1086 bra 	$L__BB0_1365;
	sub.f32 	%f8459, %f123, %f124;
	add.f32 	%f8460, %f121, %f121;
	add.f32 	%f125, %f1, %f8459;
	fma.rn.f32 	%f126, %f8460, %f122, %f2;
	mul.f32 	%f127, %f125, %f125;
	mul.f32 	%f128, %f126, %f126;
	add.f32 	%f8461, %f127, %f128;
	setp.gt.f32 	%p1087, %f8461, 0f40800000;
	mov.b32 	%r1332, 31;
	@%p1087 bra 	$L__BB0_1365;
	sub.f32 	%f8462, %f127, %f128;
	add.f32 	%f8463, %f125, %f125;
	add.f32 	%f129, %f1, %f8462;
	fma.rn.f32 	%f130, %f8463, %f126, %f2;
	mul.f32 	%f131, %f129, %f129;
	mul.f32 	%f132, %f130, %f130;
	add.f32 	%f8464, %f131, %f132;
	setp.gt.f32 	%p1088, %f8464, 0f40800000;
	mov.b32 	%r1332, 32;
	@%p1088 bra 	$L__BB0_1365;
	sub.f32 	%f8465, %f131, %f132;
	add.f32 	%f8466, %f129, %f129;
	add.f32 	%f133, %f1, %f8465;
	fma.rn.f32 	%f134, %f8466, %f130, %f2;
	mul.f32 	%f135, %f133, %f133;
	mul.f32 	%f136, %f134, %f134;
	add.f32 	%f8467, %f135, %f136;
	setp.gt.f32 	%p1089, %f8467, 0f40800000;
	mov.b32 	%r1332, 33;
	@%p1089 bra 	$L__BB0_1365;
	sub.f32 	%f8468, %f135, %f136;
	add.f32 	%f8469, %f133, %f133;
	add.f32 	%f137, %f1, %f8468;
	fma.rn.f32 	%f138, %f8469, %f134, %f2;
	mul.f32 	%f139, %f137, %f137;
	mul.f32 	%f140, %f138, %f138;
	add.f32 	%f8470, %f139, %f140;
	setp.gt.f32 	%p1090, %f8470, 0f40800000;
	mov.b32 	%r1332, 34;
	@%p1090 bra 	$L__BB0_1365;
	sub.f32 	%f8471, %f139, %f140;
	add.f32 	%f8472, %f137, %f137;
	add.f32 	%f141, %f1, %f8471;
	fma.rn.f32 	%f142, %f8472, %f138, %f2;
	mul.f32 	%f143, %f141, %f141;
	mul.f32 	%f144, %f142, %f142;
	add.f32 	%f8473, %f143, %f144;
	setp.gt.f32 	%p1091, %f8473, 0f40800000;
	mov.b32 	%r1332, 35;
	@%p1091 bra 	$L__BB0_1365;
	sub.f32 	%f8474, %f143, %f144;
	add.f32 	%f8475, %f141, %f141;
	add.f32 	%f145, %f1, %f8474;
	fma.rn.f32 	%f146, %f8475, %f142, %f2;
	mul.f32 	%f147, %f145, %f145;
	mul.f32 	%f148, %f146, %f146;
	add.f32 	%f8476, %f147, %f148;
	setp.gt.f32 	%p1092, %f8476, 0f40800000;
	mov.b32 	%r1332, 36;
	@%p1092 bra 	$L__BB0_1365;
	sub.f32 	%f8477, %f147, %f148;
	add.f32 	%f8478, %f145, %f145;
	add.f32 	%f149, %f1, %f8477;
	fma.rn.f32 	%f150, %f8478, %f146, %f2;
	mul.f32 	%f151, %f149, %f149;
	mul.f32 	%f152, %f150, %f150;
	add.f32 	%f8479, %f151, %f152;
	setp.gt.f32 	%p1093, %f8479, 0f40800000;
	mov.b32 	%r1332, 37;
	@%p1093 bra 	$L__BB0_1365;
	sub.f32 	%f8480, %f151, %f152;
	add.f32 	%f8481, %f149, %f149;
	add.f32 	%f153, %f1, %f8480;
	fma.rn.f32 	%f154, %f8481, %f150, %f2;
	mul.f32 	%f155, %f153, %f153;
	mul.f32 	%f156, %f154, %f154;
	add.f32 	%f8482, %f155, %f156;
	setp.gt.f32 	%p1094, %f8482, 0f40800000;
	mov.b32 	%r1332, 38;
	@%p1094 bra 	$L__BB0_1365;
	sub.f32 	%f8483, %f155, %f156;
	add.f32 	%f8484, %f153, %f153;
	add.f32 	%f157, %f1, %f8483;
	fma.rn.f32 	%f158, %f8484, %f154, %f2;
	mul.f32 	%f159, %f157, %f157;
	mul.f32 	%f160, %f158, %f158;
	add.f32 	%f8485, %f159, %f160;
	setp.gt.f32 	%p1095, %f8485, 0f40800000;
	mov.b32 	%r1332, 39;
	@%p1095 bra 	$L__BB0_1365;
	sub.f32 	%f8486, %f159, %f160;
	add.f32 	%f8487, %f157, %f157;
	add.f32 	%f161, %f1, %f8486;
	fma.rn.f32 	%f162, %f8487, %f158, %f2;
	mul.f32 	%f163, %f161, %f161;
	mul.f32 	%f164, %f162, %f162;
	add.f32 	%f8488, %f163, %f164;
	setp.gt.f32 	%p1096, %f8488, 0f40800000;
	mov.b32 	%r1332, 40;
	@%p1096 bra 	$L__BB0_1365;
	sub.f32 	%f8489, %f163, %f164;
	add.f32 	%f8490, %f161, %f161;
	add.f32 	%f165, %f1, %f8489;
	fma.rn.f32 	%f166, %f8490, %f162, %f2;
	mul.f32 	%f167, %f165, %f165;
	mul.f32 	%f168, %f166, %f166;
	add.f32 	%f8491, %f167, %f168;
	setp.gt.f32 	%p1097, %f8491, 0f40800000;
	mov.b32 	%r1332, 41;
	@%p1097 bra 	$L__BB0_1365;
	sub.f32 	%f8492, %f167, %f168;
	add.f32 	%f8493, %f165, %f165;
	add.f32 	%f169, %f1, %f8492;
	fma.rn.f32 	%f170, %f8493, %f166, %f2;
	mul.f32 	%f171, %f169, %f169;
	mul.f32 	%f172, %f170, %f170;
	add.f32 	%f8494, %f171, %f172;
	setp.gt.f32 	%p1098, %f8494, 0f40800000;
	mov.b32 	%r1332, 42;
	@%p1098 bra 	$L__BB0_1365;
	sub.f32 	%f8495, %f171, %f172;
	add.f32 	%f8496, %f169, %f169;
	add.f32 	%f173, %f1, %f8495;
	fma.rn.f32 	%f174, %f8496, %f170, %f2;
	mul.f32 	%f175, %f173, %f173;
	mul.f32 	%f176, %f174, %f174;
	add.f32 	%f8497, %f175, %f176;
	setp.gt.f32 	%p1099, %f8497, 0f40800000;
	mov.b32 	%r1332, 43;
	@%p1099 bra 	$L__BB0_1365;
	sub.f32 	%f8498, %f175, %f176;
	add.f32 	%f8499, %f173, %f173;
	add.f32 	%f177, %f1, %f8498;
	fma.rn.f32 	%f178, %f8499, %f174, %f2;
	mul.f32 	%f179, %f177, %f177;
	mul.f32 	%f180, %f178, %f178;
	add.f32 	%f8500, %f179, %f180;
	setp.gt.f32 	%p1100, %f8500, 0f40800000;
	mov.b32 	%r1332, 44;
	@%p1100 bra 	$L__BB0_1365;
	sub.f32 	%f8501, %f179, %f180;
	add.f32 	%f8502, %f177, %f177;
	add.f32 	%f181, %f1, %f8501;
	fma.rn.f32 	%f182, %f8502, %f178, %f2;
	mul.f32 	%f183, %f181, %f181;
	mul.f32 	%f184, %f182, %f182;
	add.f32 	%f8503, %f183, %f184;
	setp.gt.f32 	%p1101, %f8503, 0f40800000;
	mov.b32 	%r1332, 45;
	@%p1101 bra 	$L__BB0_1365;
	sub.f32 	%f8504, %f183, %f184;
	add.f32 	%f8505, %f181, %f181;
	add.f32 	%f185, %f1, %f8504;
	fma.rn.f32 	%f186, %f8505, %f182, %f2;
	mul.f32 	%f187, %f185, %f185;
	mul.f32 	%f188, %f186, %f186;
	add.f32 	%f8506, %f187, %f188;
	setp.gt.f32 	%p1102, %f8506, 0f40800000;
	mov.b32 	%r1332, 46;
	@%p1102 bra 	$L__BB0_1365;
	sub.f32 	%f8507, %f187, %f188;
	add.f32 	%f8508, %f185, %f185;
	add.f32 	%f189, %f1, %f8507;
	fma.rn.f32 	%f190, %f8508, %f186, %f2;
	mul.f32 	%f191, %f189, %f189;
	mul.f32 	%f192, %f190, %f190;
	add.f32 	%f8509, %f191, %f192;
	setp.gt.f32 	%p1103, %f8509, 0f40800000;
	mov.b32 	%r1332, 47;
	@%p1103 bra 	$L__BB0_1365;
	sub.f32 	%f8510, %f191, %f192;
	add.f32 	%f8511, %f189, %f189;
	add.f32 	%f193, %f1, %f8510;
	fma.rn.f32 	%f194, %f8511, %f190, %f2;
	mul.f32 	%f195, %f193, %f193;
	mul.f32 	%f196, %f194, %f194;
	add.f32 	%f8512, %f195, %f196;
	setp.gt.f32 	%p1104, %f8512, 0f40800000;
	mov.b32 	%r1332, 48;
	@%p1104 bra 	$L__BB0_1365;
	sub.f32 	%f8513, %f195, %f196;
	add.f32 	%f8514, %f193, %f193;
	add.f32 	%f197, %f1, %f8513;
	fma.rn.f32 	%f198, %f8514, %f194, %f2;
	mul.f32 	%f199, %f197, %f197;
	mul.f32 	%f200, %f198, %f198;
	add.f32 	%f8515, %f199, %f200;
	setp.gt.f32 	%p1105, %f8515, 0f40800000;
	mov.b32 	%r1332, 49;
	@%p1105 bra 	$L__BB0_1365;
	sub.f32 	%f8516, %f199, %f200;
	add.f32 	%f8517, %f197, %f197;
	add.f32 	%f201, %f1, %f8516;
	fma.rn.f32 	%f202, %f8517, %f198, %f2;
	mul.f32 	%f203, %f201, %f201;
	mul.f32 	%f204, %f202, %f202;
	add.f32 	%f8518, %f203, %f204;
	setp.gt.f32 	%p1106, %f8518, 0f40800000;
	mov.b32 	%r1332, 50;
	@%p1106 bra 	$L__BB0_1365;
	sub.f32 	%f8519, %f203, %f204;
	add.f32 	%f8520, %f201, %f201;
	add.f32 	%f205, %f1, %f8519;
	fma.rn.f32 	%f206, %f8520, %f202, %f2;
	mul.f32 	%f207, %f205, %f205;
	mul.f32 	%f208, %f206, %f206;
	add.f32 	%f8521, %f207, %f208;
	setp.gt.f32 	%p1107, %f8521, 0f40800000;
	mov.b32 	%r1332, 51;
	@%p1107 bra 	$L__BB0_1365;
	sub.f32 	%f8522, %f207, %f208;
	add.f32 	%f8523, %f205, %f205;
	add.f32 	%f209, %f1, %f8522;
	fma.rn.f32 	%f210, %f8523, %f206, %f2;
	mul.f32 	%f211, %f209, %f209;
	mul.f32 	%f212, %f210, %f210;
	add.f32 	%f8524, %f211, %f212;
	setp.gt.f32 	%p1108, %f8524, 0f40800000;
	mov.b32 	%r1332, 52;
	@%p1108 bra 	$L__BB0_1365;
	sub.f32 	%f8525, %f211, %f212;
	add.f32 	%f8526, %f209, %f209;
	add.f32 	%f213, %f1, %f8525;
	fma.rn.f32 	%f214, %f8526, %f210, %f2;
	mul.f32 	%f215, %f213, %f213;
	mul.f32 	%f216, %f214, %f214;
	add.f32 	%f8527, %f215, %f216;
	setp.gt.f32 	%p1109, %f8527, 0f40800000;
	mov.b32 	%r1332, 53;
	@%p1109 bra 	$L__BB0_1365;
	sub.f32 	%f8528, %f215, %f216;
	add.f32 	%f8529, %f213, %f213;
	add.f32 	%f217, %f1, %f8528;
	fma.rn.f32 	%f218, %f8529, %f214, %f2;
	mul.f32 	%f219, %f217, %f217;
	mul.f32 	%f220, %f218, %f218;
	add.f32 	%f8530, %f219, %f220;
	setp.gt.f32 	%p1110, %f8530, 0f40800000;
	mov.b32 	%r1332, 54;
	@%p1110 bra 	$L__BB0_1365;
	sub.f32 	%f8531, %f219, %f220;
	add.f32 	%f8532, %f217, %f217;
	add.f32 	%f221, %f1, %f8531;
	fma.rn.f32 	%f222, %f8532, %f218, %f2;
	mul.f32 	%f223, %f221, %f221;
	mul.f32 	%f224, %f222, %f222;
	add.f32 	%f8533, %f223, %f224;
	setp.gt.f32 	%p1111, %f8533, 0f40800000;
	mov.b32 	%r1332, 55;
	@%p1111 bra 	$L__BB0_1365;
	sub.f32 	%f8534, %f223, %f224;
	add.f32 	%f8535, %f221, %f221;
	add.f32 	%f225, %f1, %f8534;
	fma.rn.f32 	%f226, %f8535, %f222, %f2;
	mul.f32 	%f227, %f225, %f225;
	mul.f32 	%f228, %f226, %f226;
	add.f32 	%f8536, %f227, %f228;
	setp.gt.f32 	%p1112, %f8536, 0f40800000;
	mov.b32 	%r1332, 56;
	@%p1112 bra 	$L__BB0_1365;
	sub.f32 	%f8537, %f227, %f228;
	add.f32 	%f8538, %f225, %f225;
	add.f32 	%f229, %f1, %f8537;
	fma.rn.f32 	%f230, %f8538, %f226, %f2;
	mul.f32 	%f231, %f229, %f229;
	mul.f32 	%f232, %f230, %f230;
	add.f32 	%f8539, %f231, %f232;
	setp.gt.f32 	%p1113, %f8539, 0f40800000;
	mov.b32 	%r1332, 57;
	@%p1113 bra 	$L__BB0_1365;
	sub.f32 	%f8540, %f231, %f232;
	add.f32 	%f8541, %f229, %f229;
	add.f32 	%f233, %f1, %f8540;
	fma.rn.f32 	%f234, %f8541, %f230, %f2;
	mul.f32 	%f235, %f233, %f233;
	mul.f32 	%f236, %f234, %f234;
	add.f32 	%f8542, %f235, %f236;
	setp.gt.f32 	%p1114, %f8542, 0f40800000;
	mov.b32 	%r1332, 58;
	@%p1114 bra 	$L__BB0_1365;
	sub.f32 	%f8543, %f235, %f236;
	add.f32 	%f8544, %f233, %f233;
	add.f32 	%f237, %f1, %f8543;
	fma.rn.f32 	%f238, %f8544, %f234, %f2;
	mul.f32 	%f239, %f237, %f237;
	mul.f32 	%f240, %f238, %f238;
	add.f32 	%f8545, %f239, %f240;
	setp.gt.f32 	%p1115, %f8545, 0f40800000;
	mov.b32 	%r1332, 59;
	@%p1115 bra 	$L__BB0_1365;
	sub.f32 	%f8546, %f239, %f240;
	add.f32 	%f8547, %f237, %f237;
	add.f32 	%f241, %f1, %f8546;
	fma.rn.f32 	%f242, %f8547, %f238, %f2;
	mul.f32 	%f243, %f241, %f241;
	mul.f32 	%f244, %f242, %f242;
	add.f32 	%f8548, %f243, %f244;
	setp.gt.f32 	%p1116, %f8548, 0f40800000;
	mov.b32 	%r1332, 60;
	@%p1116 bra 	$L__BB0_1365;
	sub.f32 	%f8549, %f243, %f244;
	add.f32 	%f8550, %f241, %f241;
	add.f32 	%f245, %f1, %f8549;
	fma.rn.f32 	%f246, %f8550, %f242, %f2;
	mul.f32 	%f247, %f245, %f245;
	mul.f32 	%f248, %f246, %f246;
	add.f32 	%f8551, %f247, %f248;
	setp.gt.f32 	%p1117, %f8551, 0f40800000;
	mov.b32 	%r1332, 61;
	@%p1117 bra 	$L__BB0_1365;
	sub.f32 	%f8552, %f247, %f248;
	add.f32 	%f8553, %f245, %f245;
	add.f32 	%f249, %f1, %f8552;
	fma.rn.f32 	%f250, %f8553, %f246, %f2;
	mul.f32 	%f251, %f249, %f249;
	mul.f32 	%f252, %f250, %f250;
	add.f32 	%f8554, %f251, %f252;
	setp.gt.f32 	%p1118, %f8554, 0f40800000;
	mov.b32 	%r1332, 62;
	@%p1118 bra 	$L__BB0_1365;
	sub.f32 	%f8555, %f251, %f252;
	add.f32 	%f8556, %f249, %f249;
	add.f32 	%f253, %f1, %f8555;
	fma.rn.f32 	%f254, %f8556, %f250, %f2;
	mul.f32 	%f255, %f253, %f253;
	mul.f32 	%f256, %f254, %f254;
	add.f32 	%f8557, %f255, %f256;
	setp.gt.f32 	%p1119, %f8557, 0f40800000;
	mov.b32 	%r1332, 63;
	@%p1119 bra 	$L__BB0_1365;
	sub.f32 	%f8558, %f255, %f256;
	add.f32 	%f8559, %f253, %f253;
	add.f32 	%f257, %f1, %f8558;
	fma.rn.f32 	%f258, %f8559, %f254, %f2;
	mul.f32 	%f259, %f257, %f257;
	mul.f32 	%f260, %f258, %f258;
	add.f32 	%f8560, %f259, %f260;
	setp.gt.f32 	%p1120, %f8560, 0f40800000;
	mov.b32 	%r1332, 64;
	@%p1120 bra 	$L__BB0_1365;
	sub.f32 	%f8561, %f259, %f260;
	add.f32 	%f8562, %f257, %f257;
	add.f32 	%f261, %f1, %f8561;
	fma.rn.f32 	%f262, %f8562, %f258, %f2;
	mul.f32 	%f263, %f261, %f261;
	mul.f32 	%f264, %f262, %f262;
	add.f32 	%f8563, %f263, %f264;
	setp.gt.f32 	%p1121, %f8563, 0f40800000;
	mov.b32 	%r1332, 65;
	@%p1121 bra 	$L__BB0_1365;
	sub.f32 	%f8564, %f263, %f264;
	add.f32 	%f8565, %f261, %f261;
	add.f32 	%f265, %f1, %f8564;
	fma.rn.f32 	%f266, %f8565, %f262, %f2;
	mul.f32 	%f267, %f265, %f265;
	mul.f32 	%f268, %f266, %f266;
	add.f32 	%f8566, %f267, %f268;
	setp.gt.f32 	%p1122, %f8566, 0f40800000;
	mov.b32 	%r1332, 66;
	@%p1122 bra 	$L__BB0_1365;
	sub.f32 	%f8567, %f267, %f268;
	add.f32 	%f8568, %f265, %f265;
	add.f32 	%f269, %f1, %f8567;
	fma.rn.f32 	%f270, %f8568, %f266, %f2;
	mul.f32 	%f271, %f269, %f269;
	mul.f32 	%f272, %f270, %f270;
	add.f32 	%f8569, %f271, %f272;
	setp.gt.f32 	%p1123, %f8569, 0f40800000;
	mov.b32 	%r1332, 67;
	@%p1123 bra 	$L__BB0_1365;
	sub.f32 	%f8570, %f271, %f272;
	add.f32 	%f8571, %f269, %f269;
	add.f32 	%f273, %f1, %f8570;
	fma.rn.f32 	%f274, %f8571, %f270, %f2;
	mul.f32 	%f275, %f273, %f273;
	mul.f32 	%f276, %f274, %f274;
	add.f32 	%f8572, %f275, %f276;
	setp.gt.f32 	%p1124, %f8572, 0f40800000;
	mov.b32 	%r1332, 68;
	@%p1124 bra 	$L__BB0_1365;
	sub.f32 	%f8573, %f275, %f276;
	add.f32 	%f8574, %f273, %f273;
	add.f32 	%f277, %f1, %f8573;
	fma.rn.f32 	%f278, %f8574, %f274, %f2;
	mul.f32 	%f279, %f277, %f277;
	mul.f32 	%f280, %f278, %f278;
	add.f32 	%f8575, %f279, %f280;
	setp.gt.f32 	%p1125, %f8575, 0f40800000;
	mov.b32 	%r1332, 69;
	@%p1125 bra 	$L__BB0_1365;
	sub.f32 	%f8576, %f279, %f280;
	add.f32 	%f8577, %f277, %f277;
	add.f32 	%f281, %f1, %f8576;
	fma.rn.f32 	%f282, %f8577, %f278, %f2;
	mul.f32 	%f283, %f281, %f281;
	mul.f32 	%f284, %f282, %f282;
	add.f32 	%f8578, %f283, %f284;
	setp.gt.f32 	%p1126, %f8578, 0f40800000;
	mov.b32 	%r1332, 70;
	@%p1126 bra 	$L__BB0_1365;
	sub.f32 	%f8579, %f283, %f284;
	add.f32 	%f8580, %f281, %f281;
	add.f32 	%f285, %f1, %f8579;
	fma.rn.f32 	%f286, %f8580, %f282, %f2;
	mul.f32 	%f287, %f285, %f285;
	mul.f32 	%f288, %f286, %f286;
	add.f32 	%f8581, %f287, %f288;
	setp.gt.f32 	%p1127, %f8581, 0f40800000;
	mov.b32 	%r1332, 71;
	@%p1127 bra 	$L__BB0_1365;
	sub.f32 	%f8582, %f287, %f288;
	add.f32 	%f8583, %f285, %f285;
	add.f32 	%f289, %f1, %f8582;
	fma.rn.f32 	%f290, %f8583, %f286, %f2;
	mul.f32 	%f291, %f289, %f289;
	mul.f32 	%f292, %f290, %f290;
	add.f32 	%f8584, %f291, %f292;
	setp.gt.f32 	%p1128, %f8584, 0f40800000;
	mov.b32 	%r1332, 72;
	@%p1128 bra 	$L__BB0_1365;
	sub.f32 	%f8585, %f291, %f292;
	add.f32 	%f8586, %f289, %f289;
	add.f32 	%f293, %f1, %f8585;
	fma.rn.f32 	%f294, %f8586, %f290, %f2;
	mul.f32 	%f295, %f293, %f293;
	mul.f32 	%f296, %f294, %f294;
	add.f32 	%f8587, %f295, %f296;
	setp.gt.f32 	%p1129, %f8587, 0f40800000;
	mov.b32 	%r1332, 73;
	@%p1129 bra 	$L__BB0_1365;
	sub.f32 	%f8588, %f295, %f296;
	add.f32 	%f8589, %f293, %f293;
	add.f32 	%f297, %f1, %f8588;
	fma.rn.f32 	%f298, %f8589, %f294, %f2;
	mul.f32 	%f299, %f297, %f297;
	mul.f32 	%f300, %f298, %f298;
	add.f32 	%f8590, %f299, %f300;
	setp.gt.f32 	%p1130, %f8590, 0f40800000;
	mov.b32 	%r1332, 74;
	@%p1130 bra 	$L__BB0_1365;
	sub.f32 	%f8591, %f299, %f300;
	add.f32 	%f8592, %f297, %f297;
	add.f32 	%f301, %f1, %f8591;
	fma.rn.f32 	%f302, %f8592, %f298, %f2;
	mul.f32 	%f303, %f301, %f301;
	mul.f32 	%f304, %f302, %f302;
	add.f32 	%f8593, %f303, %f304;
	setp.gt.f32 	%p1131, %f8593, 0f40800000;
	mov.b32 	%r1332, 75;
	@%p1131 bra 	$L__BB0_1365;
	sub.f32 	%f8594, %f303, %f304;
	add.f32 	%f8595, %f301, %f301;
	add.f32 	%f305, %f1, %f8594;
	fma.rn.f32 	%f306, %f8595, %f302, %f2;
	mul.f32 	%f307, %f305, %f305;
	mul.f32 	%f308, %f306, %f306;
	add.f32 	%f8596, %f307, %f308;
	setp.gt.f32 	%p1132, %f8596, 0f40800000;
	mov.b32 	%r1332, 76;
	@%p1132 bra 	$L__BB0_1365;
	sub.f32 	%f8597, %f307, %f308;
	add.f32 	%f8598, %f305, %f305;
	add.f32 	%f309, %f1, %f8597;
	fma.rn.f32 	%f310, %f8598, %f306, %f2;
	mul.f32 	%f311, %f309, %f309;
	mul.f32 	%f312, %f310, %f310;
	add.f32 	%f8599, %f311, %f312;
	setp.gt.f32 	%p1133, %f8599, 0f40800000;
	mov.b32 	%r1332, 77;
	@%p1133 bra 	$L__BB0_1365;
	sub.f32 	%f8600, %f311, %f312;
	add.f32 	%f8601, %f309, %f309;
	add.f32 	%f313, %f1, %f8600;
	fma.rn.f32 	%f314, %f8601, %f310, %f2;
	mul.f32 	%f315, %f313, %f313;
	mul.f32 	%f316, %f314, %f314;
	add.f32 	%f8602, %f315, %f316;
	setp.gt.f32 	%p1134, %f8602, 0f40800000;
	mov.b32 	%r1332, 78;
	@%p1134 bra 	$L__BB0_1365;
	sub.f32 	%f8603, %f315, %f316;
	add.f32 	%f8604, %f313, %f313;
	add.f32 	%f317, %f1, %f8603;
	fma.rn.f32 	%f318, %f8604, %f314, %f2;
	mul.f32 	%f319, %f317, %f317;
	mul.f32 	%f320, %f318, %f318;
	add.f32 	%f8605, %f319, %f320;
	setp.gt.f32 	%p1135, %f8605, 0f40800000;
	mov.b32 	%r1332, 79;
	@%p1135 bra 	$L__BB0_1365;
	sub.f32 	%f8606, %f319, %f320;
	add.f32 	%f8607, %f317, %f317;
	add.f32 	%f321, %f1, %f8606;
	fma.rn.f32 	%f322, %f8607, %f318, %f2;
	mul.f32 	%f323, %f321, %f321;
	mul.f32 	%f324, %f322, %f322;
	add.f32 	%f8608, %f323, %f324;
	setp.gt.f32 	%p1136, %f8608, 0f40800000;
	mov.b32 	%r1332, 80;
	@%p1136 bra 	$L__BB0_1365;
	sub.f32 	%f8609, %f323, %f324;
	add.f32 	%f8610, %f321, %f321;
	add.f32 	%f325, %f1, %f8609;
	fma.rn.f32 	%f326, %f8610, %f322, %f2;
	mul.f32 	%f327, %f325, %f325;
	mul.f32 	%f328, %f326, %f326;
	add.f32 	%f8611, %f327, %f328;
	setp.gt.f32 	%p1137, %f8611, 0f40800000;
	mov.b32 	%r1332, 81;
	@%p1137 bra 	$L__BB0_1365;
	sub.f32 	%f8612, %f327, %f328;
	add.f32 	%f8613, %f325, %f325;
	add.f32 	%f329, %f1, %f8612;
	fma.rn.f32 	%f330, %f8613, %f326, %f2;
	mul.f32 	%f331, %f329, %f329;
	mul.f32 	%f332, %f330, %f330;
	add.f32 	%f8614, %f331, %f332;
	setp.gt.f32 	%p1138, %f8614, 0f40800000;
	mov.b32 	%r1332, 82;
	@%p1138 bra 	$L__BB0_1365;
	sub.f32 	%f8615, %f331, %f332;
	add.f32 	%f8616, %f329, %f329;
	add.f32 	%f333, %f1, %f8615;
	fma.rn.f32 	%f334, %f8616, %f330, %f2;
	mul.f32 	%f335, %f333, %f333;
	mul.f32 	%f336, %f334, %f334;
	add.f32 	%f8617, %f335, %f336;
	setp.gt.f32 	%p1139, %f8617, 0f40800000;
	mov.b32 	%r1332, 83;
	@%p1139 bra 	$L__BB0_1365;
	sub.f32 	%f8618, %f335, %f336;
	add.f32 	%f8619, %f333, %f333;
	add.f32 	%f337, %f1, %f8618;
	fma.rn.f32 	%f338, %f8619, %f334, %f2;
	mul.f32 	%f339, %f337, %f337;
	mul.f32 	%f340, %f338, %f338;
	add.f32 	%f8620, %f339, %f340;
	setp.gt.f32 	%p1140, %f8620, 0f40800000;
	mov.b32 	%r1332, 84;
	@%p1140 bra 	$L__BB0_1365;
	sub.f32 	%f8621, %f339, %f340;
	add.f32 	%f8622, %f337, %f337;
	add.f32 	%f341, %f1, %f8621;
	fma.rn.f32 	%f342, %f8622, %f338, %f2;
	mul.f32 	%f343, %f341, %f341;
	mul.f32 	%f344, %f342, %f342;
	add.f32 	%f8623, %f343, %f344;
	setp.gt.f32 	%p1141, %f8623, 0f40800000;
	mov.b32 	%r1332, 85;
	@%p1141 bra 	$L__BB0_1365;
	sub.f32 	%f8624, %f343, %f344;
	add.f32 	%f8625, %f341, %f341;
	add.f32 	%f345, %f1, %f8624;
	fma.rn.f32 	%f346, %f8625, %f342, %f2;
	mul.f32 	%f347, %f345, %f345;
	mul.f32 	%f348, %f346, %f346;
	add.f32 	%f8626, %f347, %f348;
	setp.gt.f32 	%p1142, %f8626, 0f40800000;
	mov.b32 	%r1332, 86;
	@%p1142 bra 	$L__BB0_1365;
	sub.f32 	%f8627, %f347, %f348;
	add.f32 	%f8628, %f345, %f345;
	add.f32 	%f349, %f1, %f8627;
	fma.rn.f32 	%f350, %f8628, %f346, %f2;
	mul.f32 	%f351, %f349, %f349;
	mul.f32 	%f352, %f350, %f350;
	add.f32 	%f8629, %f351, %f352;
	setp.gt.f32 	%p1143, %f8629, 0f40800000;
	mov.b32 	%r1332, 87;
	@%p1143 bra 	$L__BB0_1365;
	sub.f32 	%f8630, %f351, %f352;
	add.f32 	%f8631, %f349, %f349;
	add.f32 	%f353, %f1, %f8630;
	fma.rn.f32 	%f354, %f8631, %f350, %f2;
	mul.f32 	%f355, %f353, %f353;
	mul.f32 	%f356, %f354, %f354;
	add.f32 	%f8632, %f355, %f356;
	setp.gt.f32 	%p1144, %f8632, 0f40800000;
	mov.b32 	%r1332, 88;
	@%p1144 bra 	$L__BB0_1365;
	sub.f32 	%f8633, %f355, %f356;
	add.f32 	%f8634, %f353, %f353;
	add.f32 	%f357, %f1, %f8633;
	fma.rn.f32 	%f358, %f8634, %f354, %f2;
	mul.f32 	%f359, %f357, %f357;
	mul.f32 	%f360, %f358, %f358;
	add.f32 	%f8635, %f359, %f360;
	setp.gt.f32 	%p1145, %f8635, 0f40800000;
	mov.b32 	%r1332, 89;
	@%p1145 bra 	$L__BB0_1365;
	sub.f32 	%f8636, %f359, %f360;
	add.f32 	%f8637, %f357, %f357;
	add.f32 	%f361, %f1, %f8636;
	fma.rn.f32 	%f362, %f8637, %f358, %f2;
	mul.f32 	%f363, %f361, %f361;
	mul.f32 	%f364, %f362, %f362;
	add.f32 	%f8638, %f363, %f364;
	setp.gt.f32 	%p1146, %f8638, 0f40800000;
	mov.b32 	%r1332, 90;
	@%p1146 bra 	$L__BB0_1365;
	sub.f32 	%f8639, %f363, %f364;
	add.f32 	%f8640, %f361, %f361;
	add.f32 	%f365, %f1, %f8639;
	fma.rn.f32 	%f366, %f8640, %f362, %f2;
	mul.f32 	%f367, %f365, %f365;
	mul.f32 	%f368, %f366, %f366;
	add.f32 	%f8641, %f367, %f368;
	setp.gt.f32 	%p1147, %f8641, 0f40800000;
	mov.b32 	%r1332, 91;
	@%p1147 bra 	$L__BB0_1365;
	sub.f32 	%f8642, %f367, %f368;
	add.f32 	%f8643, %f365, %f365;
	add.f32 	%f369, %f1, %f8642;
	fma.rn.f32 	%f370, %f8643, %f366, %f2;
	mul.f32 	%f371, %f369, %f369;
	mul.f32 	%f372, %f370, %f370;
	add.f32 	%f8644, %f371, %f372;
	setp.gt.f32 	%p1148, %f8644, 0f40800000;
	mov.b32 	%r1332, 92;
	@%p1148 bra 	$L__BB0_1365;
	sub.f32 	%f8645, %f371, %f372;
	add.f32 	%f8646, %f369, %f369;
	add.f32 	%f373, %f1, %f8645;
	fma.rn.f32 	%f374, %f8646, %f370, %f2;
	mul.f32 	%f375, %f373, %f373;
	mul.f32 	%f376, %f374, %f374;
	add.f32 	%f8647, %f375, %f376;
	setp.gt.f32 	%p1149, %f8647, 0f40800000;
	mov.b32 	%r1332, 93;
	@%p1149 bra 	$L__BB0_1365;
	sub.f32 	%f8648, %f375, %f376;
	add.f32 	%f8649, %f373, %f373;
	add.f32 	%f377, %f1, %f8648;
	fma.rn.f32 	%f378, %f8649, %f374, %f2;
	mul.f32 	%f379, %f377, %f377;
	mul.f32 	%f380, %f378, %f378;
	add.f32 	%f8650, %f379, %f380;
	setp.gt.f32 	%p1150, %f8650, 0f40800000;
	mov.b32 	%r1332, 94;
	@%p1150 bra 	$L__BB0_1365;
	sub.f32 	%f8651, %f379, %f380;
	add.f32 	%f8652, %f377, %f377;
	add.f32 	%f381, %f1, %f8651;
	fma.rn.f32 	%f382, %f8652, %f378, %f2;
	mul.f32 	%f383, %f381, %f381;
	mul.f32 	%f384, %f382, %f382;
	add.f32 	%f8653, %f383, %f384;
	setp.gt.f32 	%p1151, %f8653, 0f40800000;
	mov.b32 	%r1332, 95;
	@%p1151 bra 	$L__BB0_1365;
	sub.f32 	%f8654, %f383, %f384;
	add.f32 	%f8655, %f381, %f381;
	add.f32 	%f385, %f1, %f8654;
	fma.rn.f32 	%f386, %f8655, %f382, %f2;
	mul.f32 	%f387, %f385, %f385;
	mul.f32 	%f388, %f386, %f386;
	add.f32 	%f8656, %f387, %f388;
	setp.gt.f32 	%p1152, %f8656, 0f40800000;
	mov.b32 	%r1332, 96;
	@%p1152 bra 	$L__BB0_1365;
	sub.f32 	%f8657, %f387, %f388;
	add.f32 	%f8658, %f385, %f385;
	add.f32 	%f389, %f1, %f8657;
	fma.rn.f32 	%f390, %f8658, %f386, %f2;
	mul.f32 	%f391, %f389, %f389;
	mul.f32 	%f392, %f390, %f390;
	add.f32 	%f8659, %f391, %f392;
	setp.gt.f32 	%p1153, %f8659, 0f40800000;
	mov.b32 	%r1332, 97;
	@%p1153 bra 	$L__BB0_1365;
	sub.f32 	%f8660, %f391, %f392;
	add.f32 	%f8661, %f389, %f389;
	add.f32 	%f393, %f1, %f8660;
	fma.rn.f32 	%f394, %f8661, %f390, %f2;
	mul.f32 	%f395, %f393, %f393;
	mul.f32 	%f396, %f394, %f394;
	add.f32 	%f8662, %f395, %f396;
	setp.gt.f32 	%p1154, %f8662, 0f40800000;
	mov.b32 	%r1332, 98;
	@%p1154 bra 	$L__BB0_1365;
	sub.f32 	%f8663, %f395, %f396;
	add.f32 	%f8664, %f393, %f393;
	add.f32 	%f397, %f1, %f8663;
	fma.rn.f32 	%f398, %f8664, %f394, %f2;
	mul.f32 	%f399, %f397, %f397;
	mul.f32 	%f400, %f398, %f398;
	add.f32 	%f8665, %f399, %f400;
	setp.gt.f32 	%p1155, %f8665, 0f40800000;
	mov.b32 	%r1332, 99;
	@%p1155 bra 	$L__BB0_1365;
	sub.f32 	%f8666, %f399, %f400;
	add.f32 	%f8667, %f397, %f397;
	add.f32 	%f401, %f1, %f8666;
	fma.rn.f32 	%f402, %f8667, %f398, %f2;
	mul.f32 	%f403, %f401, %f401;
	mul.f32 	%f404, %f402, %f402;
	add.f32 	%f8668, %f403, %f404;
	setp.gt.f32 	%p1156, %f8668, 0f40800000;
	mov.b32 	%r1332, 100;
	@%p1156 bra 	$L__BB0_1365;
	sub.f32 	%f8669, %f403, %f404;
	add.f32 	%f8670, %f401, %f401;
	add.f32 	%f405, %f1, %f8669;
	fma.rn.f32 	%f406, %f8670, %f402, %f2;
	mul.f32 	%f407, %f405, %f405;
	mul.f32 	%f408, %f406, %f406;
	add.f32 	%f8671, %f407, %f408;
	setp.gt.f32 	%p1157, %f8671, 0f40800000;
	mov.b32 	%r1332, 101;
	@%p1157 bra 	$L__BB0_1365;
	sub.f32 	%f8672, %f407, %f408;
	add.f32 	%f8673, %f405, %f405;
	add.f32 	%f409, %f1, %f8672;
	fma.rn.f32 	%f410, %f8673, %f406, %f2;
	mul.f32 	%f411, %f409, %f409;
	mul.f32 	%f412, %f410, %f410;
	add.f32 	%f8674, %f411, %f412;
	setp.gt.f32 	%p1158, %f8674, 0f40800000;
	mov.b32 	%r1332, 102;
	@%p1158 bra 	$L__BB0_1365;
	sub.f32 	%f8675, %f411, %f412;
	add.f32 	%f8676, %f409, %f409;
	add.f32 	%f413, %f1, %f8675;
	fma.rn.f32 	%f414, %f8676, %f410, %f2;
	mul.f32 	%f415, %f413, %f413;
	mul.f32 	%f416, %f414, %f414;
	add.f32 	%f8677, %f415, %f416;
	setp.gt.f32 	%p1159, %f8677, 0f40800000;
	mov.b32 	%r1332, 103;
	@%p1159 bra 	$L__BB0_1365;
	sub.f32 	%f8678, %f415, %f416;
	add.f32 	%f8679, %f413, %f413;
	add.f32 	%f417, %f1, %f8678;
	fma.rn.f32 	%f418, %f8679, %f414, %f2;
	mul.f32 	%f419, %f417, %f417;
	mul.f32 	%f420, %f418, %f418;
	add.f32 	%f8680, %f419, %f420;
	setp.gt.f32 	%p1160, %f8680, 0f40800000;
	mov.b32 	%r1332, 104;
	@%p1160 bra 	$L__BB0_1365;
	sub.f32 	%f8681, %f419, %f420;
	add.f32 	%f8682, %f417, %f417;
	add.f32 	%f421, %f1, %f8681;
	fma.rn.f32 	%f422, %f8682, %f418, %f2;
	mul.f32 	%f423, %f421, %f421;
	mul.f32 	%f424, %f422, %f422;
	add.f32 	%f8683, %f423, %f424;
	setp.gt.f32 	%p1161, %f8683, 0f40800000;
	mov.b32 	%r1332, 105;
	@%p1161 bra 	$L__BB0_1365;
	sub.f32 	%f8684, %f423, %f424;
	add.f32 	%f8685, %f421, %f421;
	add.f32 	%f425, %f1, %f8684;
	fma.rn.f32 	%f426, %f8685, %f422, %f2;
	mul.f32 	%f427, %f425, %f425;
	mul.f32 	%f428, %f426, %f426;
	add.f32 	%f8686, %f427, %f428;
	setp.gt.f32 	%p1162, %f8686, 0f40800000;
	mov.b32 	%r1332, 106;
	@%p1162 bra 	$L__BB0_1365;
	sub.f32 	%f8687, %f427, %f428;
	add.f32 	%f8688, %f425, %f425;
	add.f32 	%f429, %f1, %f8687;
	fma.rn.f32 	%f430, %f8688, %f426, %f2;
	mul.f32 	%f431, %f429, %f429;
	mul.f32 	%f432, %f430, %f430;
	add.f32 	%f8689, %f431, %f432;
	setp.gt.f32 	%p1163, %f8689, 0f40800000;
	mov.b32 	%r1332, 107;
	@%p1163 bra 	$L__BB0_1365;
	sub.f32 	%f8690, %f431, %f432;
	add.f32 	%f8691, %f429, %f429;
	add.f32 	%f433, %f1, %f8690;
	fma.rn.f32 	%f434, %f8691, %f430, %f2;
	mul.f32 	%f435, %f433, %f433;
	mul.f32 	%f436, %f434, %f434;
	add.f32 	%f8692, %f435, %f436;
	setp.gt.f32 	%p1164, %f8692, 0f40800000;
	mov.b32 	%r1332, 108;
	@%p1164 bra 	$L__BB0_1365;
	sub.f32 	%f8693, %f435, %f436;
	add.f32 	%f8694, %f433, %f433;
	add.f32 	%f437, %f1, %f8693;
	fma.rn.f32 	%f438, %f8694, %f434, %f2;
	mul.f32 	%f439, %f437, %f437;
	mul.f32 	%f440, %f438, %f438;
	add.f32 	%f8695, %f439, %f440;
	setp.gt.f32 	%p1165, %f8695, 0f40800000;
	mov.b32 	%r1332, 109;
	@%p1165 bra 	$L__BB0_1365;
	sub.f32 	%f8696, %f439, %f440;
	add.f32 	%f8697, %f437, %f437;
	add.f32 	%f441, %f1, %f8696;
	fma.rn.f32 	%f442, %f8697, %f438, %f2;
	mul.f32 	%f443, %f441, %f441;
	mul.f32 	%f444, %f442, %f442;
	add.f32 	%f8698, %f443, %f444;
	setp.gt.f32 	%p1166, %f8698, 0f40800000;
	mov.b32 	%r1332, 110;
	@%p1166 bra 	$L__BB0_1365;
	sub.f32 	%f8699, %f443, %f444;
	add.f32 	%f8700, %f441, %f441;
	add.f32 	%f445, %f1, %f8699;
	fma.rn.f32 	%f446, %f8700, %f442, %f2;
	mul.f32 	%f447, %f445, %f445;
	mul.f32 	%f448, %f446, %f446;
	add.f32 	%f8701, %f447, %f448;
	setp.gt.f32 	%p1167, %f8701, 0f40800000;
	mov.b32 	%r1332, 111;
	@%p1167 bra 	$L__BB0_1365;
	sub.f32 	%f8702, %f447, %f448;
	add.f32 	%f8703, %f445, %f445;
	add.f32 	%f449, %f1, %f8702;
	fma.rn.f32 	%f450, %f8703, %f446, %f2;
	mul.f32 	%f451, %f449, %f449;
	mul.f32 	%f452, %f450, %f450;
	add.f32 	%f8704, %f451, %f452;
	setp.gt.f32 	%p1168, %f8704, 0f40800000;
	mov.b32 	%r1332, 112;
	@%p1168 bra 	$L__BB0_1365;
	sub.f32 	%f8705, %f451, %f452;
	add.f32 	%f8706, %f449, %f449;
	add.f32 	%f453, %f1, %f8705;
	fma.rn.f32 	%f454, %f8706, %f450, %f2;
	mul.f32 	%f455, %f453, %f453;
	mul.f32 	%f456, %f454, %f454;
	add.f32 	%f8707, %f455, %f456;
	setp.gt.f32 	%p1169, %f8707, 0f40800000;
	mov.b32 	%r1332, 113;
	@%p1169 bra 	$L__BB0_1365;
	sub.f32 	%f8708, %f455, %f456;
	add.f32 	%f8709, %f453, %f453;
	add.f32 	%f457, %f1, %f8708;
	fma.rn.f32 	%f458, %f8709, %f454, %f2;
	mul.f32 	%f459, %f457, %f457;
	mul.f32 	%f460, %f458, %f458;
	add.f32 	%f8710, %f459, %f460;
	setp.gt.f32 	%p1170, %f8710, 0f40800000;
	mov.b32 	%r1332, 114;
	@%p1170 bra 	$L__BB0_1365;
	sub.f32 	%f8711, %f459, %f460;
	add.f32 	%f8712, %f457, %f457;
	add.f32 	%f461, %f1, %f8711;
	fma.rn.f32 	%f462, %f8712, %f458, %f2;
	mul.f32 	%f463, %f461, %f461;
	mul.f32 	%f464, %f462, %f462;
	add.f32 	%f8713, %f463, %f464;
	setp.gt.f32 	%p1171, %f8713, 0f40800000;
	mov.b32 	%r1332, 115;
	@%p1171 bra 	$L__BB0_1365;
	sub.f32 	%f8714, %f463, %f464;
	add.f32 	%f8715, %f461, %f461;
	add.f32 	%f465, %f1, %f8714;
	fma.rn.f32 	%f466, %f8715, %f462, %f2;
	mul.f32 	%f467, %f465, %f465;
	mul.f32 	%f468, %f466, %f466;
	add.f32 	%f8716, %f467, %f468;
	setp.gt.f32 	%p1172, %f8716, 0f40800000;
	mov.b32 	%r1332, 116;
	@%p1172 bra 	$L__BB0_1365;
	sub.f32 	%f8717, %f467, %f468;
	add.f32 	%f8718, %f465, %f465;
	add.f32 	%f469, %f1, %f8717;
	fma.rn.f32 	%f470, %f8718, %f466, %f2;
	mul.f32 	%f471, %f469, %f469;
	mul.f32 	%f472, %f470, %f470;
	add.f32 	%f8719, %f471, %f472;
	setp.gt.f32 	%p1173, %f8719, 0f40800000;
	mov.b32 	%r1332, 117;
	@%p1173 bra 	$L__BB0_1365;
	sub.f32 	%f8720, %f471, %f472;
	add.f32 	%f8721, %f469, %f469;
	add.f32 	%f473, %f1, %f8720;
	fma.rn.f32 	%f474, %f8721, %f470, %f2;
	mul.f32 	%f475, %f473, %f473;
	mul.f32 	%f476, %f474, %f474;
	add.f32 	%f8722, %f475, %f476;
	setp.gt.f32 	%p1174, %f8722, 0f40800000;
	mov.b32 	%r1332, 118;
	@%p1174 bra 	$L__BB0_1365;
	sub.f32 	%f8723, %f475, %f476;
	add.f32 	%f8724, %f473, %f473;
	add.f32 	%f477, %f1, %f8723;
	fma.rn.f32 	%f478, %f8724, %f474, %f2;
	mul.f32 	%f479, %f477, %f477;
	mul.f32 	%f480, %f478, %f478;
	add.f32 	%f8725, %f479, %f480;
	setp.gt.f32 	%p1175, %f8725, 0f40800000;
	mov.b32 	%r1332, 119;
	@%p1175 bra 	$L__BB0_1365;
	sub.f32 	%f8726, %f479, %f480;
	add.f32 	%f8727, %f477, %f477;
	add.f32 	%f481, %f1, %f8726;
	fma.rn.f32 	%f482, %f8727, %f478, %f2;
	mul.f32 	%f483, %f481, %f481;
	mul.f32 	%f484, %f482, %f482;
	add.f32 	%f8728, %f483, %f484;
	setp.gt.f32 	%p1176, %f8728, 0f40800000;
	mov.b32 	%r1332, 120;
	@%p1176 bra 	$L__BB0_1365;
	sub.f32 	%f8729, %f483, %f484;
	add.f32 	%f8730, %f481, %f481;
	add.f32 	%f485, %f1, %f8729;
	fma.rn.f32 	%f486, %f8730, %f482, %f2;
	mul.f32 	%f487, %f485, %f485;
	mul.f32 	%f488, %f486, %f486;
	add.f32 	%f8731, %f487, %f488;
	setp.gt.f32 	%p1177, %f8731, 0f40800000;
	mov.b32 	%r1332, 121;
	@%p1177 bra 	$L__BB0_1365;
	sub.f32 	%f8732, %f487, %f488;
	add.f32 	%f8733, %f485, %f485;
	add.f32 	%f489, %f1, %f8732;
	fma.rn.f32 	%f490, %f8733, %f486, %f2;
	mul.f32 	%f491, %f489, %f489;
	mul.f32 	%f492, %f490, %f490;
	add.f32 	%f8734, %f491, %f492;
	setp.gt.f32 	%p1178, %f8734, 0f40800000;
	mov.b32 	%r1332, 122;
	@%p1178 bra 	$L__BB0_1365;
	sub.f32 	%f8735, %f491, %f492;
	add.f32 	%f8736, %f489, %f489;
	add.f32 	%f493, %f1, %f8735;
	fma.rn.f32 	%f494, %f8736, %f490, %f2;
	mul.f32 	%f495, %f493, %f493;
	mul.f32 	%f496, %f494, %f494;
	add.f32 	%f8737, %f495, %f496;
	setp.gt.f32 	%p1179, %f8737, 0f40800000;
	mov.b32 	%r1332, 123;
	@%p1179 bra 	$L__BB0_1365;
	sub.f32 	%f8738, %f495, %f496;
	add.f32 	%f8739, %f493, %f493;
	add.f32 	%f497, %f1, %f8738;
	fma.rn.f32 	%f498, %f8739, %f494, %f2;
	mul.f32 	%f499, %f497, %f497;
	mul.f32 	%f500, %f498, %f498;
	add.f32 	%f8740, %f499, %f500;
	setp.gt.f32 	%p1180, %f8740, 0f40800000;
	mov.b32 	%r1332, 124;
	@%p1180 bra 	$L__BB0_1365;
	sub.f32 	%f8741, %f499, %f500;
	add.f32 	%f8742, %f497, %f497;
	add.f32 	%f501, %f1, %f8741;
	fma.rn.f32 	%f502, %f8742, %f498, %f2;
	mul.f32 	%f503, %f501, %f501;
	mul.f32 	%f504, %f502, %f502;
	add.f32 	%f8743, %f503, %f504;
	setp.gt.f32 	%p1181, %f8743, 0f40800000;
	mov.b32 	%r1332, 125;
	@%p1181 bra 	$L__BB0_1365;
	sub.f32 	%f8744, %f503, %f504;
	add.f32 	%f8745, %f501, %f501;
	add.f32 	%f505, %f1, %f8744;
	fma.rn.f32 	%f506, %f8745, %f502, %f2;
	mul.f32 	%f507, %f505, %f505;
	mul.f32 	%f508, %f506, %f506;
	add.f32 	%f8746, %f507, %f508;
	setp.gt.f32 	%p1182, %f8746, 0f40800000;
	mov.b32 	%r1332, 126;
	@%p1182 bra 	$L__BB0_1365;
	sub.f32 	%f8747, %f507, %f508;
	add.f32 	%f8748, %f505, %f505;
	add.f32 	%f509, %f1, %f8747;
	fma.rn.f32 	%f510, %f8748, %f506, %f2;
	mul.f32 	%f511, %f509, %f509;
	mul.f32 	%f512, %f510, %f510;
	add.f32 	%f8749, %f511, %f512;
	setp.gt.f32 	%p1183, %f8749, 0f40800000;
	mov.b32 	%r1332, 127;
	@%p1183 bra 	$L__BB0_1365;
	sub.f32 	%f8750, %f511, %f512;
	add.f32 	%f8751, %f509, %f509;
	add.f32 	%f513, %f1, %f8750;
	fma.rn.f32 	%f514, %f8751, %f510, %f2;
	mul.f32 	%f515, %f513, %f513;
	mul.f32 	%f516, %f514, %f514;
	add.f32 	%f8752, %f515, %f516;
	setp.gt.f32 	%p1184, %f8752, 0f40800000;
	mov.b32 	%r1332, 128;
	@%p1184 bra 	$L__BB0_1365;
	sub.f32 	%f8753, %f515, %f516;
	add.f32 	%f8754, %f513, %f513;
	add.f32 	%f517, %f1, %f8753;
	fma.rn.f32 	%f518, %f8754, %f514, %f2;
	mul.f32 	%f519, %f517, %f517;
	mul.f32 	%f520, %f518, %f518;
	add.f32 	%f8755, %f519, %f520;
	setp.gt.f32 	%p1185, %f8755, 0f40800000;
	mov.b32 	%r1332, 129;
	@%p1185 bra 	$L__BB0_1365;
	sub.f32 	%f8756, %f519, %f520;
	add.f32 	%f8757, %f517, %f517;
	add.f32 	%f521, %f1, %f8756;
	fma.rn.f32 	%f522, %f8757, %f518, %f2;
	mul.f32 	%f523, %f521, %f521;
	mul.f32 	%f524, %f522, %f522;
	add.f32 	%f8758, %f523, %f524;
	setp.gt.f32 	%p1186, %f8758, 0f40800000;
	mov.b32 	%r1332, 130;
	@%p1186 bra 	$L__BB0_1365;
	sub.f32 	%f8759, %f523, %f524;
	add.f32 	%f8760, %f521, %f521;
	add.f32 	%f525, %f1, %f8759;
	fma.rn.f32 	%f526, %f8760, %f522, %f2;
	mul.f32 	%f527, %f525, %f525;
	mul.f32 	%f528, %f526, %f526;
	add.f32 	%f8761, %f527, %f528;
	setp.gt.f32 	%p1187, %f8761, 0f40800000;
	mov.b32 	%r1332, 131;
	@%p1187 bra 	$L__BB0_1365;
	sub.f32 	%f8762, %f527, %f528;
	add.f32 	%f8763, %f525, %f525;
	add.f32 	%f529, %f1, %f8762;
	fma.rn.f32 	%f530, %f8763, %f526, %f2;
	mul.f32 	%f531, %f529, %f529;
	mul.f32 	%f532, %f530, %f530;
	add.f32 	%f8764, %f531, %f532;
	setp.gt.f32 	%p1188, %f8764, 0f40800000;
	mov.b32 	%r1332, 132;
	@%p1188 bra 	$L__BB0_1365;
	sub.f32 	%f8765, %f531, %f532;
	add.f32 	%f8766, %f529, %f529;
	add.f32 	%f533, %f1, %f8765;
	fma.rn.f32 	%f534, %f8766, %f530, %f2;
	mul.f32 	%f535, %f533, %f533;
	mul.f32 	%f536, %f534, %f534;
	add.f32 	%f8767, %f535, %f536;
	setp.gt.f32 	%p1189, %f8767, 0f40800000;
	mov.b32 	%r1332, 133;
	@%p1189 bra 	$L__BB0_1365;
	sub.f32 	%f8768, %f535, %f536;
	add.f32 	%f8769, %f533, %f533;
	add.f32 	%f537, %f1, %f8768;
	fma.rn.f32 	%f538, %f8769, %f534, %f2;
	mul.f32 	%f539, %f537, %f537;
	mul.f32 	%f540, %f538, %f538;
	add.f32 	%f8770, %f539, %f540;
	setp.gt.f32 	%p1190, %f8770, 0f40800000;
	mov.b32 	%r1332, 134;
	@%p1190 bra 	$L__BB0_1365;
	sub.f32 	%f8771, %f539, %f540;
	add.f32 	%f8772, %f537, %f537;
	add.f32 	%f541, %f1, %f8771;
	fma.rn.f32 	%f542, %f8772, %f538, %f2;
	mul.f32 	%f543, %f541, %f541;
	mul.f32 	%f544, %f542, %f542;
	add.f32 	%f8773, %f543, %f544;
	setp.gt.f32 	%p1191, %f8773, 0f40800000;
	mov.b32 	%r1332, 135;
	@%p1191 bra 	$L__BB0_1365;
	sub.f32 	%f8774, %f543, %f544;
	add.f32 	%f8775, %f541, %f541;
	add.f32 	%f545, %f1, %f8774;
	fma.rn.f32 	%f546, %f8775, %f542, %f2;
	mul.f32 	%f547, %f545, %f545;
	mul.f32 	%f548, %f546, %f546;
	add.f32 	%f8776, %f547, %f548;
	setp.gt.f32 	%p1192, %f8776, 0f40800000;
	mov.b32 	%r1332, 136;
	@%p1192 bra 	$L__BB0_1365;
	sub.f32 	%f8777, %f547, %f548;
	add.f32 	%f8778, %f545, %f545;
	add.f32 	%f549, %f1, %f8777;
	fma.rn.f32 	%f550, %f8778, %f546, %f2;
	mul.f32 	%f551, %f549, %f549;
	mul.f32 	%f552, %f550, %f550;
	add.f32 	%f8779, %f551, %f552;
	setp.gt.f32 	%p1193, %f8779, 0f40800000;
	mov.b32 	%r1332, 137;
	@%p1193 bra 	$L__BB0_1365;
	sub.f32 	%f8780, %f551, %f552;
	add.f32 	%f8781, %f549, %f549;
	add.f32 	%f553, %f1, %f8780;
	fma.rn.f32 	%f554, %f8781, %f550, %f2;
	mul.f32 	%f555, %f553, %f553;
	mul.f32 	%f556, %f554, %f554;
	add.f32 	%f8782, %f555, %f556;
	setp.gt.f32 	%p1194, %f8782, 0f40800000;
	mov.b32 	%r1332, 138;
	@%p1194 bra 	$L__BB0_1365;
	sub.f32 	%f8783, %f555, %f556;
	add.f32 	%f8784, %f553, %f553;
	add.f32 	%f557, %f1, %f8783;
	fma.rn.f32 	%f558, %f8784, %f554, %f2;
	mul.f32 	%f559, %f557, %f557;
	mul.f32 	%f560, %f558, %f558;
	add.f32 	%f8785, %f559, %f560;
	setp.gt.f32 	%p1195, %f8785, 0f40800000;
	mov.b32 	%r1332, 139;
	@%p1195 bra 	$L__BB0_1365;
	sub.f32 	%f8786, %f559, %f560;
	add.f32 	%f8787, %f557, %f557;
	add.f32 	%f561, %f1, %f8786;
	fma.rn.f32 	%f562, %f8787, %f558, %f2;
	mul.f32 	%f563, %f561, %f561;
	mul.f32 	%f564, %f562, %f562;
	add.f32 	%f8788, %f563, %f564;
	setp.gt.f32 	%p1196, %f8788, 0f40800000;
	mov.b32 	%r1332, 140;
	@%p1196 bra 	$L__BB0_1365;
	sub.f32 	%f8789, %f563, %f564;
	add.f32 	%f8790, %f561, %f561;
	add.f32 	%f565, %f1, %f8789;
	fma.rn.f32 	%f566, %f8790, %f562, %f2;
	mul.f32 	%f567, %f565, %f565;
	mul.f32 	%f568, %f566, %f566;
	add.f32 	%f8791, %f567, %f568;
	setp.gt.f32 	%p1197, %f8791, 0f40800000;
	mov.b32 	%r1332, 141;
	@%p1197 bra 	$L__BB0_1365;
	sub.f32 	%f8792, %f567, %f568;
	add.f32 	%f8793, %f565, %f565;
	add.f32 	%f569, %f1, %f8792;
	fma.rn.f32 	%f570, %f8793, %f566, %f2;
	mul.f32 	%f571, %f569, %f569;
	mul.f32 	%f572, %f570, %f570;
	add.f32 	%f8794, %f571, %f572;
	setp.gt.f32 	%p1198, %f8794, 0f40800000;
	mov.b32 	%r1332, 142;
	@%p1198 bra 	$L__BB0_1365;
	sub.f32 	%f8795, %f571, %f572;
	add.f32 	%f8796, %f569, %f569;
	add.f32 	%f573, %f1, %f8795;
	fma.rn.f32 	%f574, %f8796, %f570, %f2;
	mul.f32 	%f575, %f573, %f573;
	mul.f32 	%f576, %f574, %f574;
	add.f32 	%f8797, %f575, %f576;
	setp.gt.f32 	%p1199, %f8797, 0f40800000;
	mov.b32 	%r1332, 143;
	@%p1199 bra 	$L__BB0_1365;
	sub.f32 	%f8798, %f575, %f576;
	add.f32 	%f8799, %f573, %f573;
	add.f32 	%f577, %f1, %f8798;
	fma.rn.f32 	%f578, %f8799, %f574, %f2;
	mul.f32 	%f579, %f577, %f577;
	mul.f32 	%f580, %f578, %f578;
	add.f32 	%f8800, %f579, %f580;
	setp.gt.f32 	%p1200, %f8800, 0f40800000;
	mov.b32 	%r1332, 144;
	@%p1200 bra 	$L__BB0_1365;
	sub.f32 	%f8801, %f579, %f580;
	add.f32 	%f8802, %f577, %f577;
	add.f32 	%f581, %f1, %f8801;
	fma.rn.f32 	%f582, %f8802, %f578, %f2;
	mul.f32 	%f583, %f581, %f581;
	mul.f32 	%f584, %f582, %f582;
	add.f32 	%f8803, %f583, %f584;
	setp.gt.f32 	%p1201, %f8803, 0f40800000;
	mov.b32 	%r1332, 145;
	@%p1201 bra 	$L__BB0_1365;
	sub.f32 	%f8804, %f583, %f584;
	add.f32 	%f8805, %f581, %f581;
	add.f32 	%f585, %f1, %f8804;
	fma.rn.f32 	%f586, %f8805, %f582, %f2;
	mul.f32 	%f587, %f585, %f585;
	mul.f32 	%f588, %f586, %f586;
	add.f32 	%f8806, %f587, %f588;
	setp.gt.f32 	%p1202, %f8806, 0f40800000;
	mov.b32 	%r1332, 146;
	@%p1202 bra 	$L__BB0_1365;
	sub.f32 	%f8807, %f587, %f588;
	add.f32 	%f8808, %f585, %f585;
	add.f32 	%f589, %f1, %f8807;
	fma.rn.f32 	%f590, %f8808, %f586, %f2;
	mul.f32 	%f591, %f589, %f589;
	mul.f32 	%f592, %f590, %f590;
	add.f32 	%f8809, %f591, %f592;
	setp.gt.f32 	%p1203, %f8809, 0f40800000;
	mov.b32 	%r1332, 147;
	@%p1203 bra 	$L__BB0_1365;
	sub.f32 	%f8810, %f591, %f592;
	add.f32 	%f8811, %f589, %f589;
	add.f32 	%f593, %f1, %f8810;
	fma.rn.f32 	%f594, %f8811, %f590, %f2;
	mul.f32 	%f595, %f593, %f593;
	mul.f32 	%f596, %f594, %f594;
	add.f32 	%f8812, %f595, %f596;
	setp.gt.f32 	%p1204, %f8812, 0f40800000;
	mov.b32 	%r1332, 148;
	@%p1204 bra 	$L__BB0_1365;
	sub.f32 	%f8813, %f595, %f596;
	add.f32 	%f8814, %f593, %f593;
	add.f32 	%f597, %f1, %f8813;
	fma.rn.f32 	%f598, %f8814, %f594, %f2;
	mul.f32 	%f599, %f597, %f597;
	mul.f32 	%f600, %f598, %f598;
	add.f32 	%f8815, %f599, %f600;
	setp.gt.f32 	%p1205, %f8815, 0f40800000;
	mov.b32 	%r1332, 149;
	@%p1205 bra 	$L__BB0_1365;
	sub.f32 	%f8816, %f599, %f600;
	add.f32 	%f8817, %f597, %f597;
	add.f32 	%f601, %f1, %f8816;
	fma.rn.f32 	%f602, %f8817, %f598, %f2;
	mul.f32 	%f603, %f601, %f601;
	mul.f32 	%f604, %f602, %f602;
	add.f32 	%f8818, %f603, %f604;
	setp.gt.f32 	%p1206, %f8818, 0f40800000;
	mov.b32 	%r1332, 150;
	@%p1206 bra 	$L__BB0_1365;
	sub.f32 	%f8819, %f603, %f604;
	add.f32 	%f8820, %f601, %f601;
	add.f32 	%f605, %f1, %f8819;
	fma.rn.f32 	%f606, %f8820, %f602, %f2;
	mul.f32 	%f607, %f605, %f605;
	mul.f32 	%f608, %f606, %f606;
	add.f32 	%f8821, %f607, %f608;
	setp.gt.f32 	%p1207, %f8821, 0f40800000;
	mov.b32 	%r1332, 151;
	@%p1207 bra 	$L__BB0_1365;
	sub.f32 	%f8822, %f607, %f608;
	add.f32 	%f8823, %f605, %f605;
	add.f32 	%f609, %f1, %f8822;
	fma.rn.f32 	%f610, %f8823, %f606, %f2;
	mul.f32 	%f611, %f609, %f609;
	mul.f32 	%f612, %f610, %f610;
	add.f32 	%f8824, %f611, %f612;
	setp.gt.f32 	%p1208, %f8824, 0f40800000;
	mov.b32 	%r1332, 152;
	@%p1208 bra 	$L__BB0_1365;
	sub.f32 	%f8825, %f611, %f612;
	add.f32 	%f8826, %f609, %f609;
	add.f32 	%f613, %f1, %f8825;
	fma.rn.f32 	%f614, %f8826, %f610, %f2;
	mul.f32 	%f615, %f613, %f613;
	mul.f32 	%f616, %f614, %f614;
	add.f32 	%f8827, %f615, %f616;
	setp.gt.f32 	%p1209, %f8827, 0f40800000;
	mov.b32 	%r1332, 153;
	@%p1209 bra 	$L__BB0_1365;
	sub.f32 	%f8828, %f615, %f616;
	add.f32 	%f8829, %f613, %f613;
	add.f32 	%f617, %f1, %f8828;
	fma.rn.f32 	%f618, %f8829, %f614, %f2;
	mul.f32 	%f619, %f617, %f617;
	mul.f32 	%f620, %f618, %f618;
	add.f32 	%f8830, %f619, %f620;
	setp.gt.f32 	%p1210, %f8830, 0f40800000;
	mov.b32 	%r1332, 154;
	@%p1210 bra 	$L__BB0_1365;
	sub.f32 	%f8831, %f619, %f620;
	add.f32 	%f8832, %f617, %f617;
	add.f32 	%f621, %f1, %f8831;
	fma.rn.f32 	%f622, %f8832, %f618, %f2;
	mul.f32 	%f623, %f621, %f621;
	mul.f32 	%f624, %f622, %f622;
	add.f32 	%f8833, %f623, %f624;
	setp.gt.f32 	%p1211, %f8833, 0f40800000;
	mov.b32 	%r1332, 155;
	@%p1211 bra 	$L__BB0_1365;
	sub.f32 	%f8834, %f623, %f624;
	add.f32 	%f8835, %f621, %f621;
	add.f32 	%f625, %f1, %f8834;
	fma.rn.f32 	%f626, %f8835, %f622, %f2;
	mul.f32 	%f627, %f625, %f625;
	mul.f32 	%f628, %f626, %f626;
	add.f32 	%f8836, %f627, %f628;
	setp.gt.f32 	%p1212, %f8836, 0f40800000;
	mov.b32 	%r1332, 156;
	@%p1212 bra 	$L__BB0_1365;
	sub.f32 	%f8837, %f627, %f628;
	add.f32 	%f8838, %f625, %f625;
	add.f32 	%f629, %f1, %f8837;
	fma.rn.f32 	%f630, %f8838, %f626, %f2;
	mul.f32 	%f631, %f629, %f629;
	mul.f32 	%f632, %f630, %f630;
	add.f32 	%f8839, %f631, %f632;
	setp.gt.f32 	%p1213, %f8839, 0f40800000;
	mov.b32 	%r1332, 157;
	@%p1213 bra 	$L__BB0_1365;
	sub.f32 	%f8840, %f631, %f632;
	add.f32 	%f8841, %f629, %f629;
	add.f32 	%f633, %f1, %f8840;
	fma.rn.f32 	%f634, %f8841, %f630, %f2;
	mul.f32 	%f635, %f633, %f633;
	mul.f32 	%f636, %f634, %f634;
	add.f32 	%f8842, %f635, %f636;
	setp.gt.f32 	%p1214, %f8842, 0f40800000;
	mov.b32 	%r1332, 158;
	@%p1214 bra 	$L__BB0_1365;
	sub.f32 	%f8843, %f635, %f636;
	add.f32 	%f8844, %f633, %f633;
	add.f32 	%f637, %f1, %f8843;
	fma.rn.f32 	%f638, %f8844, %f634, %f2;
	mul.f32 	%f639, %f637, %f637;
	mul.f32 	%f640, %f638, %f638;
	add.f32 	%f8845, %f639, %f640;
	setp.gt.f32 	%p1215, %f8845, 0f40800000;
	mov.b32 	%r1332, 159;
	@%p1215 bra 	$L__BB0_1365;
	sub.f32 	%f8846, %f639, %f640;
	add.f32 	%f8847, %f637, %f637;
	add.f32 	%f641, %f1, %f8846;
	fma.rn.f32 	%f642, %f8847, %f638, %f2;
	mul.f32 	%f643, %f641, %f641;
	mul.f32 	%f644, %f642, %f642;
	add.f32 	%f8848, %f643, %f644;
	setp.gt.f32 	%p1216, %f8848, 0f40800000;
	mov.b32 	%r1332, 160;
	@%p1216 bra 	$L__BB0_1365;
	sub.f32 	%f8849, %f643, %f644;
	add.f32 	%f8850, %f641, %f641;
	add.f32 	%f645, %f1, %f8849;
	fma.rn.f32 	%f646, %f8850, %f642, %f2;
	mul.f32 	%f647, %f645, %f645;
	mul.f32 	%f648, %f646, %f646;
	add.f32 	%f8851, %f647, %f648;
	setp.gt.f32 	%p1217, %f8851, 0f40800000;
	mov.b32 	%r1332, 161;
	@%p1217 bra 	$L__BB0_1365;
	sub.f32 	%f8852, %f647, %f648;
	add.f32 	%f8853, %f645, %f645;
	add.f32 	%f649, %f1, %f8852;
	fma.rn.f32 	%f650, %f8853, %f646, %f2;
	mul.f32 	%f651, %f649, %f649;
	mul.f32 	%f652, %f650, %f650;
	add.f32 	%f8854, %f651, %f652;
	setp.gt.f32 	%p1218, %f8854, 0f40800000;
	mov.b32 	%r1332, 162;
	@%p1218 bra 	$L__BB0_1365;
	sub.f32 	%f8855, %f651, %f652;
	add.f32 	%f8856, %f649, %f649;
	add.f32 	%f653, %f1, %f8855;
	fma.rn.f32 	%f654, %f8856, %f650, %f2;
	mul.f32 	%f655, %f653, %f653;
	mul.f32 	%f656, %f654, %f654;
	add.f32 	%f8857, %f655, %f656;
	setp.gt.f32 	%p1219, %f8857, 0f40800000;
	mov.b32 	%r1332, 163;
	@%p1219 bra 	$L__BB0_1365;
	sub.f32 	%f8858, %f655, %f656;
	add.f32 	%f8859, %f653, %f653;
	add.f32 	%f657, %f1, %f8858;
	fma.rn.f32 	%f658, %f8859, %f654, %f2;
	mul.f32 	%f659, %f657, %f657;
	mul.f32 	%f660, %f658, %f658;
	add.f32 	%f8860, %f659, %f660;
	setp.gt.f32 	%p1220, %f8860, 0f40800000;
	mov.b32 	%r1332, 164;
	@%p1220 bra 	$L__BB0_1365;
	sub.f32 	%f8861, %f659, %f660;
	add.f32 	%f8862, %f657, %f657;
	add.f32 	%f661, %f1, %f8861;
	fma.rn.f32 	%f662, %f8862, %f658, %f2;
	mul.f32 	%f663, %f661, %f661;
	mul.f32 	%f664, %f662, %f662;
	add.f32 	%f8863, %f663, %f664;
	setp.gt.f32 	%p1221, %f8863, 0f40800000;
	mov.b32 	%r1332, 165;
	@%p1221 bra 	$L__BB0_1365;
	sub.f32 	%f8864, %f663, %f664;
	add.f32 	%f8865, %f661, %f661;
	add.f32 	%f665, %f1, %f8864;
	fma.rn.f32 	%f666, %f8865, %f662, %f2;
	mul.f32 	%f667, %f665, %f665;
	mul.f32 	%f668, %f666, %f666;
	add.f32 	%f8866, %f667, %f668;
	setp.gt.f32 	%p1222, %f8866, 0f40800000;
	mov.b32 	%r1332, 166;
	@%p1222 bra 	$L__BB0_1365;
	sub.f32 	%f8867, %f667, %f668;
	add.f32 	%f8868, %f665, %f665;
	add.f32 	%f669, %f1, %f8867;
	fma.rn.f32 	%f670, %f8868, %f666, %f2;
	mul.f32 	%f671, %f669, %f669;
	mul.f32 	%f672, %f670, %f670;
	add.f32 	%f8869, %f671, %f672;
	setp.gt.f32 	%p1223, %f8869, 0f40800000;
	mov.b32 	%r1332, 167;
	@%p1223 bra 	$L__BB0_1365;
	sub.f32 	%f8870, %f671, %f672;
	add.f32 	%f8871, %f669, %f669;
	add.f32 	%f673, %f1, %f8870;
	fma.rn.f32 	%f674, %f8871, %f670, %f2;
	mul.f32 	%f675, %f673, %f673;
	mul.f32 	%f676, %f674, %f674;
	add.f32 	%f8872, %f675, %f676;
	setp.gt.f32 	%p1224, %f8872, 0f40800000;
	mov.b32 	%r1332, 168;
	@%p1224 bra 	$L__BB0_1365;
	sub.f32 	%f8873, %f675, %f676;
	add.f32 	%f8874, %f673, %f673;
	add.f32 	%f677, %f1, %f8873;
	fma.rn.f32 	%f678, %f8874, %f674, %f2;
	mul.f32 	%f679, %f677, %f677;
	mul.f32 	%f680, %f678, %f678;
	add.f32 	%f8875, %f679, %f680;
	setp.gt.f32 	%p1225, %f8875, 0f40800000;
	mov.b32 	%r1332, 169;
	@%p1225 bra 	$L__BB0_1365;
	sub.f32 	%f8876, %f679, %f680;
	add.f32 	%f8877, %f677, %f677;
	add.f32 	%f681, %f1, %f8876;
	fma.rn.f32 	%f682, %f8877, %f678, %f2;
	mul.f32 	%f683, %f681, %f681;
	mul.f32 	%f684, %f682, %f682;
	add.f32 	%f8878, %f683, %f684;
	setp.gt.f32 	%p1226, %f8878, 0f40800000;
	mov.b32 	%r1332, 170;
	@%p1226 bra 	$L__BB0_1365;
	sub.f32 	%f8879, %f683, %f684;
	add.f32 	%f8880, %f681, %f681;
	add.f32 	%f685, %f1, %f8879;
	fma.rn.f32 	%f686, %f8880, %f682, %f2;
	mul.f32 	%f687, %f685, %f685;
	mul.f32 	%f688, %f686, %f686;
	add.f32 	%f8881, %f687, %f688;
	setp.gt.f32 	%p1227, %f8881, 0f40800000;
	mov.b32 	%r1332, 171;
	@%p1227 bra 	$L__BB0_1365;
	sub.f32 	%f8882, %f687, %f688;
	add.f32 	%f8883, %f685, %f685;
	add.f32 	%f689, %f1, %f8882;
	fma.rn.f32 	%f690, %f8883, %f686, %f2;
	mul.f32 	%f691, %f689, %f689;
	mul.f32 	%f692, %f690, %f690;
	add.f32 	%f8884, %f691, %f692;
	setp.gt.f32 	%p1228, %f8884, 0f40800000;
	mov.b32 	%r1332, 172;
	@%p1228 bra 	$L__BB0_1365;
	sub.f32 	%f8885, %f691, %f692;
	add.f32 	%f8886, %f689, %f689;
	add.f32 	%f693, %f1, %f8885;
	fma.rn.f32 	%f694, %f8886, %f690, %f2;
	mul.f32 	%f695, %f693, %f693;
	mul.f32 	%f696, %f694, %f694;
	add.f32 	%f8887, %f695, %f696;
	setp.gt.f32 	%p1229, %f8887, 0f40800000;
	mov.b32 	%r1332, 173;
	@%p1229 bra 	$L__BB0_1365;
	sub.f32 	%f8888, %f695, %f696;
	add.f32 	%f8889, %f693, %f693;
	add.f32 	%f697, %f1, %f8888;
	fma.rn.f32 	%f698, %f8889, %f694, %f2;
	mul.f32 	%f699, %f697, %f697;
	mul.f32 	%f700, %f698, %f698;
	add.f32 	%f8890, %f699, %f700;
	setp.gt.f32 	%p1230, %f8890, 0f40800000;
	mov.b32 	%r1332, 174;
	@%p1230 bra 	$L__BB0_1365;
	sub.f32 	%f8891, %f699, %f700;
	add.f32 	%f8892, %f697, %f697;
	add.f32 	%f701, %f1, %f8891;
	fma.rn.f32 	%f702, %f8892, %f698, %f2;
	mul.f32 	%f703, %f701, %f701;
	mul.f32 	%f704, %f702, %f702;
	add.f32 	%f8893, %f703, %f704;
	setp.gt.f32 	%p1231, %f8893, 0f40800000;
	mov.b32 	%r1332, 175;
	@%p1231 bra 	$L__BB0_1365;
	sub.f32 	%f8894, %f703, %f704;
	add.f32 	%f8895, %f701, %f701;
	add.f32 	%f705, %f1, %f8894;
	fma.rn.f32 	%f706, %f8895, %f702, %f2;
	mul.f32 	%f707, %f705, %f705;
	mul.f32 	%f708, %f706, %f706;
	add.f32 	%f8896, %f707, %f708;
	setp.gt.f32 	%p1232, %f8896, 0f40800000;
	mov.b32 	%r1332, 176;
	@%p1232 bra 	$L__BB0_1365;
	sub.f32 	%f8897, %f707, %f708;
	add.f32 	%f8898, %f705, %f705;
	add.f32 	%f709, %f1, %f8897;
	fma.rn.f32 	%f710, %f8898, %f706, %f2;
	mul.f32 	%f711, %f709, %f709;
	mul.f32 	%f712, %f710, %f710;
	add.f32 	%f8899, %f711, %f712;
	setp.gt.f32 	%p1233, %f8899, 0f40800000;
	mov.b32 	%r1332, 177;
	@%p1233 bra 	$L__BB0_1365;
	sub.f32 	%f8900, %f711, %f712;
	add.f32 	%f8901, %f709, %f709;
	add.f32 	%f713, %f1, %f8900;
	fma.rn.f32 	%f714, %f8901, %f710, %f2;
	mul.f32 	%f715, %f713, %f713;
	mul.f32 	%f716, %f714, %f714;
	add.f32 	%f8902, %f715, %f716;
	setp.gt.f32 	%p1234, %f8902, 0f40800000;
	mov.b32 	%r1332, 178;
	@%p1234 bra 	$L__BB0_1365;
	sub.f32 	%f8903, %f715, %f716;
	add.f32 	%f8904, %f713, %f713;
	add.f32 	%f717, %f1, %f8903;
	fma.rn.f32 	%f718, %f8904, %f714, %f2;
	mul.f32 	%f719, %f717, %f717;
	mul.f32 	%f720, %f718, %f718;
	add.f32 	%f8905, %f719, %f720;
	setp.gt.f32 	%p1235, %f8905, 0f40800000;
	mov.b32 	%r1332, 179;
	@%p1235 bra 	$L__BB0_1365;
	sub.f32 	%f8906, %f719, %f720;
	add.f32 	%f8907, %f717, %f717;
	add.f32 	%f721, %f1, %f8906;
	fma.rn.f32 	%f722, %f8907, %f718, %f2;
	mul.f32 	%f723, %f721, %f721;
	mul.f32 	%f724, %f722, %f722;
	add.f32 	%f8908, %f723, %f724;
	setp.gt.f32 	%p1236, %f8908, 0f40800000;
	mov.b32 	%r1332, 180;
	@%p1236 bra 	$L__BB0_1365;
	sub.f32 	%f8909, %f723, %f724;
	add.f32 	%f8910, %f721, %f721;
	add.f32 	%f725, %f1, %f8909;
	fma.rn.f32 	%f726, %f8910, %f722, %f2;
	mul.f32 	%f727, %f725, %f725;
	mul.f32 	%f728, %f726, %f726;
	add.f32 	%f8911, %f727, %f728;
	setp.gt.f32 	%p1237, %f8911, 0f40800000;
	mov.b32 	%r1332, 181;
	@%p1237 bra 	$L__BB0_1365;
	sub.f32 	%f8912, %f727, %f728;
	add.f32 	%f8913, %f725, %f725;
	add.f32 	%f729, %f1, %f8912;
	fma.rn.f32 	%f730, %f8913, %f726, %f2;
	mul.f32 	%f731, %f729, %f729;
	mul.f32 	%f732, %f730, %f730;
	add.f32 	%f8914, %f731, %f732;
	setp.gt.f32 	%p1238, %f8914, 0f40800000;
	mov.b32 	%r1332, 182;
	@%p1238 bra 	$L__BB0_1365;
	sub.f32 	%f8915, %f731, %f732;
	add.f32 	%f8916, %f729, %f729;
	add.f32 	%f733, %f1, %f8915;
	fma.rn.f32 	%f734, %f8916, %f730, %f2;
	mul.f32 	%f735, %f733, %f733;
	mul.f32 	%f736, %f734, %f734;
	add.f32 	%f8917, %f735, %f736;
	setp.gt.f32 	%p1239, %f8917, 0f40800000;
	mov.b32 	%r1332, 183;
	@%p1239 bra 	$L__BB0_1365;
	sub.f32 	%f8918, %f735, %f736;
	add.f32 	%f8919, %f733, %f733;
	add.f32 	%f737, %f1, %f8918;
	fma.rn.f32 	%f738, %f8919, %f734, %f2;
	mul.f32 	%f739, %f737, %f737;
	mul.f32 	%f740, %f738, %f738;
	add.f32 	%f8920, %f739, %f740;
	setp.gt.f32 	%p1240, %f8920, 0f40800000;
	mov.b32 	%r1332, 184;
	@%p1240 bra 	$L__BB0_1365;
	sub.f32 	%f8921, %f739, %f740;
	add.f32 	%f8922, %f737, %f737;
	add.f32 	%f741, %f1, %f8921;
	fma.rn.f32 	%f742, %f8922, %f738, %f2;
	mul.f32 	%f743, %f741, %f741;
	mul.f32 	%f744, %f742, %f742;
	add.f32 	%f8923, %f743, %f744;
	setp.gt.f32 	%p1241, %f8923, 0f40800000;
	mov.b32 	%r1332, 185;
	@%p1241 bra 	$L__BB0_1365;
	sub.f32 	%f8924, %f743, %f744;
	add.f32 	%f8925, %f741, %f741;
	add.f32 	%f745, %f1, %f8924;
	fma.rn.f32 	%f746, %f8925, %f742, %f2;
	mul.f32 	%f747, %f745, %f745;
	mul.f32 	%f748, %f746, %f746;
	add.f32 	%f8926, %f747, %f748;
	setp.gt.f32 	%p1242, %f8926, 0f40800000;
	mov.b32 	%r1332, 186;
	@%p1242 bra 	$L__BB0_1365;
	sub.f32 	%f8927, %f747, %f748;
	add.f32 	%f8928, %f745, %f745;
	add.f32 	%f749, %f1, %f8927;
	fma.rn.f32 	%f750, %f8928, %f746, %f2;
	mul.f32 	%f751, %f749, %f749;
	mul.f32 	%f752, %f750, %f750;
	add.f32 	%f8929, %f751, %f752;
	setp.gt.f32 	%p1243, %f8929, 0f40800000;
	mov.b32 	%r1332, 187;
	@%p1243 bra 	$L__BB0_1365;
	sub.f32 	%f8930, %f751, %f752;
	add.f32 	%f8931, %f749, %f749;
	add.f32 	%f753, %f1, %f8930;
	fma.rn.f32 	%f754, %f8931, %f750, %f2;
	mul.f32 	%f755, %f753, %f753;
	mul.f32 	%f756, %f754, %f754;
	add.f32 	%f8932, %f755, %f756;
	setp.gt.f32 	%p1244, %f8932, 0f40800000;
	mov.b32 	%r1332, 188;
	@%p1244 bra 	$L__BB0_1365;
	sub.f32 	%f8933, %f755, %f756;
	add.f32 	%f8934, %f753, %f753;
	add.f32 	%f757, %f1, %f8933;
	fma.rn.f32 	%f758, %f8934, %f754, %f2;
	mul.f32 	%f759, %f757, %f757;
	mul.f32 	%f760, %f758, %f758;
	add.f32 	%f8935, %f759, %f760;
	setp.gt.f32 	%p1245, %f8935, 0f40800000;
	mov.b32 	%r1332, 189;
	@%p1245 bra 	$L__BB0_1365;
	sub.f32 	%f8936, %f759, %f760;
	add.f32 	%f8937, %f757, %f757;
	add.f32 	%f761, %f1, %f8936;
	fma.rn.f32 	%f762, %f8937, %f758, %f2;
	mul.f32 	%f763, %f761, %f761;
	mul.f32 	%f764, %f762, %f762;
	add.f32 	%f8938, %f763, %f764;
	setp.gt.f32 	%p1246, %f8938, 0f40800000;
	mov.b32 	%r1332, 190;
	@%p1246 bra 	$L__BB0_1365;
	sub.f32 	%f8939, %f763, %f764;
	add.f32 	%f8940, %f761, %f761;
	add.f32 	%f765, %f1, %f8939;
	fma.rn.f32 	%f766, %f8940, %f762, %f2;
	mul.f32 	%f767, %f765, %f765;
	mul.f32 	%f768, %f766, %f766;
	add.f32 	%f8941, %f767, %f768;
	setp.gt.f32 	%p1247, %f8941, 0f40800000;
	mov.b32 	%r1332, 191;
	@%p1247 bra 	$L__BB0_1365;
	sub.f32 	%f8942, %f767, %f768;
	add.f32 	%f8943, %f765, %f765;
	add.f32 	%f769, %f1, %f8942;
	fma.rn.f32 	%f770, %f8943, %f766, %f2;
	mul.f32 	%f771, %f769, %f769;
	mul.f32 	%f772, %f770, %f770;
	add.f32 	%f8944, %f771, %f772;
	setp.gt.f32 	%p1248, %f8944, 0f40800000;
	mov.b32 	%r1332, 192;
	@%p1248 bra 	$L__BB0_1365;
	sub.f32 	%f8945, %f771, %f772;
	add.f32 	%f8946, %f769, %f769;
	add.f32 	%f773, %f1, %f8945;
	fma.rn.f32 	%f774, %f8946, %f770, %f2;
	mul.f32 	%f775, %f773, %f773;
	mul.f32 	%f776, %f774, %f774;
	add.f32 	%f8947, %f775, %f776;
	setp.gt.f32 	%p1249, %f8947, 0f40800000;
	mov.b32 	%r1332, 193;
	@%p1249 bra 	$L__BB0_1365;
	sub.f32 	%f8948, %f775, %f776;
	add.f32 	%f8949, %f773, %f773;
	add.f32 	%f777, %f1, %f8948;
	fma.rn.f32 	%f778, %f8949, %f774, %f2;
	mul.f32 	%f779, %f777, %f777;
	mul.f32 	%f780, %f778, %f778;
	add.f32 	%f8950, %f779, %f780;
	setp.gt.f32 	%p1250, %f8950, 0f40800000;
	mov.b32 	%r1332, 194;
	@%p1250 bra 	$L__BB0_1365;
	sub.f32 	%f8951, %f779, %f780;
	add.f32 	%f8952, %f777, %f777;
	add.f32 	%f781, %f1, %f8951;
	fma.rn.f32 	%f782, %f8952, %f778, %f2;
	mul.f32 	%f783, %f781, %f781;
	mul.f32 	%f784, %f782, %f782;
	add.f32 	%f8953, %f783, %f784;
	setp.gt.f32 	%p1251, %f8953, 0f40800000;
	mov.b32 	%r1332, 195;
	@%p1251 bra 	$L__BB0_1365;
	sub.f32 	%f8954, %f783, %f784;
	add.f32 	%f8955, %f781, %f781;
	add.f32 	%f785, %f1, %f8954;
	fma.rn.f32 	%f786, %f8955, %f782, %f2;
	mul.f32 	%f787, %f785, %f785;
	mul.f32 	%f788, %f786, %f786;
	add.f32 	%f8956, %f787, %f788;
	setp.gt.f32 	%p1252, %f8956, 0f40800000;
	mov.b32 	%r1332, 196;
	@%p1252 bra 	$L__BB0_1365;
	sub.f32 	%f8957, %f787, %f788;
	add.f32 	%f8958, %f785, %f785;
	add.f32 	%f789, %f1, %f8957;
	fma.rn.f32 	%f790, %f8958, %f786, %f2;
	mul.f32 	%f791, %f789, %f789;
	mul.f32 	%f792, %f790, %f790;
	add.f32 	%f8959, %f791, %f792;
	setp.gt.f32 	%p1253, %f8959, 0f40800000;
	mov.b32 	%r1332, 197;
	@%p1253 bra 	$L__BB0_1365;
	sub.f32 	%f8960, %f791, %f792;
	add.f32 	%f8961, %f789, %f789;
	add.f32 	%f793, %f1, %f8960;
	fma.rn.f32 	%f794, %f8961, %f790, %f2;
	mul.f32 	%f795, %f793, %f793;
	mul.f32 	%f796, %f794, %f794;
	add.f32 	%f8962, %f795, %f796;
	setp.gt.f32 	%p1254, %f8962, 0f40800000;
	mov.b32 	%r1332, 198;
	@%p1254 bra 	$L__BB0_1365;
	sub.f32 	%f8963, %f795, %f796;
	add.f32 	%f8964, %f793, %f793;
	add.f32 	%f797, %f1, %f8963;
	fma.rn.f32 	%f798, %f8964, %f794, %f2;
	mul.f32 	%f799, %f797, %f797;
	mul.f32 	%f800, %f798, %f798;
	add.f32 	%f8965, %f799, %f800;
	setp.gt.f32 	%p1255, %f8965, 0f40800000;
	mov.b32 	%r1332, 199;
	@%p1255 bra 	$L__BB0_1365;
	sub.f32 	%f8966, %f799, %f800;
	add.f32 	%f8967, %f797, %f797;
	add.f32 	%f801, %f1, %f8966;
	fma.rn.f32 	%f802, %f8967, %f798, %f2;
	mul.f32 	%f803, %f801, %f801;
	mul.f32 	%f804, %f802, %f802;
	add.f32 	%f8968, %f803, %f804;
	setp.gt.f32 	%p1256, %f8968, 0f40800000;
	mov.b32 	%r1332, 200;
	@%p1256 bra 	$L__BB0_1365;
	sub.f32 	%f8969, %f803, %f804;
	add.f32 	%f8970, %f801, %f801;
	add.f32 	%f805, %f1, %f8969;
	fma.rn.f32 	%f806, %f8970, %f802, %f2;
	mul.f32 	%f807, %f805, %f805;
	mul.f32 	%f808, %f806, %f806;
	add.f32 	%f8971, %f807, %f808;
	setp.gt.f32 	%p1257, %f8971, 0f40800000;
	mov.b32 	%r1332, 201;
	@%p1257 bra 	$L__BB0_1365;
	sub.f32 	%f8972, %f807, %f808;
	add.f32 	%f8973, %f805, %f805;
	add.f32 	%f809, %f1, %f8972;
	fma.rn.f32 	%f810, %f8973, %f806, %f2;
	mul.f32 	%f811, %f809, %f809;
	mul.f32 	%f812, %f810, %f810;
	add.f32 	%f8974, %f811, %f812;
	setp.gt.f32 	%p1258, %f8974, 0f40800000;
	mov.b32 	%r1332, 202;
	@%p1258 bra 	$L__BB0_1365;
	sub.f32 	%f8975, %f811, %f812;
	add.f32 	%f8976, %f809, %f809;
	add.f32 	%f813, %f1, %f8975;
	fma.rn.f32 	%f814, %f8976, %f810, %f2;
	mul.f32 	%f815, %f813, %f813;
	mul.f32 	%f816, %f814, %f814;
	add.f32 	%f8977, %f815, %f816;
	setp.gt.f32 	%p1259, %f8977, 0f40800000;
	mov.b32 	%r1332, 203;
	@%p1259 bra 	$L__BB0_1365;
	sub.f32 	%f8978, %f815, %f816;
	add.f32 	%f8979, %f813, %f813;
	add.f32 	%f817, %f1, %f8978;
	fma.rn.f32 	%f818, %f8979, %f814, %f2;
	mul.f32 	%f819, %f817, %f817;
	mul.f32 	%f820, %f818, %f818;
	add.f32 	%f8980, %f819, %f820;
	setp.gt.f32 	%p1260, %f8980, 0f40800000;
	mov.b32 	%r1332, 204;
	@%p1260 bra 	$L__BB0_1365;
	sub.f32 	%f8981, %f819, %f820;
	add.f32 	%f8982, %f817, %f817;
	add.f32 	%f821, %f1, %f8981;
	fma.rn.f32 	%f822, %f8982, %f818, %f2;
	mul.f32 	%f823, %f821, %f821;
	mul.f32 	%f824, %f822, %f822;
	add.f32 	%f8983, %f823, %f824;
	setp.gt.f32 	%p1261, %f8983, 0f40800000;
	mov.b32 	%r1332, 205;
	@%p1261 bra 	$L__BB0_1365;
	sub.f32 	%f8984, %f823, %f824;
	add.f32 	%f8985, %f821, %f821;
	add.f32 	%f825, %f1, %f8984;
	fma.rn.f32 	%f826, %f8985, %f822, %f2;
	mul.f32 	%f827, %f825, %f825;
	mul.f32 	%f828, %f826, %f826;
	add.f32 	%f8986, %f827, %f828;
	setp.gt.f32 	%p1262, %f8986, 0f40800000;
	mov.b32 	%r1332, 206;
	@%p1262 bra 	$L__BB0_1365;
	sub.f32 	%f8987, %f827, %f828;
	add.f32 	%f8988, %f825, %f825;
	add.f32 	%f829, %f1, %f8987;
	fma.rn.f32 	%f830, %f8988, %f826, %f2;
	mul.f32 	%f831, %f829, %f829;
	mul.f32 	%f832, %f830, %f830;
	add.f32 	%f8989, %f831, %f832;
	setp.gt.f32 	%p1263, %f8989, 0f40800000;
	mov.b32 	%r1332, 207;
	@%p1263 bra 	$L__BB0_1365;
	sub.f32 	%f8990, %f831, %f832;
	add.f32 	%f8991, %f829, %f829;
	add.f32 	%f833, %f1, %f8990;
	fma.rn.f32 	%f834, %f8991, %f830, %f2;
	mul.f32 	%f835, %f833, %f833;
	mul.f32 	%f836, %f834, %f834;
	add.f32 	%f8992, %f835, %f836;
	setp.gt.f32 	%p1264, %f8992, 0f40800000;
	mov.b32 	%r1332, 208;
	@%p1264 bra 	$L__BB0_1365;
	sub.f32 	%f8993, %f835, %f836;
	add.f32 	%f8994, %f833, %f833;
	add.f32 	%f837, %f1, %f8993;
	fma.rn.f32 	%f838, %f8994, %f834, %f2;
	mul.f32 	%f839, %f837, %f837;
	mul.f32 	%f840, %f838, %f838;
	add.f32 	%f8995, %f839, %f840;
	setp.gt.f32 	%p1265, %f8995, 0f40800000;
	mov.b32 	%r1332, 209;
	@%p1265 bra 	$L__BB0_1365;
	sub.f32 	%f8996, %f839, %f840;
	add.f32 	%f8997, %f837, %f837;
	add.f32 	%f841, %f1, %f8996;
	fma.rn.f32 	%f842, %f8997, %f838, %f2;
	mul.f32 	%f843, %f841, %f841;
	mul.f32 	%f844, %f842, %f842;
	add.f32 	%f8998, %f843, %f844;
	setp.gt.f32 	%p1266, %f8998, 0f40800000;
	mov.b32 	%r1332, 210;
	@%p1266 bra 	$L__BB0_1365;
	sub.f32 	%f8999, %f843, %f844;
	add.f32 	%f9000, %f841, %f841;
	add.f32 	%f845, %f1, %f8999;
	fma.rn.f32 	%f846, %f9000, %f842, %f2;
	mul.f32 	%f847, %f845, %f845;
	mul.f32 	%f848, %f846, %f846;
	add.f32 	%f9001, %f847, %f848;
	setp.gt.f32 	%p1267, %f9001, 0f40800000;
	mov.b32 	%r1332, 211;
	@%p1267 bra 	$L__BB0_1365;
	sub.f32 	%f9002, %f847, %f848;
	add.f32 	%f9003, %f845, %f845;
	add.f32 	%f849, %f1, %f9002;
	fma.rn.f32 	%f850, %f9003, %f846, %f2;
	mul.f32 	%f851, %f849, %f849;
	mul.f32 	%f852, %f850, %f850;
	add.f32 	%f9004, %f851, %f852;
	setp.gt.f32 	%p1268, %f9004, 0f40800000;
	mov.b32 	%r1332, 212;
	@%p1268 bra 	$L__BB0_1365;
	sub.f32 	%f9005, %f851, %f852;
	add.f32 	%f9006, %f849, %f849;
	add.f32 	%f853, %f1, %f9005;
	fma.rn.f32 	%f854, %f9006, %f850, %f2;
	mul.f32 	%f855, %f853, %f853;
	mul.f32 	%f856, %f854, %f854;
	add.f32 	%f9007, %f855, %f856;
	setp.gt.f32 	%p1269, %f9007, 0f40800000;
	mov.b32 	%r1332, 213;
	@%p1269 bra 	$L__BB0_1365;
	sub.f32 	%f9008, %f855, %f856;
	add.f32 	%f9009, %f853, %f853;
	add.f32 	%f857, %f1, %f9008;
	fma.rn.f32 	%f858, %f9009, %f854, %f2;
	mul.f32 	%f859, %f857, %f857;
	mul.f32 	%f860, %f858, %f858;
	add.f32 	%f9010, %f859, %f860;
	setp.gt.f32 	%p1270, %f9010, 0f40800000;
	mov.b32 	%r1332, 214;
	@%p1270 bra 	$L__BB0_1365;
	sub.f32 	%f9011, %f859, %f860;
	add.f32 	%f9012, %f857, %f857;
	add.f32 	%f861, %f1, %f9011;
	fma.rn.f32 	%f862, %f9012, %f858, %f2;
	mul.f32 	%f863, %f861, %f861;
	mul.f32 	%f864, %f862, %f862;
	add.f32 	%f9013, %f863, %f864;
	setp.gt.f32 	%p1271, %f9013, 0f40800000;
	mov.b32 	%r1332, 215;
	@%p1271 bra 	$L__BB0_1365;
	sub.f32 	%f9014, %f863, %f864;
	add.f32 	%f9015, %f861, %f861;
	add.f32 	%f865, %f1, %f9014;
	fma.rn.f32 	%f866, %f9015, %f862, %f2;
	mul.f32 	%f867, %f865, %f865;
	mul.f32 	%f868, %f866, %f866;
	add.f32 	%f9016, %f867, %f868;
	setp.gt.f32 	%p1272, %f9016, 0f40800000;
	mov.b32 	%r1332, 216;
	@%p1272 bra 	$L__BB0_1365;
	sub.f32 	%f9017, %f867, %f868;
	add.f32 	%f9018, %f865, %f865;
	add.f32 	%f869, %f1, %f9017;
	fma.rn.f32 	%f870, %f9018, %f866, %f2;
	mul.f32 	%f871, %f869, %f869;
	mul.f32 	%f872, %f870, %f870;
	add.f32 	%f9019, %f871, %f872;
	setp.gt.f32 	%p1273, %f9019, 0f40800000;
	mov.b32 	%r1332, 217;
	@%p1273 bra 	$L__BB0_1365;
	sub.f32 	%f9020, %f871, %f872;
	add.f32 	%f9021, %f869, %f869;
	add.f32 	%f873, %f1, %f9020;
	fma.rn.f32 	%f874, %f9021, %f870, %f2;
	mul.f32 	%f875, %f873, %f873;
	mul.f32 	%f876, %f874, %f874;
	add.f32 	%f9022, %f875, %f876;
	setp.gt.f32 	%p1274, %f9022, 0f40800000;
	mov.b32 	%r1332, 218;
	@%p1274 bra 	$L__BB0_1365;
	sub.f32 	%f9023, %f875, %f876;
	add.f32 	%f9024, %f873, %f873;
	add.f32 	%f877, %f1, %f9023;
	fma.rn.f32 	%f878, %f9024, %f874, %f2;
	mul.f32 	%f879, %f877, %f877;
	mul.f32 	%f880, %f878, %f878;
	add.f32 	%f9025, %f879, %f880;
	setp.gt.f32 	%p1275, %f9025, 0f40800000;
	mov.b32 	%r1332, 219;
	@%p1275 bra 	$L__BB0_1365;
	sub.f32 	%f9026, %f879, %f880;
	add.f32 	%f9027, %f877, %f877;
	add.f32 	%f881, %f1, %f9026;
	fma.rn.f32 	%f882, %f9027, %f878, %f2;
	mul.f32 	%f883, %f881, %f881;
	mul.f32 	%f884, %f882, %f882;
	add.f32 	%f9028, %f883, %f884;
	setp.gt.f32 	%p1276, %f9028, 0f40800000;
	mov.b32 	%r1332, 220;
	@%p1276 bra 	$L__BB0_1365;
	sub.f32 	%f9029, %f883, %f884;
	add.f32 	%f9030, %f881, %f881;
	add.f32 	%f885, %f1, %f9029;
	fma.rn.f32 	%f886, %f9030, %f882, %f2;
	mul.f32 	%f887, %f885, %f885;
	mul.f32 	%f888, %f886, %f886;
	add.f32 	%f9031, %f887, %f888;
	setp.gt.f32 	%p1277, %f9031, 0f40800000;
	mov.b32 	%r1332, 221;
	@%p1277 bra 	$L__BB0_1365;
	sub.f32 	%f9032, %f887, %f888;
	add.f32 	%f9033, %f885, %f885;
	add.f32 	%f889, %f1, %f9032;
	fma.rn.f32 	%f890, %f9033, %f886, %f2;
	mul.f32 	%f891, %f889, %f889;
	mul.f32 	%f892, %f890, %f890;
	add.f32 	%f9034, %f891, %f892;
	setp.gt.f32 	%p1278, %f9034, 0f40800000;
	mov.b32 	%r1332, 222;
	@%p1278 bra 	$L__BB0_1365;
	sub.f32 	%f9035, %f891, %f892;
	add.f32 	%f9036, %f889, %f889;
	add.f32 	%f893, %f1, %f9035;
	fma.rn.f32 	%f894, %f9036, %f890, %f2;
	mul.f32 	%f895, %f893, %f893;
	mul.f32 	%f896, %f894, %f894;
	add.f32 	%f9037, %f895, %f896;
	setp.gt.f32 	%p1279, %f9037, 0f40800000;
	mov.b32 	%r1332, 223;
	@%p1279 bra 	$L__BB0_1365;
	sub.f32 	%f9038, %f895, %f896;
	add.f32 	%f9039, %f893, %f893;
	add.f32 	%f897, %f1, %f9038;
	fma.rn.f32 	%f898, %f9039, %f894, %f2;
	mul.f32 	%f899, %f897, %f897;
	mul.f32 	%f900, %f898, %f898;
	add.f32 	%f9040, %f899, %f900;
	setp.gt.f32 	%p1280, %f9040, 0f40800000;
	mov.b32 	%r1332, 224;
	@%p1280 bra 	$L__BB0_1365;
	sub.f32 	%f9041, %f899, %f900;
	add.f32 	%f9042, %f897, %f897;
	add.f32 	%f901, %f1, %f9041;
	fma.rn.f32 	%f902, %f9042, %f898, %f2;
	mul.f32 	%f903, %f901, %f901;
	mul.f32 	%f904, %f902, %f902;
	add.f32 	%f9043, %f903, %f904;
	setp.gt.f32 	%p1281, %f9043, 0f40800000;
	mov.b32 	%r1332, 225;
	@%p1281 bra 	$L__BB0_1365;
	sub.f32 	%f9044, %f903, %f904;
	add.f32 	%f9045, %f901, %f901;
	add.f32 	%f905, %f1, %f9044;
	fma.rn.f32 	%f906, %f9045, %f902, %f2;
	mul.f32 	%f907, %f905, %f905;
	mul.f32 	%f908, %f906, %f906;
	add.f32 	%f9046, %f907, %f908;
	setp.gt.f32 	%p1282, %f9046, 0f40800000;
	mov.b32 	%r1332, 226;
	@%p1282 bra 	$L__BB0_1365;
	sub.f32 	%f9047, %f907, %f908;
	add.f32 	%f9048, %f905, %f905;
	add.f32 	%f909, %f1, %f9047;
	fma.rn.f32 	%f910, %f9048, %f906, %f2;
	mul.f32 	%f911, %f909, %f909;
	mul.f32 	%f912, %f910, %f910;
	add.f32 	%f9049, %f911, %f912;
	setp.gt.f32 	%p1283, %f9049, 0f40800000;
	mov.b32 	%r1332, 227;
	@%p1283 bra 	$L__BB0_1365;
	sub.f32 	%f9050, %f911, %f912;
	add.f32 	%f9051, %f909, %f909;
	add.f32 	%f913, %f1, %f9050;
	fma.rn.f32 	%f914, %f9051, %f910, %f2;
	mul.f32 	%f915, %f913, %f913;
	mul.f32 	%f916, %f914, %f914;
	add.f32 	%f9052, %f915, %f916;
	setp.gt.f32 	%p1284, %f9052, 0f40800000;
	mov.b32 	%r1332, 228;
	@%p1284 bra 	$L__BB0_1365;
	sub.f32 	%f9053, %f915, %f916;
	add.f32 	%f9054, %f913, %f913;
	add.f32 	%f917, %f1, %f9053;
	fma.rn.f32 	%f918, %f9054, %f914, %f2;
	mul.f32 	%f919, %f917, %f917;
	mul.f32 	%f920, %f918, %f918;
	add.f32 	%f9055, %f919, %f920;
	setp.gt.f32 	%p1285, %f9055, 0f40800000;
	mov.b32 	%r1332, 229;
	@%p1285 bra 	$L__BB0_1365;
	sub.f32 	%f9056, %f919, %f920;
	add.f32 	%f9057, %f917, %f917;
	add.f32 	%f921, %f1, %f9056;
	fma.rn.f32 	%f922, %f9057, %f918, %f2;
	mul.f32 	%f923, %f921, %f921;
	mul.f32 	%f924, %f922, %f922;
	add.f32 	%f9058, %f923, %f924;
	setp.gt.f32 	%p1286, %f9058, 0f40800000;
	mov.b32 	%r1332, 230;
	@%p1286 bra 	$L__BB0_1365;
	sub.f32 	%f9059, %f923, %f924;
	add.f32 	%f9060, %f921, %f921;
	add.f32 	%f925, %f1, %f9059;
	fma.rn.f32 	%f926, %f9060, %f922, %f2;
	mul.f32 	%f927, %f925, %f925;
	mul.f32 	%f928, %f926, %f926;
	add.f32 	%f9061, %f927, %f928;
	setp.gt.f32 	%p1287, %f9061, 0f40800000;
	mov.b32 	%r1332, 231;
	@%p1287 bra 	$L__BB0_1365;
	sub.f32 	%f9062, %f927, %f928;
	add.f32 	%f9063, %f925, %f925;
	add.f32 	%f929, %f1, %f9062;
	fma.rn.f32 	%f930, %f9063, %f926, %f2;
	mul.f32 	%f931, %f929, %f929;
	mul.f32 	%f932, %f930, %f930;
	add.f32 	%f9064, %f931, %f932;
	setp.gt.f32 	%p1288, %f9064, 0f40800000;
	mov.b32 	%r1332, 232;
	@%p1288 bra 	$L__BB0_1365;
	sub.f32 	%f9065, %f931, %f932;
	add.f32 	%f9066, %f929, %f929;
	add.f32 	%f933, %f1, %f9065;
	fma.rn.f32 	%f934, %f9066, %f930, %f2;
	mul.f32 	%f935, %f933, %f933;
	mul.f32 	%f936, %f934, %f934;
	add.f32 	%f9067, %f935, %f936;
	setp.gt.f32 	%p1289, %f9067, 0f40800000;
	mov.b32 	%r1332, 233;
	@%p1289 bra 	$L__BB0_1365;
	sub.f32 	%f9068, %f935, %f936;
	add.f32 	%f9069, %f933, %f933;
	add.f32 	%f937, %f1, %f9068;
	fma.rn.f32 	%f938, %f9069, %f934, %f2;
	mul.f32 	%f939, %f937, %f937;
	mul.f32 	%f940, %f938, %f938;
	add.f32 	%f9070, %f939, %f940;
	setp.gt.f32 	%p1290, %f9070, 0f40800000;
	mov.b32 	%r1332, 234;
	@%p1290 bra 	$L__BB0_1365;
	sub.f32 	%f9071, %f939, %f940;
	add.f32 	%f9072, %f937, %f937;
	add.f32 	%f941, %f1, %f9071;
	fma.rn.f32 	%f942, %f9072, %f938, %f2;
	mul.f32 	%f943, %f941, %f941;
	mul.f32 	%f944, %f942, %f942;
	add.f32 	%f9073, %f943, %f944;
	setp.gt.f32 	%p1291, %f9073, 0f40800000;
	mov.b32 	%r1332, 235;
	@%p1291 bra 	$L__BB0_1365;
	sub.f32 	%f9074, %f943, %f944;
	add.f32 	%f9075, %f941, %f941;
	add.f32 	%f945, %f1, %f9074;
	fma.rn.f32 	%f946, %f9075, %f942, %f2;
	mul.f32 	%f947, %f945, %f945;
	mul.f32 	%f948, %f946, %f946;
	add.f32 	%f9076, %f947, %f948;
	setp.gt.f32 	%p1292, %f9076, 0f40800000;
	mov.b32 	%r1332, 236;
	@%p1292 bra 	$L__BB0_1365;
	sub.f32 	%f9077, %f947, %f948;
	add.f32 	%f9078, %f945, %f945;
	add.f32 	%f949, %f1, %f9077;
	fma.rn.f32 	%f950, %f9078, %f946, %f2;
	mul.f32 	%f951, %f949, %f949;
	mul.f32 	%f952, %f950, %f950;
	add.f32 	%f9079, %f951, %f952;
	setp.gt.f32 	%p1293, %f9079, 0f40800000;
	mov.b32 	%r1332, 237;
	@%p1293 bra 	$L__BB0_1365;
	sub.f32 	%f9080, %f951, %f952;
	add.f32 	%f9081, %f949, %f949;
	add.f32 	%f953, %f1, %f9080;
	fma.rn.f32 	%f954, %f9081, %f950, %f2;
	mul.f32 	%f955, %f953, %f953;
	mul.f32 	%f956, %f954, %f954;
	add.f32 	%f9082, %f955, %f956;
	setp.gt.f32 	%p1294, %f9082, 0f40800000;
	mov.b32 	%r1332, 238;
	@%p1294 bra 	$L__BB0_1365;
	sub.f32 	%f9083, %f955, %f956;
	add.f32 	%f9084, %f953, %f953;
	add.f32 	%f957, %f1, %f9083;
	fma.rn.f32 	%f958, %f9084, %f954, %f2;
	mul.f32 	%f959, %f957, %f957;
	mul.f32 	%f960, %f958, %f958;
	add.f32 	%f9085, %f959, %f960;
	setp.gt.f32 	%p1295, %f9085, 0f40800000;
	mov.b32 	%r1332, 239;
	@%p1295 bra 	$L__BB0_1365;
	sub.f32 	%f9086, %f959, %f960;
	add.f32 	%f9087, %f957, %f957;
	add.f32 	%f961, %f1, %f9086;
	fma.rn.f32 	%f962, %f9087, %f958, %f2;
	mul.f32 	%f963, %f961, %f961;
	mul.f32 	%f964, %f962, %f962;
	add.f32 	%f9088, %f963, %f964;
	setp.gt.f32 	%p1296, %f9088, 0f40800000;
	mov.b32 	%r1332, 240;
	@%p1296 bra 	$L__BB0_1365;
	sub.f32 	%f9089, %f963, %f964;
	add.f32 	%f9090, %f961, %f961;
	add.f32 	%f965, %f1, %f9089;
	fma.rn.f32 	%f966, %f9090, %f962, %f2;
	mul.f32 	%f967, %f965, %f965;
	mul.f32 	%f968, %f966, %f966;
	add.f32 	%f9091, %f967, %f968;
	setp.gt.f32 	%p1297, %f9091, 0f40800000;
	mov.b32 	%r1332, 241;
	@%p1297 bra 	$L__BB0_1365;
	sub.f32 	%f9092, %f967, %f968;
	add.f32 	%f9093, %f965, %f965;
	add.f32 	%f969, %f1, %f9092;
	fma.rn.f32 	%f970, %f9093, %f966, %f2;
	mul.f32 	%f971, %f969, %f969;
	mul.f32 	%f972, %f970, %f970;
	add.f32 	%f9094, %f971, %f972;
	setp.gt.f32 	%p1298, %f9094, 0f40800000;
	mov.b32 	%r1332, 242;
	@%p1298 bra 	$L__BB0_1365;
	sub.f32 	%f9095, %f971, %f972;
	add.f32 	%f9096, %f969, %f969;
	add.f32 	%f973, %f1, %f9095;
	fma.rn.f32 	%f974, %f9096, %f970, %f2;
	mul.f32 	%f975, %f973, %f973;
	mul.f32 	%f976, %f974, %f974;
	add.f32 	%f9097, %f975, %f976;
	setp.gt.f32 	%p1299, %f9097, 0f40800000;
	mov.b32 	%r1332, 243;
	@%p1299 bra 	$L__BB0_1365;
	sub.f32 	%f9098, %f975, %f976;
	add.f32 	%f9099, %f973, %f973;
	add.f32 	%f977, %f1, %f9098;
	fma.rn.f32 	%f978, %f9099, %f974, %f2;
	mul.f32 	%f979, %f977, %f977;
	mul.f32 	%f980, %f978, %f978;
	add.f32 	%f9100, %f979, %f980;
	setp.gt.f32 	%p1300, %f9100, 0f40800000;
	mov.b32 	%r1332, 244;
	@%p1300 bra 	$L__BB0_1365;
	sub.f32 	%f9101, %f979, %f980;
	add.f32 	%f9102, %f977, %f977;
	add.f32 	%f981, %f1, %f9101;
	fma.rn.f32 	%f982, %f9102, %f978, %f2;
	mul.f32 	%f983, %f981, %f981;
	mul.f32 	%f984, %f982, %f982;
	add.f32 	%f9103, %f983, %f984;
	setp.gt.f32 	%p1301, %f9103, 0f40800000;
	mov.b32 	%r1332, 245;
	@%p1301 bra 	$L__BB0_1365;
	sub.f32 	%f9104, %f983, %f984;
	add.f32 	%f9105, %f981, %f981;
	add.f32 	%f985, %f1, %f9104;
	fma.rn.f32 	%f986, %f9105, %f982, %f2;
	mul.f32 	%f987, %f985, %f985;
	mul.f32 	%f988, %f986, %f986;
	add.f32 	%f9106, %f987, %f988;
	setp.gt.f32 	%p1302, %f9106, 0f40800000;
	mov.b32 	%r1332, 246;
	@%p1302 bra 	$L__BB0_1365;
	sub.f32 	%f9107, %f987, %f988;
	add.f32 	%f9108, %f985, %f985;
	add.f32 	%f989, %f1, %f9107;
	fma.rn.f32 	%f990, %f9108, %f986, %f2;
	mul.f32 	%f991, %f989, %f989;
	mul.f32 	%f992, %f990, %f990;
	add.f32 	%f9109, %f991, %f992;
	setp.gt.f32 	%p1303, %f9109, 0f40800000;
	mov.b32 	%r1332, 247;
	@%p1303 bra 	$L__BB0_1365;
	sub.f32 	%f9110, %f991, %f992;
	add.f32 	%f9111, %f989, %f989;
	add.f32 	%f993, %f1, %f9110;
	fma.rn.f32 	%f994, %f9111, %f990, %f2;
	mul.f32 	%f995, %f993, %f993;
	mul.f32 	%f996, %f994, %f994;
	add.f32 	%f9112, %f995, %f996;
	setp.gt.f32 	%p1304, %f9112, 0f40800000;
	mov.b32 	%r1317, 248;
	mov.u32 	%r1332, %r1317;
	@%p1304 bra 	$L__BB0_1365;
	sub.f32 	%f9113, %f995, %f996;
	add.f32 	%f9114, %f993, %f993;
	add.f32 	%f997, %f1, %f9113;
	fma.rn.f32 	%f998, %f9114, %f994, %f2;
	mul.f32 	%f999, %f997, %f997;
	mul.f32 	%f1000, %f998, %f998;
	add.f32 	%f9115, %f999, %f1000;
	setp.gt.f32 	%p1305, %f9115, 0f40800000;
	mov.b32 	%r1318, 249;
	mov.u32 	%r1332, %r1318;
	@%p1305 bra 	$L__BB0_1365;
	sub.f32 	%f9116, %f999, %f1000;
	add.f32 	%f9117, %f997, %f997;
	add.f32 	%f1001, %f1, %f9116;
	fma.rn.f32 	%f1002, %f9117, %f998, %f2;
	mul.f32 	%f1003, %f1001, %f1001;
	mul.f32 	%f1004, %f1002, %f1002;
	add.f32 	%f9118, %f1003, %f1004;
	setp.gt.f32 	%p1306, %f9118, 0f40800000;
	mov.b32 	%r1319, 250;
	mov.u32 	%r1332, %r1319;
	@%p1306 bra 	$L__BB0_1365;
	sub.f32 	%f9119, %f1003, %f1004;
	add.f32 	%f9120, %f1001, %f1001;
	add.f32 	%f1005, %f1, %f9119;
	fma.rn.f32 	%f1006, %f9120, %f1002, %f2;
	mul.f32 	%f1007, %f1005, %f1005;
	mul.f32 	%f1008, %f1006, %f1006;
	add.f32 	%f9121, %f1007, %f1008;
	setp.gt.f32 	%p1307, %f9121, 0f40800000;
	mov.b32 	%r1320, 251;
	mov.u32 	%r1332, %r1320;
	@%p1307 bra 	$L__BB0_1365;
	sub.f32 	%f9122, %f1007, %f1008;
	add.f32 	%f9123, %f1005, %f1005;
	add.f32 	%f1009, %f1, %f9122;
	fma.rn.f32 	%f1010, %f9123, %f1006, %f2;
	mul.f32 	%f1011, %f1009, %f1009;
	mul.f32 	%f1012, %f1010, %f1010;
	add.f32 	%f9124, %f1011, %f1012;
	setp.gt.f32 	%p1308, %f9124, 0f40800000;
	mov.b32 	%r1321, 252;
	mov.u32 	%r1332, %r1321;
	@%p1308 bra 	$L__BB0_1365;
	sub.f32 	%f9125, %f1011, %f1012;
	add.f32 	%f9126, %f1009, %f1009;
	add.f32 	%f1013, %f1, %f9125;
	fma.rn.f32 	%f1014, %f9126, %f1010, %f2;
	mul.f32 	%f1015, %f1013, %f1013;
	mul.f32 	%f1016, %f1014, %f1014;
	add.f32 	%f9127, %f1015, %f1016;
	setp.gt.f32 	%p1309, %f9127, 0f40800000;
	mov.b32 	%r1322, 253;
	mov.u32 	%r1332, %r1322;
	@%p1309 bra 	$L__BB0_1365;
	sub.f32 	%f9128, %f1015, %f1016;
	add.f32 	%f9129, %f1013, %f1013;
	add.f32 	%f1017, %f1, %f9128;
	fma.rn.f32 	%f1018, %f9129, %f1014, %f2;
	mul.f32 	%f1019, %f1017, %f1017;
	mul.f32 	%f1020, %f1018, %f1018;
	add.f32 	%f9130, %f1019, %f1020;
	setp.gt.f32 	%p1310, %f9130, 0f40800000;
	mov.b32 	%r1323, 254;
	mov.u32 	%r1332, %r1323;
	@%p1310 bra 	$L__BB0_1365;
	sub.f32 	%f9131, %f1019, %f1020;
	add.f32 	%f9132, %f1017, %f1017;
	add.f32 	%f9133, %f1, %f9131;
	fma.rn.f32 	%f9134, %f9132, %f1018, %f2;
	mul.f32 	%f9135, %f9134, %f9134;
	fma.rn.f32 	%f9136, %f9133, %f9133, %f9135;
	setp.gt.f32 	%p1311, %f9136, 0f40800000;
	mov.b32 	%r1324, 255;
	mov.u32 	%r1332, %r1324;
	@%p1311 bra 	$L__BB0_1365;
	mov.b32 	%r1325, 256;
	mov.u32 	%r1332, %r1325;
	bra.uni 	$L__BB0_1365;
$L__BB0_300:
	mul.f32 	%f1021, %f1, %f1;
	mul.f32 	%f1022, %f2, %f2;
	add.f32 	%f5367, %f1021, %f1022;
	setp.gt.f32 	%p56, %f5367, 0f40800000;
	mov.b32 	%r68, 0;
	mov.u32 	%r1332, %r68;
	@%p56 bra 	$L__BB0_1365;
	sub.f32 	%f5368, %f1021, %f1022;
	add.f32 	%f5369, %f1, %f1;
	add.f32 	%f1023, %f1, %f5368;
	fma.rn.f32 	%f1024, %f5369, %f2, %f2;
	mul.f32 	%f1025, %f1023, %f1023;
	mul.f32 	%f1026, %f1024, %f1024;
	add.f32 	%f5370, %f1025, %f1026;
	setp.gt.f32 	%p57, %f5370, 0f40800000;
	mov.b32 	%r69, 1;
	mov.u32 	%r1332, %r69;
	@%p57 bra 	$L__BB0_1365;
	sub.f32 	%f5371, %f1025, %f1026;
	add.f32 	%f5372, %f1023, %f1023;
	add.f32 	%f1027, %f1, %f5371;
	fma.rn.f32 	%f1028, %f5372, %f1024, %f2;
	mul.f32 	%f1029, %f1027, %f1027;
	mul.f32 	%f1030, %f1028, %f1028;
	add.f32 	%f5373, %f1029, %f1030;
	setp.gt.f32 	%p58, %f5373, 0f40800000;
	mov.b32 	%r70, 2;
	mov.u32 	%r1332, %r70;
	@%p58 bra 	$L__BB0_1365;
	sub.f32 	%f5374, %f1029, %f1030;
	add.f32 	%f5375, %f1027, %f1027;
	add.f32 	%f1031, %f1, %f5374;
	fma.rn.f32 	%f1032, %f5375, %f1028, %f2;
	mul.f32 	%f1033, %f1031, %f1031;
	mul.f32 	%f1034, %f1032, %f1032;
	add.f32 	%f5376, %f1033, %f1034;
	setp.gt.f32 	%p59, %f5376, 0f40800000;
	mov.b32 	%r71, 3;
	mov.u32 	%r1332, %r71;
	@%p59 bra 	$L__BB0_1365;
	sub.f32 	%f5377, %f1033, %f1034;
	add.f32 	%f5378, %f1031, %f1031;
	add.f32 	%f1035, %f1, %f5377;
	fma.rn.f32 	%f1036, %f5378, %f1032, %f2;
	mul.f32 	%f1037, %f1035, %f1035;
	mul.f32 	%f1038, %f1036, %f1036;
	add.f32 	%f5379, %f1037, %f1038;
	setp.gt.f32 	%p60, %f5379, 0f40800000;
	mov.b32 	%r72, 4;
	mov.u32 	%r1332, %r72;
	@%p60 bra 	$L__BB0_1365;
	sub.f32 	%f5380, %f1037, %f1038;
	add.f32 	%f5381, %f1035, %f1035;
	add.f32 	%f1039, %f1, %f5380;
	fma.rn.f32 	%f1040, %f5381, %f1036, %f2;
	mul.f32 	%f1041, %f1039, %f1039;
	mul.f32 	%f1042, %f1040, %f1040;
	add.f32 	%f5382, %f1041, %f1042;
	setp.gt.f32 	%p61, %f5382, 0f40800000;
	mov.b32 	%r73, 5;
	mov.u32 	%r1332, %r73;
	@%p61 bra 	$L__BB0_1365;
	sub.f32 	%f5383, %f1041, %f1042;
	add.f32 	%f5384, %f1039, %f1039;
	add.f32 	%f1043, %f1, %f5383;
	fma.rn.f32 	%f1044, %f5384, %f1040, %f2;
	mul.f32 	%f1045, %f1043, %f1043;
	mul.f32 	%f1046, %f1044, %f1044;
	add.f32 	%f5385, %f1045, %f1046;
	setp.gt.f32 	%p62, %f5385, 0f40800000;
	mov.b32 	%r74, 6;
	mov.u32 	%r1332, %r74;
	@%p62 bra 	$L__BB0_1365;
	sub.f32 	%f5386, %f1045, %f1046;
	add.f32 	%f5387, %f1043, %f1043;
	add.f32 	%f1047, %f1, %f5386;
	fma.rn.f32 	%f1048, %f5387, %f1044, %f2;
	mul.f32 	%f1049, %f1047, %f1047;
	mul.f32 	%f1050, %f1048, %f1048;
	add.f32 	%f5388, %f1049, %f1050;
	setp.gt.f32 	%p63, %f5388, 0f40800000;
	mov.b32 	%r75, 7;
	mov.u32 	%r1332, %r75;
	@%p63 bra 	$L__BB0_1365;
	sub.f32 	%f5389, %f1049, %f1050;
	add.f32 	%f5390, %f1047, %f1047;
	add.f32 	%f1051, %f1, %f5389;
	fma.rn.f32 	%f1052, %f5390, %f1048, %f2;
	mul.f32 	%f1053, %f1051, %f1051;
	mul.f32 	%f1054, %f1052, %f1052;
	add.f32 	%f5391, %f1053, %f1054;
	setp.gt.f32 	%p64, %f5391, 0f40800000;
	mov.b32 	%r76, 8;
	mov.u32 	%r1332, %r76;
	@%p64 bra 	$L__BB0_1365;
	sub.f32 	%f5392, %f1053, %f1054;
	add.f32 	%f5393, %f1051, %f1051;
	add.f32 	%f1055, %f1, %f5392;
	fma.rn.f32 	%f1056, %f5393, %f1052, %f2;
	mul.f32 	%f1057, %f1055, %f1055;
	mul.f32 	%f1058, %f1056, %f1056;
	add.f32 	%f5394, %f1057, %f1058;
	setp.gt.f32 	%p65, %f5394, 0f40800000;
	mov.b32 	%r77, 9;
	mov.u32 	%r1332, %r77;
	@%p65 bra 	$L__BB0_1365;
	sub.f32 	%f5395, %f1057, %f1058;
	add.f32 	%f5396, %f1055, %f1055;
	add.f32 	%f1059, %f1, %f5395;
	fma.rn.f32 	%f1060, %f5396, %f1056, %f2;
	mul.f32 	%f1061, %f1059, %f1059;
	mul.f32 	%f1062, %f1060, %f1060;
	add.f32 	%f5397, %f1061, %f1062;
	setp.gt.f32 	%p66, %f5397, 0f40800000;
	mov.b32 	%r78, 10;
	mov.u32 	%r1332, %r78;
	@%p66 bra 	$L__BB0_1365;
	sub.f32 	%f5398, %f1061, %f1062;
	add.f32 	%f5399, %f1059, %f1059;
	add.f32 	%f1063, %f1, %f5398;
	fma.rn.f32 	%f1064, %f5399, %f1060, %f2;
	mul.f32 	%f1065, %f1063, %f1063;
	mul.f32 	%f1066, %f1064, %f1064;
	add.f32 	%f5400, %f1065, %f1066;
	setp.gt.f32 	%p67, %f5400, 0f40800000;
	mov.b32 	%r79, 11;
	mov.u32 	%r1332, %r79;
	@%p67 bra 	$L__BB0_1365;
	sub.f32 	%f5401, %f1065, %f1066;
	add.f32 	%f5402, %f1063, %f1063;
	add.f32 	%f1067, %f1, %f5401;
	fma.rn.f32 	%f1068, %f5402, %f1064, %f2;
	mul.f32 	%f1069, %f1067, %f1067;
	mul.f32 	%f1070, %f1068, %f1068;
	add.f32 	%f5403, %f1069, %f1070;
	setp.gt.f32 	%p68, %f5403, 0f40800000;
	mov.b32 	%r80, 12;
	mov.u32 	%r1332, %r80;
	@%p68 bra 	$L__BB0_1365;
	sub.f32 	%f5404, %f1069, %f1070;
	add.f32 	%f5405, %f1067, %f1067;
	add.f32 	%f1071, %f1, %f5404;
	fma.rn.f32 	%f1072, %f5405, %f1068, %f2;
	mul.f32 	%f1073, %f1071, %f1071;
	mul.f32 	%f1074, %f1072, %f1072;
	add.f32 	%f5406, %f1073, %f1074;
	setp.gt.f32 	%p69, %f5406, 0f40800000;
	mov.b32 	%r81, 13;
	mov.u32 	%r1332, %r81;
	@%p69 bra 	$L__BB0_1365;
	sub.f32 	%f5407, %f1073, %f1074;
	add.f32 	%f5408, %f1071, %f1071;
	add.f32 	%f1075, %f1, %f5407;
	fma.rn.f32 	%f1076, %f5408, %f1072, %f2;
	mul.f32 	%f1077, %f1075, %f1075;
	mul.f32 	%f1078, %f1076, %f1076;
	add.f32 	%f5409, %f1077, %f1078;
	setp.gt.f32 	%p70, %f5409, 0f40800000;
	mov.b32 	%r82, 14;
	mov.u32 	%r1332, %r82;
	@%p70 bra 	$L__BB0_1365;
	sub.f32 	%f5410, %f1077, %f1078;
	add.f32 	%f5411, %f1075, %f1075;
	add.f32 	%f1079, %f1, %f5410;
	fma.rn.f32 	%f1080, %f5411, %f1076, %f2;
	mul.f32 	%f1081, %f1079, %f1079;
	mul.f32 	%f1082, %f1080, %f1080;
	add.f32 	%f5412, %f1081, %f1082;
	setp.gt.f32 	%p71, %f5412, 0f40800000;
	mov.b32 	%r83, 15;
	mov.u32 	%r1332, %r83;
	@%p71 bra 	$L__BB0_1365;
	sub.f32 	%f5413, %f1081, %f1082;
	add.f32 	%f5414, %f1079, %f1079;
	add.f32 	%f1083, %f1, %f5413;
	fma.rn.f32 	%f1084, %f5414, %f1080, %f2;
	mul.f32 	%f1085, %f1083, %f1083;
	mul.f32 	%f1086, %f1084, %f1084;
	add.f32 	%f5415, %f1085, %f1086;
	setp.gt.f32 	%p72, %f5415, 0f40800000;
	mov.b32 	%r84, 16;
	mov.u32 	%r1332, %r84;
	@%p72 bra 	$L__BB0_1365;
	sub.f32 	%f5416, %f1085, %f1086;
	add.f32 	%f5417, %f1083, %f1083;
	add.f32 	%f1087, %f1, %f5416;
	fma.rn.f32 	%f1088, %f5417, %f1084, %f2;
	mul.f32 	%f1089, %f1087, %f1087;
	mul.f32 	%f1090, %f1088, %f1088;
	add.f32 	%f5418, %f1089, %f1090;
	setp.gt.f32 	%p73, %f5418, 0f40800000;
	mov.b32 	%r85, 17;
	mov.u32 	%r1332, %r85;
	@%p73 bra 	$L__BB0_1365;
	sub.f32 	%f5419, %f1089, %f1090;
	add.f32 	%f5420, %f1087, %f1087;
	add.f32 	%f1091, %f1, %f5419;
	fma.rn.f32 	%f1092, %f5420, %f1088, %f2;
	mul.f32 	%f1093, %f1091, %f1091;
	mul.f32 	%f1094, %f1092, %f1092;
	add.f32 	%f5421, %f1093, %f1094;
	setp.gt.f32 	%p74, %f5421, 0f40800000;
	mov.b32 	%r86, 18;
	mov.u32 	%r1332, %r86;
	@%p74 bra 	$L__BB0_1365;
	sub.f32 	%f5422, %f1093, %f1094;
	add.f32 	%f5423, %f1091, %f1091;
	add.f32 	%f1095, %f1, %f5422;
	fma.rn.f32 	%f1096, %f5423, %f1092, %f2;
	mul.f32 	%f1097, %f1095, %f1095;
	mul.f32 	%f1098, %f1096, %f1096;
	add.f32 	%f5424, %f1097, %f1098;
	setp.gt.f32 	%p75, %f5424, 0f40800000;
	mov.b32 	%r87, 19;
	mov.u32 	%r1332, %r87;
	@%p75 bra 	$L__BB0_1365;
	sub.f32 	%f5425, %f1097, %f1098;
	add.f32 	%f5426, %f1095, %f1095;
	add.f32 	%f1099, %f1, %f5425;
	fma.rn.f32 	%f1100, %f5426, %f1096, %f2;
	mul.f32 	%f1101, %f1099, %f1099;
	mul.f32 	%f1102, %f1100, %f1100;
	add.f32 	%f5427, %f1101, %f1102;
	setp.gt.f32 	%p76, %f5427, 0f40800000;
	mov.b32 	%r88, 20;
	mov.u32 	%r1332, %r88;
	@%p76 bra 	$L__BB0_1365;
	sub.f32 	%f5428, %f1101, %f1102;
	add.f32 	%f5429, %f1099, %f1099;
	add.f32 	%f1103, %f1, %f5428;
	fma.rn.f32 	%f1104, %f5429, %f1100, %f2;
	mul.f32 	%f1105, %f1103, %f1103;
	mul.f32 	%f1106, %f1104, %f1104;
	add.f32 	%f5430, %f1105, %f1106;
	setp.gt.f32 	%p77, %f5430, 0f40800000;
	mov.b32 	%r89, 21;
	mov.u32 	%r1332, %r89;
	@%p77 bra 	$L__BB0_1365;
	sub.f32 	%f5431, %f1105, %f1106;
	add.f32 	%f5432, %f1103, %f1103;
	add.f32 	%f1107, %f1, %f5431;
	fma.rn.f32 	%f1108, %f5432, %f1104, %f2;
	mul.f32 	%f1109, %f1107, %f1107;
	mul.f32 	%f1110, %f1108, %f1108;
	add.f32 	%f5433, %f1109, %f1110;
	setp.gt.f32 	%p78, %f5433, 0f40800000;
	mov.b32 	%r90, 22;
	mov.u32 	%r1332, %r90;
	@%p78 bra 	$L__BB0_1365;
	sub.f32 	%f5434, %f1109, %f1110;
	add.f32 	%f5435, %f1107, %f1107;
	add.f32 	%f1111, %f1, %f5434;
	fma.rn.f32 	%f1112, %f5435, %f1108, %f2;
	mul.f32 	%f1113, %f1111, %f1111;
	mul.f32 	%f1114, %f1112, %f1112;
	add.f32 	%f5436, %f1113, %f1114;
	setp.gt.f32 	%p79, %f5436, 0f40800000;
	mov.b32 	%r91, 23;
	mov.u32 	%r1332, %r91;
	@%p79 bra 	$L__BB0_1365;
	sub.f32 	%f5437, %f1113, %f1114;
	add.f32 	%f5438, %f1111, %f1111;
	add.f32 	%f1115, %f1, %f5437;
	fma.rn.f32 	%f1116, %f5438, %f1112, %f2;
	mul.f32 	%f1117, %f1115, %f1115;
	mul.f32 	%f1118, %f1116, %f1116;
	add.f32 	%f5439, %f1117, %f1118;
	setp.gt.f32 	%p80, %f5439, 0f40800000;
	mov.b32 	%r92, 24;
	mov.u32 	%r1332, %r92;
	@%p80 bra 	$L__BB0_1365;
	sub.f32 	%f5440, %f1117, %f1118;
	add.f32 	%f5441, %f1115, %f1115;
	add.f32 	%f1119, %f1, %f5440;
	fma.rn.f32 	%f1120, %f5441, %f1116, %f2;
	mul.f32 	%f1121, %f1119, %f1119;
	mul.f32 	%f1122, %f1120, %f1120;
	add.f32 	%f5442, %f1121, %f1122;
	setp.gt.f32 	%p81, %f5442, 0f40800000;
	mov.b32 	%r93, 25;
	mov.u32 	%r1332, %r93;
	@%p81 bra 	$L__BB0_1365;
	sub.f32 	%f5443, %f1121, %f1122;
	add.f32 	%f5444, %f1119, %f1119;
	add.f32 	%f1123, %f1, %f5443;
	fma.rn.f32 	%f1124, %f5444, %f1120, %f2;
	mul.f32 	%f1125, %f1123, %f1123;
	mul.f32 	%f1126, %f1124, %f1124;
	add.f32 	%f5445, %f1125, %f1126;
	setp.gt.f32 	%p82, %f5445, 0f40800000;
	mov.b32 	%r94, 26;
	mov.u32 	%r1332, %r94;
	@%p82 bra 	$L__BB0_1365;
	sub.f32 	%f5446, %f1125, %f1126;
	add.f32 	%f5447, %f1123, %f1123;
	add.f32 	%f1127, %f1, %f5446;
	fma.rn.f32 	%f1128, %f5447, %f1124, %f2;
	mul.f32 	%f1129, %f1127, %f1127;
	mul.f32 	%f1130, %f1128, %f1128;
	add.f32 	%f5448, %f1129, %f1130;
	setp.gt.f32 	%p83, %f5448, 0f40800000;
	mov.b32 	%r95, 27;
	mov.u32 	%r1332, %r95;
	@%p83 bra 	$L__BB0_1365;
	sub.f32 	%f5449, %f1129, %f1130;
	add.f32 	%f5450, %f1127, %f1127;
	add.f32 	%f1131, %f1, %f5449;
	fma.rn.f32 	%f1132, %f5450, %f1128, %f2;
	mul.f32 	%f1133, %f1131, %f1131;
	mul.f32 	%f1134, %f1132, %f1132;
	add.f32 	%f5451, %f1133, %f1134;
	setp.gt.f32 	%p84, %f5451, 0f40800000;
	mov.b32 	%r96, 28;
	mov.u32 	%r1332, %r96;
	@%p84 bra 	$L__BB0_1365;
	sub.f32 	%f5452, %f1133, %f1134;
	add.f32 	%f5453, %f1131, %f1131;
	add.f32 	%f1135, %f1, %f5452;
	fma.rn.f32 	%f1136, %f5453, %f1132, %f2;
	mul.f32 	%f1137, %f1135, %f1135;
	mul.f32 	%f1138, %f1136, %f1136;
	add.f32 	%f5454, %f1137, %f1138;
	setp.gt.f32 	%p85, %f5454, 0f40800000;
	mov.b32 	%r97, 29;
	mov.u32 	%r1332, %r97;
	@%p85 bra 	$L__BB0_1365;
	sub.f32 	%f5455, %f1137, %f1138;
	add.f32 	%f5456, %f1135, %f1135;
	add.f32 	%f1139, %f1, %f5455;
	fma.rn.f32 	%f1140, %f5456, %f1136, %f2;
	mul.f32 	%f1141, %f1139, %f1139;
	mul.f32 	%f1142, %f1140, %f1140;
	add.f32 	%f5457, %f1141, %f1142;
	setp.gt.f32 	%p86, %f5457, 0f40800000;
	mov.b32 	%r98, 30;
	mov.u32 	%r1332, %r98;
	@%p86 bra 	$L__BB0_1365;
	sub.f32 	%f5458, %f1141, %f1142;
	add.f32 	%f5459, %f1139, %f1139;
	add.f32 	%f1143, %f1, %f5458;
	fma.rn.f32 	%f1144, %f5459, %f1140, %f2;
	mul.f32 	%f1145, %f1143, %f1143;
	mul.f32 	%f1146, %f1144, %f1144;
	add.f32 	%f5460, %f1145, %f1146;
	setp.gt.f32 	%p87, %f5460, 0f40800000;
	mov.b32 	%r99, 31;
	mov.u32 	%r1332, %r99;
	@%p87 bra 	$L__BB0_1365;
	sub.f32 	%f5461, %f1145, %f1146;
	add.f32 	%f5462, %f1143, %f1143;
	add.f32 	%f1147, %f1, %f5461;
	fma.rn.f32 	%f1148, %f5462, %f1144, %f2;
	mul.f32 	%f1149, %f1147, %f1147;
	mul.f32 	%f1150, %f1148, %f1148;
	add.f32 	%f5463, %f1149, %f1150;
	setp.gt.f32 	%p88, %f5463, 0f40800000;
	mov.b32 	%r100, 32;
	mov.u32 	%r1332, %r100;
	@%p88 bra 	$L__BB0_1365;
	sub.f32 	%f5464, %f1149, %f1150;
	add.f32 	%f5465, %f1147, %f1147;
	add.f32 	%f1151, %f1, %f5464;
	fma.rn.f32 	%f1152, %f5465, %f1148, %f2;
	mul.f32 	%f1153, %f1151, %f1151;
	mul.f32 	%f1154, %f1152, %f1152;
	add.f32 	%f5466, %f1153, %f1154;
	setp.gt.f32 	%p89, %f5466, 0f40800000;
	mov.b32 	%r101, 33;
	mov.u32 	%r1332, %r101;
	@%p89 bra 	$L__BB0_1365;
	sub.f32 	%f5467, %f1153, %f1154;
	add.f32 	%f5468, %f1151, %f1151;
	add.f32 	%f1155, %f1, %f5467;
	fma.rn.f32 	%f1156, %f5468, %f1152, %f2;
	mul.f32 	%f1157, %f1155, %f1155;
	mul.f32 	%f1158, %f1156, %f1156;
	add.f32 	%f5469, %f1157, %f1158;
	setp.gt.f32 	%p90, %f5469, 0f40800000;
	mov.b32 	%r102, 34;
	mov.u32 	%r1332, %r102;
	@%p90 bra 	$L__BB0_1365;
	sub.f32 	%f5470, %f1157, %f1158;
	add.f32 	%f5471, %f1155, %f1155;
	add.f32 	%f1159, %f1, %f5470;
	fma.rn.f32 	%f1160, %f5471, %f1156, %f2;
	mul.f32 	%f1161, %f1159, %f1159;
	mul.f32 	%f1162, %f1160, %f1160;
	add.f32 	%f5472, %f1161, %f1162;
	setp.gt.f32 	%p91, %f5472, 0f40800000;
	mov.b32 	%r103, 35;
	mov.u32 	%r1332, %r103;
	@%p91 bra 	$L__BB0_1365;
	sub.f32 	%f5473, %f1161, %f1162;
	add.f32 	%f5474, %f1159, %f1159;
	add.f32 	%f1163, %f1, %f5473;
	fma.rn.f32 	%f1164, %f5474, %f1160, %f2;
	mul.f32 	%f1165, %f1163, %f1163;
	mul.f32 	%f1166, %f1164, %f1164;
	add.f32 	%f5475, %f1165, %f1166;
	setp.gt.f32 	%p92, %f5475, 0f40800000;
	mov.b32 	%r104, 36;
	mov.u32 	%r1332, %r104;
	@%p92 bra 	$L__BB0_1365;
	sub.f32 	%f5476, %f1165, %f1166;
	add.f32 	%f5477, %f1163, %f1163;
	add.f32 	%f1167, %f1, %f5476;
	fma.rn.f32 	%f1168, %f5477, %f1164, %f2;
	mul.f32 	%f1169, %f1167, %f1167;
	mul.f32 	%f1170, %f1168, %f1168;
	add.f32 	%f5478, %f1169, %f1170;
	setp.gt.f32 	%p93, %f5478, 0f40800000;
	mov.b32 	%r105, 37;
	mov.u32 	%r1332, %r105;
	@%p93 bra 	$L__BB0_1365;
	sub.f32 	%f5479, %f1169, %f1170;
	add.f32 	%f5480, %f1167, %f1167;
	add.f32 	%f1171, %f1, %f5479;
	fma.rn.f32 	%f1172, %f5480, %f1168, %f2;
	mul.f32 	%f1173, %f1171, %f1171;
	mul.f32 	%f1174, %f1172, %f1172;
	add.f32 	%f5481, %f1173, %f1174;
	setp.gt.f32 	%p94, %f5481, 0f40800000;
	mov.b32 	%r106, 38;
	mov.u32 	%r1332, %r106;
	@%p94 bra 	$L__BB0_1365;
	sub.f32 	%f5482, %f1173, %f1174;
	add.f32 	%f5483, %f1171, %f1171;
	add.f32 	%f1175, %f1, %f5482;
	fma.rn.f32 	%f1176, %f5483, %f1172, %f2;
	mul.f32 	%f1177, %f1175, %f1175;
	mul.f32 	%f1178, %f1176, %f1176;
	add.f32 	%f5484, %f1177, %f1178;
	setp.gt.f32 	%p95, %f5484, 0f40800000;
	mov.b32 	%r107, 39;
	mov.u32 	%r1332, %r107;
	@%p95 bra 	$L__BB0_1365;
	sub.f32 	%f5485, %f1177, %f1178;
	add.f32 	%f5486, %f1175, %f1175;
	add.f32 	%f1179, %f1, %f5485;
	fma.rn.f32 	%f1180, %f5486, %f1176, %f2;
	mul.f32 	%f1181, %f1179, %f1179;
	mul.f32 	%f1182, %f1180, %f1180;
	add.f32 	%f5487, %f1181, %f1182;
	setp.gt.f32 	%p96, %f5487, 0f40800000;
	mov.b32 	%r108, 40;
	mov.u32 	%r1332, %r108;
	@%p96 bra 	$L__BB0_1365;
	sub.f32 	%f5488, %f1181, %f1182;
	add.f32 	%f5489, %f1179, %f1179;
	add.f32 	%f1183, %f1, %f5488;
	fma.rn.f32 	%f1184, %f5489, %f1180, %f2;
	mul.f32 	%f1185, %f1183, %f1183;
	mul.f32 	%f1186, %f1184, %f1184;
	add.f32 	%f5490, %f1185, %f1186;
	setp.gt.f32 	%p97, %f5490, 0f40800000;
	mov.b32 	%r109, 41;
	mov.u32 	%r1332, %r109;
	@%p97 bra 	$L__BB0_1365;
	sub.f32 	%f5491, %f1185, %f1186;
	add.f32 	%f5492, %f1183, %f1183;
	add.f32 	%f1187, %f1, %f5491;
	fma.rn.f32 	%f1188, %f5492, %f1184, %f2;
	mul.f32 	%f1189, %f1187, %f1187;
	mul.f32 	%f1190, %f1188, %f1188;
	add.f32 	%f5493, %f1189, %f1190;
	setp.gt.f32 	%p98, %f5493, 0f40800000;
	mov.b32 	%r110, 42;
	mov.u32 	%r1332, %r110;
	@%p98 bra 	$L__BB0_1365;
	sub.f32 	%f5494, %f1189, %f1190;
	add.f32 	%f5495, %f1187, %f1187;
	add.f32 	%f1191, %f1, %f5494;
	fma.rn.f32 	%f1192, %f5495, %f1188, %f2;
	mul.f32 	%f1193, %f1191, %f1191;
	mul.f32 	%f1194, %f1192, %f1192;
	add.f32 	%f5496, %f1193, %f1194;
	setp.gt.f32 	%p99, %f5496, 0f40800000;
	mov.b32 	%r111, 43;
	mov.u32 	%r1332, %r111;
	@%p99 bra 	$L__BB0_1365;
	sub.f32 	%f5497, %f1193, %f1194;
	add.f32 	%f5498, %f1191, %f1191;
	add.f32 	%f1195, %f1, %f5497;
	fma.rn.f32 	%f1196, %f5498, %f1192, %f2;
	mul.f32 	%f1197, %f1195, %f1195;
	mul.f32 	%f1198, %f1196, %f1196;
	add.f32 	%f5499, %f1197, %f1198;
	setp.gt.f32 	%p100, %f5499, 0f40800000;
	mov.b32 	%r112, 44;
	mov.u32 	%r1332, %r112;
	@%p100 bra 	$L__BB0_1365;
	sub.f32 	%f5500, %f1197, %f1198;
	add.f32 	%f5501, %f1195, %f1195;
	add.f32 	%f1199, %f1, %f5500;
	fma.rn.f32 	%f1200, %f5501, %f1196, %f2;
	mul.f32 	%f1201, %f1199, %f1199;
	mul.f32 	%f1202, %f1200, %f1200;
	add.f32 	%f5502, %f1201, %f1202;
	setp.gt.f32 	%p101, %f5502, 0f40800000;
	mov.b32 	%r113, 45;
	mov.u32 	%r1332, %r113;
	@%p101 bra 	$L__BB0_1365;
	sub.f32 	%f5503, %f1201, %f1202;
	add.f32 	%f5504, %f1199, %f1199;
	add.f32 	%f1203, %f1, %f5503;
	fma.rn.f32 	%f1204, %f5504, %f1200, %f2;
	mul.f32 	%f1205, %f1203, %f1203;
	mul.f32 	%f1206, %f1204, %f1204;
	add.f32 	%f5505, %f1205, %f1206;
	setp.gt.f32 	%p102, %f5505, 0f40800000;
	mov.b32 	%r114, 46;
	mov.u32 	%r1332, %r114;
	@%p102 bra 	$L__BB0_1365;
	sub.f32 	%f5506, %f1205, %f1206;
	add.f32 	%f5507, %f1203, %f1203;
	add.f32 	%f1207, %f1, %f5506;
	fma.rn.f32 	%f1208, %f5507, %f1204, %f2;
	mul.f32 	%f1209, %f1207, %f1207;
	mul.f32 	%f1210, %f1208, %f1208;
	add.f32 	%f5508, %f1209, %f1210;
	setp.gt.f32 	%p103, %f5508, 0f40800000;
	mov.b32 	%r115, 47;
	mov.u32 	%r1332, %r115;
	@%p103 bra 	$L__BB0_1365;
	sub.f32 	%f5509, %f1209, %f1210;
	add.f32 	%f5510, %f1207, %f1207;
	add.f32 	%f1211, %f1, %f5509;
	fma.rn.f32 	%f1212, %f5510, %f1208, %f2;
	mul.f32 	%f1213, %f1211, %f1211;
	mul.f32 	%f1214, %f1212, %f1212;
	add.f32 	%f5511, %f1213, %f1214;
	setp.gt.f32 	%p104, %f5511, 0f40800000;
	mov.b32 	%r116, 48;
	mov.u32 	%r1332, %r116;
	@%p104 bra 	$L__BB0_1365;
	sub.f32 	%f5512, %f1213, %f1214;
	add.f32 	%f5513, %f1211, %f1211;
	add.f32 	%f1215, %f1, %f5512;
	fma.rn.f32 	%f1216, %f5513, %f1212, %f2;
	mul.f32 	%f1217, %f1215, %f1215;
	mul.f32 	%f1218, %f1216, %f1216;
	add.f32 	%f5514, %f1217, %f1218;
	setp.gt.f32 	%p105, %f5514, 0f40800000;
	mov.b32 	%r117, 49;
	mov.u32 	%r1332, %r117;
	@%p105 bra 	$L__BB0_1365;
	sub.f32 	%f5515, %f1217, %f1218;
	add.f32 	%f5516, %f1215, %f1215;
	add.f32 	%f1219, %f1, %f5515;
	fma.rn.f32 	%f1220, %f5516, %f1216, %f2;
	mul.f32 	%f1221, %f1219, %f1219;
	mul.f32 	%f1222, %f1220, %f1220;
	add.f32 	%f5517, %f1221, %f1222;
	setp.gt.f32 	%p106, %f5517, 0f40800000;
	mov.b32 	%r118, 50;
	mov.u32 	%r1332, %r118;
	@%p106 bra 	$L__BB0_1365;
	sub.f32 	%f5518, %f1221, %f1222;
	add.f32 	%f5519, %f1219, %f1219;
	add.f32 	%f1223, %f1, %f5518;
	fma.rn.f32 	%f1224, %f5519, %f1220, %f2;
	mul.f32 	%f1225, %f1223, %f1223;
	mul.f32 	%f1226, %f1224, %f1224;
	add.f32 	%f5520, %f1225, %f1226;
	setp.gt.f32 	%p107, %f5520, 0f40800000;
	mov.b32 	%r119, 51;
	mov.u32 	%r1332, %r119;
	@%p107 bra 	$L__BB0_1365;
	sub.f32 	%f5521, %f1225, %f1226;
	add.f32 	%f5522, %f1223, %f1223;
	add.f32 	%f1227, %f1, %f5521;
	fma.rn.f32 	%f1228, %f5522, %f1224, %f2;
	mul.f32 	%f1229, %f1227, %f1227;
	mul.f32 	%f1230, %f1228, %f1228;
	add.f32 	%f5523, %f1229, %f1230;
	setp.gt.f32 	%p108, %f5523, 0f40800000;
	mov.b32 	%r120, 52;
	mov.u32 	%r1332, %r120;
	@%p108 bra 	$L__BB0_1365;
	sub.f32 	%f5524, %f1229, %f1230;
	add.f32 	%f5525, %f1227, %f1227;
	add.f32 	%f1231, %f1, %f5524;
	fma.rn.f32 	%f1232, %f5525, %f1228, %f2;
	mul.f32 	%f1233, %f1231, %f1231;
	mul.f32 	%f1234, %f1232, %f1232;
	add.f32 	%f5526, %f1233, %f1234;
	setp.gt.f32 	%p109, %f5526, 0f40800000;
	mov.b32 	%r121, 53;
	mov.u32 	%r1332, %r121;
	@%p109 bra 	$L__BB0_1365;
	sub.f32 	%f5527, %f1233, %f1234;
	add.f32 	%f5528, %f1231, %f1231;
	add.f32 	%f1235, %f1, %f5527;
	fma.rn.f32 	%f1236, %f5528, %f1232, %f2;
	mul.f32 	%f1237, %f1235, %f1235;
	mul.f32 	%f1238, %f1236, %f1236;
	add.f32 	%f5529, %f1237, %f1238;
	setp.gt.f32 	%p110, %f5529, 0f40800000;
	mov.b32 	%r122, 54;
	mov.u32 	%r1332, %r122;
	@%p110 bra 	$L__BB0_1365;
	sub.f32 	%f5530, %f1237, %f1238;
	add.f32 	%f5531, %f1235, %f1235;
	add.f32 	%f1239, %f1, %f5530;
	fma.rn.f32 	%f1240, %f5531, %f1236, %f2;
	mul.f32 	%f1241, %f1239, %f1239;
	mul.f32 	%f1242, %f1240, %f1240;
	add.f32 	%f5532, %f1241, %f1242;
	setp.gt.f32 	%p111, %f5532, 0f40800000;
	mov.b32 	%r123, 55;
	mov.u32 	%r1332, %r123;
	@%p111 bra 	$L__BB0_1365;
	sub.f32 	%f5533, %f1241, %f1242;
	add.f32 	%f5534, %f1239, %f1239;
	add.f32 	%f1243, %f1, %f5533;
	fma.rn.f32 	%f1244, %f5534, %f1240, %f2;
	mul.f32 	%f1245, %f1243, %f1243;
	mul.f32 	%f1246, %f1244, %f1244;
	add.f32 	%f5535, %f1245, %f1246;
	setp.gt.f32 	%p112, %f5535, 0f40800000;
	mov.b32 	%r124, 56;
	mov.u32 	%r1332, %r124;
	@%p112 bra 	$L__BB0_1365;
	sub.f32 	%f5536, %f1245, %f1246;
	add.f32 	%f5537, %f1243, %f1243;
	add.f32 	%f1247, %f1, %f5536;
	fma.rn.f32 	%f1248, %f5537, %f1244, %f2;
	mul.f32 	%f1249, %f1247, %f1247;
	mul.f32 	%f1250, %f1248, %f1248;
	add.f32 	%f5538, %f1249, %f1250;
	setp.gt.f32 	%p113, %f5538, 0f40800000;
	mov.b32 	%r125, 57;
	mov.u32 	%r1332, %r125;
	@%p113 bra 	$L__BB0_1365;
	sub.f32 	%f5539, %f1249, %f1250;
	add.f32 	%f5540, %f1247, %f1247;
	add.f32 	%f1251, %f1, %f5539;
	fma.rn.f32 	%f1252, %f5540, %f1248, %f2;
	mul.f32 	%f1253, %f1251, %f1251;
	mul.f32 	%f1254, %f1252, %f1252;
	add.f32 	%f5541, %f1253, %f1254;
	setp.gt.f32 	%p114, %f5541, 0f40800000;
	mov.b32 	%r126, 58;
	mov.u32 	%r1332, %r126;
	@%p114 bra 	$L__BB0_1365;
	sub.f32 	%f5542, %f1253, %f1254;
	add.f32 	%f5543, %f1251, %f1251;
	add.f32 	%f1255, %f1, %f5542;
	fma.rn.f32 	%f1256, %f5543, %f1252, %f2;
	mul.f32 	%f1257, %f1255, %f1255;
	mul.f32 	%f1258, %f1256, %f1256;
	add.f32 	%f5544, %f1257, %f1258;
	setp.gt.f32 	%p115, %f5544, 0f40800000;
	mov.b32 	%r127, 59;
	mov.u32 	%r1332, %r127;
	@%p115 bra 	$L__BB0_1365;
	sub.f32 	%f5545, %f1257, %f1258;
	add.f32 	%f5546, %f1255, %f1255;
	add.f32 	%f1259, %f1, %f5545;
	fma.rn.f32 	%f1260, %f5546, %f1256, %f2;
	mul.f32 	%f1261, %f1259, %f1259;
	mul.f32 	%f1262, %f1260, %f1260;
	add.f32 	%f5547, %f1261, %f1262;
	setp.gt.f32 	%p116, %f5547, 0f40800000;
	mov.b32 	%r128, 60;
	mov.u32 	%r1332, %r128;
	@%p116 bra 	$L__BB0_1365;
	sub.f32 	%f5548, %f1261, %f1262;
	add.f32 	%f5549, %f1259, %f1259;
	add.f32 	%f1263, %f1, %f5548;
	fma.rn.f32 	%f1264, %f5549, %f1260, %f2;
	mul.f32 	%f1265, %f1263, %f1263;
	mul.f32 	%f1266, %f1264, %f1264;
	add.f32 	%f5550, %f1265, %f1266;
	setp.gt.f32 	%p117, %f5550, 0f40800000;
	mov.b32 	%r129, 61;
	mov.u32 	%r1332, %r129;
	@%p117 bra 	$L__BB0_1365;
	sub.f32 	%f5551, %f1265, %f1266;
	add.f32 	%f5552, %f1263, %f1263;
	add.f32 	%f1267, %f1, %f5551;
	fma.rn.f32 	%f1268, %f5552, %f1264, %f2;
	mul.f32 	%f1269, %f1267, %f1267;
	mul.f32 	%f1270, %f1268, %f1268;
	add.f32 	%f5553, %f1269, %f1270;
	setp.gt.f32 	%p118, %f5553, 0f40800000;
	mov.b32 	%r130, 62;
	mov.u32 	%r1332, %r130;
	@%p118 bra 	$L__BB0_1365;
	sub.f32 	%f5554, %f1269, %f1270;
	add.f32 	%f5555, %f1267, %f1267;
	add.f32 	%f1271, %f1, %f5554;
	fma.rn.f32 	%f1272, %f5555, %f1268, %f2;
	mul.f32 	%f1273, %f1271, %f1271;
	mul.f32 	%f1274, %f1272, %f1272;
	add.f32 	%f5556, %f1273, %f1274;
	setp.gt.f32 	%p119, %f5556, 0f40800000;
	mov.b32 	%r131, 63;
	mov.u32 	%r1332, %r131;
	@%p119 bra 	$L__BB0_1365;
	sub.f32 	%f5557, %f1273, %f1274;
	add.f32 	%f5558, %f1271, %f1271;
	add.f32 	%f1275, %f1, %f5557;
	fma.rn.f32 	%f1276, %f5558, %f1272, %f2;
	mul.f32 	%f1277, %f1275, %f1275;
	mul.f32 	%f1278, %f1276, %f1276;
	add.f32 	%f5559, %f1277, %f1278;
	setp.gt.f32 	%p120, %f5559, 0f40800000;
	mov.b32 	%r132, 64;
	mov.u32 	%r1332, %r132;
	@%p120 bra 	$L__BB0_1365;
	sub.f32 	%f5560, %f1277, %f1278;
	add.f32 	%f5561, %f1275, %f1275;
	add.f32 	%f1279, %f1, %f5560;
	fma.rn.f32 	%f1280, %f5561, %f1276, %f2;
	mul.f32 	%f1281, %f1279, %f1279;
	mul.f32 	%f1282, %f1280, %f1280;
	add.f32 	%f5562, %f1281, %f1282;
	setp.gt.f32 	%p121, %f5562, 0f40800000;
	mov.b32 	%r133, 65;
	mov.u32 	%r1332, %r133;
	@%p121 bra 	$L__BB0_1365;
	sub.f32 	%f5563, %f1281, %f1282;
	add.f32 	%f5564, %f1279, %f1279;
	add.f32 	%f1283, %f1, %f5563;
	fma.rn.f32 	%f1284, %f5564, %f1280, %f2;
	mul.f32 	%f1285, %f1283, %f1283;
	mul.f32 	%f1286, %f1284, %f1284;
	add.f32 	%f5565, %f1285, %f1286;
	setp.gt.f32 	%p122, %f5565, 0f40800000;
	mov.b32 	%r134, 66;
	mov.u32 	%r1332, %r134;
	@%p122 bra 	$L__BB0_1365;
	sub.f32 	%f5566, %f1285, %f1286;
	add.f32 	%f5567, %f1283, %f1283;
	add.f32 	%f1287, %f1, %f5566;
	fma.rn.f32 	%f1288, %f5567, %f1284, %f2;
	mul.f32 	%f1289, %f1287, %f1287;
	mul.f32 	%f1290, %f1288, %f1288;
	add.f32 	%f5568, %f1289, %f1290;
	setp.gt.f32 	%p123, %f5568, 0f40800000;
	mov.b32 	%r135, 67;
	mov.u32 	%r1332, %r135;
	@%p123 bra 	$L__BB0_1365;
	sub.f32 	%f5569, %f1289, %f1290;
	add.f32 	%f5570, %f1287, %f1287;
	add.f32 	%f1291, %f1, %f5569;
	fma.rn.f32 	%f1292, %f5570, %f1288, %f2;
	mul.f32 	%f1293, %f1291, %f1291;
	mul.f32 	%f1294, %f1292, %f1292;
	add.f32 	%f5571, %f1293, %f1294;
	setp.gt.f32 	%p124, %f5571, 0f40800000;
	mov.b32 	%r136, 68;
	mov.u32 	%r1332, %r136;
	@%p124 bra 	$L__BB0_1365;
	sub.f32 	%f5572, %f1293, %f1294;
	add.f32 	%f5573, %f1291, %f1291;
	add.f32 	%f1295, %f1, %f5572;
	fma.rn.f32 	%f1296, %f5573, %f1292, %f2;
	mul.f32 	%f1297, %f1295, %f1295;
	mul.f32 	%f1298, %f1296, %f1296;
	add.f32 	%f5574, %f1297, %f1298;
	setp.gt.f32 	%p125, %f5574, 0f40800000;
	mov.b32 	%r137, 69;
	mov.u32 	%r1332, %r137;
	@%p125 bra 	$L__BB0_1365;
	sub.f32 	%f5575, %f1297, %f1298;
	add.f32 	%f5576, %f1295, %f1295;
	add.f32 	%f1299, %f1, %f5575;
	fma.rn.f32 	%f1300, %f5576, %f1296, %f2;
	mul.f32 	%f1301, %f1299, %f1299;
	mul.f32 	%f1302, %f1300, %f1300;
	add.f32 	%f5577, %f1301, %f1302;
	setp.gt.f32 	%p126, %f5577, 0f40800000;
	mov.b32 	%r138, 70;
	mov.u32 	%r1332, %r138;
	@%p126 bra 	$L__BB0_1365;
	sub.f32 	%f5578, %f1301, %f1302;
	add.f32 	%f5579, %f1299, %f1299;
	add.f32 	%f1303, %f1, %f5578;
	fma.rn.f32 	%f1304, %f5579, %f1300, %f2;
	mul.f32 	%f1305, %f1303, %f1303;
	mul.f32 	%f1306, %f1304, %f1304;
	add.f32 	%f5580, %f1305, %f1306;
	setp.gt.f32 	%p127, %f5580, 0f40800000;
	mov.b32 	%r139, 71;
	mov.u32 	%r1332, %r139;
	@%p127 bra 	$L__BB0_1365;
	sub.f32 	%f5581, %f1305, %f1306;
	add.f32 	%f5582, %f1303, %f1303;
	add.f32 	%f1307, %f1, %f5581;
	fma.rn.f32 	%f1308, %f5582, %f1304, %f2;
	mul.f32 	%f1309, %f1307, %f1307;
	mul.f32 	%f1310, %f1308, %f1308;
	add.f32 	%f5583, %f1309, %f1310;
	setp.gt.f32 	%p128, %f5583, 0f40800000;
	mov.b32 	%r140, 72;
	mov.u32 	%r1332, %r140;
	@%p128 bra 	$L__BB0_1365;
	sub.f32 	%f5584, %f1309, %f1310;
	add.f32 	%f5585, %f1307, %f1307;
	add.f32 	%f1311, %f1, %f5584;
	fma.rn.f32 	%f1312, %f5585, %f1308, %f2;
	mul.f32 	%f1313, %f1311, %f1311;
	mul.f32 	%f1314, %f1312, %f1312;
	add.f32 	%f5586, %f1313, %f1314;
	setp.gt.f32 	%p129, %f5586, 0f40800000;
	mov.b32 	%r141, 73;
	mov.u32 	%r1332, %r141;
	@%p129 bra 	$L__BB0_1365;
	sub.f32 	%f5587, %f1313, %f1314;
	add.f32 	%f5588, %f1311, %f1311;
	add.f32 	%f1315, %f1, %f5587;
	fma.rn.f32 	%f1316, %f5588, %f1312, %f2;
	mul.f32 	%f1317, %f1315, %f1315;
	mul.f32 	%f1318, %f1316, %f1316;
	add.f32 	%f5589, %f1317, %f1318;
	setp.gt.f32 	%p130, %f5589, 0f40800000;
	mov.b32 	%r142, 74;
	mov.u32 	%r1332, %r142;
	@%p130 bra 	$L__BB0_1365;
	sub.f32 	%f5590, %f1317, %f1318;
	add.f32 	%f5591, %f1315, %f1315;
	add.f32 	%f1319, %f1, %f5590;
	fma.rn.f32 	%f1320, %f5591, %f1316, %f2;
	mul.f32 	%f1321, %f1319, %f1319;
	mul.f32 	%f1322, %f1320, %f1320;
	add.f32 	%f5592, %f1321, %f1322;
	setp.gt.f32 	%p131, %f5592, 0f40800000;
	mov.b32 	%r143, 75;
	mov.u32 	%r1332, %r143;
	@%p131 bra 	$L__BB0_1365;
	sub.f32 	%f5593, %f1321, %f1322;
	add.f32 	%f5594, %f1319, %f1319;
	add.f32 	%f1323, %f1, %f5593;
	fma.rn.f32 	%f1324, %f5594, %f1320, %f2;
	mul.f32 	%f1325, %f1323, %f1323;
	mul.f32 	%f1326, %f1324, %f1324;
	add.f32 	%f5595, %f1325, %f1326;
	setp.gt.f32 	%p132, %f5595, 0f40800000;
	mov.b32 	%r144, 76;
	mov.u32 	%r1332, %r144;
	@%p132 bra 	$L__BB0_1365;
	sub.f32 	%f5596, %f1325, %f1326;
	add.f32 	%f5597, %f1323, %f1323;
	add.f32 	%f1327, %f1, %f5596;
	fma.rn.f32 	%f1328, %f5597, %f1324, %f2;
	mul.f32 	%f1329, %f1327, %f1327;
	mul.f32 	%f1330, %f1328, %f1328;
	add.f32 	%f5598, %f1329, %f1330;
	setp.gt.f32 	%p133, %f5598, 0f40800000;
	mov.b32 	%r145, 77;
	mov.u32 	%r1332, %r145;
	@%p133 bra 	$L__BB0_1365;
	sub.f32 	%f5599, %f1329, %f1330;
	add.f32 	%f5600, %f1327, %f1327;
	add.f32 	%f1331, %f1, %f5599;
	fma.rn.f32 	%f1332, %f5600, %f1328, %f2;
	mul.f32 	%f1333, %f1331, %f1331;
	mul.f32 	%f1334, %f1332, %f1332;
	add.f32 	%f5601, %f1333, %f1334;
	setp.gt.f32 	%p134, %f5601, 0f40800000;
	mov.b32 	%r146, 78;
	mov.u32 	%r1332, %r146;
	@%p134 bra 	$L__BB0_1365;
	sub.f32 	%f5602, %f1333, %f1334;
	add.f32 	%f5603, %f1331, %f1331;
	add.f32 	%f1335, %f1, %f5602;
	fma.rn.f32 	%f1336, %f5603, %f1332, %f2;
	mul.f32 	%f1337, %f1335, %f1335;
	mul.f32 	%f1338, %f1336, %f1336;
	add.f32 	%f5604, %f1337, %f1338;
	setp.gt.f32 	%p135, %f5604, 0f40800000;
	mov.b32 	%r147, 79;
	mov.u32 	%r1332, %r147;
	@%p135 bra 	$L__BB0_1365;
	sub.f32 	%f5605, %f1337, %f1338;
	add.f32 	%f5606, %f1335, %f1335;
	add.f32 	%f1339, %f1, %f5605;
	fma.rn.f32 	%f1340, %f5606, %f1336, %f2;
	mul.f32 	%f1341, %f1339, %f1339;
	mul.f32 	%f1342, %f1340, %f1340;
	add.f32 	%f5607, %f1341, %f1342;
	setp.gt.f32 	%p136, %f5607, 0f40800000;
	mov.b32 	%r148, 80;
	mov.u32 	%r1332, %r148;
	@%p136 bra 	$L__BB0_1365;
	sub.f32 	%f5608, %f1341, %f1342;
	add.f32 	%f5609, %f1339, %f1339;
	add.f32 	%f1343, %f1, %f5608;
	fma.rn.f32 	%f1344, %f5609, %f1340, %f2;
	mul.f32 	%f1345, %f1343, %f1343;
	mul.f32 	%f1346, %f1344, %f1344;
	add.f32 	%f5610, %f1345, %f1346;
	setp.gt.f32 	%p137, %f5610, 0f40800000;
	mov.b32 	%r149, 81;
	mov.u32 	%r1332, %r149;
	@%p137 bra 	$L__BB0_1365;
	sub.f32 	%f5611, %f1345, %f1346;
	add.f32 	%f5612, %f1343, %f1343;
	add.f32 	%f1347, %f1, %f5611;
	fma.rn.f32 	%f1348, %f5612, %f1344, %f2;
	mul.f32 	%f1349, %f1347, %f1347;
	mul.f32 	%f1350, %f1348, %f1348;
	add.f32 	%f5613, %f1349, %f1350;
	setp.gt.f32 	%p138, %f5613, 0f40800000;
	mov.b32 	%r150, 82;
	mov.u32 	%r1332, %r150;
	@%p138 bra 	$L__BB0_1365;
	sub.f32 	%f5614, %f1349, %f1350;
	add.f32 	%f5615, %f1347, %f1347;
	add.f32 	%f1351, %f1, %f5614;
	fma.rn.f32 	%f1352, %f5615, %f1348, %f2;
	mul.f32 	%f1353, %f1351, %f1351;
	mul.f32 	%f1354, %f1352, %f1352;
	add.f32 	%f5616, %f1353, %f1354;
	setp.gt.f32 	%p139, %f5616, 0f40800000;
	mov.b32 	%r151, 83;
	mov.u32 	%r1332, %r151;
	@%p139 bra 	$L__BB0_1365;
	sub.f32 	%f5617, %f1353, %f1354;
	add.f32 	%f5618, %f1351, %f1351;
	add.f32 	%f1355, %f1, %f5617;
	fma.rn.f32 	%f1356, %f5618, %f1352, %f2;
	mul.f32 	%f1357, %f1355, %f1355;
	mul.f32 	%f1358, %f1356, %f1356;
	add.f32 	%f5619, %f1357, %f1358;
	setp.gt.f32 	%p140, %f5619, 0f40800000;
	mov.b32 	%r152, 84;
	mov.u32 	%r1332, %r152;
	@%p140 bra 	$L__BB0_1365;
	sub.f32 	%f5620, %f1357, %f1358;
	add.f32 	%f5621, %f1355, %f1355;
	add.f32 	%f1359, %f1, %f5620;
	fma.rn.f32 	%f1360, %f5621, %f1356, %f2;
	mul.f32 	%f1361, %f1359, %f1359;
	mul.f32 	%f1362, %f1360, %f1360;
	add.f32 	%f5622, %f1361, %f1362;
	setp.gt.f32 	%p141, %f5622, 0f40800000;
	mov.b32 	%r153, 85;
	mov.u32 	%r1332, %r153;
	@%p141 bra 	$L__BB0_1365;
	sub.f32 	%f5623, %f1361, %f1362;
	add.f32 	%f5624, %f1359, %f1359;
	add.f32 	%f1363, %f1, %f5623;
	fma.rn.f32 	%f1364, %f5624, %f1360, %f2;
	mul.f32 	%f1365, %f1363, %f1363;
	mul.f32 	%f1366, %f1364, %f1364;
	add.f32 	%f5625, %f1365, %f1366;
	setp.gt.f32 	%p142, %f5625, 0f40800000;
	mov.b32 	%r154, 86;
	mov.u32 	%r1332, %r154;
	@%p142 bra 	$L__BB0_1365;
	sub.f32 	%f5626, %f1365, %f1366;
	add.f32 	%f5627, %f1363, %f1363;
	add.f32 	%f1367, %f1, %f5626;
	fma.rn.f32 	%f1368, %f5627, %f1364, %f2;
	mul.f32 	%f1369, %f1367, %f1367;
	mul.f32 	%f1370, %f1368, %f1368;
	add.f32 	%f5628, %f1369, %f1370;
	setp.gt.f32 	%p143, %f5628, 0f40800000;
	mov.b32 	%r155, 87;
	mov.u32 	%r1332, %r155;
	@%p143 bra 	$L__BB0_1365;
	sub.f32 	%f5629, %f1369, %f1370;
	add.f32 	%f5630, %f1367, %f1367;
	add.f32 	%f1371, %f1, %f5629;
	fma.rn.f32 	%f1372, %f5630, %f1368, %f2;
	mul.f32 	%f1373, %f1371, %f1371;
	mul.f32 	%f1374, %f1372, %f1372;
	add.f32 	%f5631, %f1373, %f1374;
	setp.gt.f32 	%p144, %f5631, 0f40800000;
	mov.b32 	%r156, 88;
	mov.u32 	%r1332, %r156;
	@%p144 bra 	$L__BB0_1365;
	sub.f32 	%f5632, %f1373, %f1374;
	add.f32 	%f5633, %f1371, %f1371;
	add.f32 	%f1375, %f1, %f5632;
	fma.rn.f32 	%f1376, %f5633, %f1372, %f2;
	mul.f32 	%f1377, %f1375, %f1375;
	mul.f32 	%f1378, %f1376, %f1376;
	add.f32 	%f5634, %f1377, %f1378;
	setp.gt.f32 	%p145, %f5634, 0f40800000;
	mov.b32 	%r157, 89;
	mov.u32 	%r1332, %r157;
	@%p145 bra 	$L__BB0_1365;
	sub.f32 	%f5635, %f1377, %f1378;
	add.f32 	%f5636, %f1375, %f1375;
	add.f32 	%f1379, %f1, %f5635;
	fma.rn.f32 	%f1380, %f5636, %f1376, %f2;
	mul.f32 	%f1381, %f1379, %f1379;
	mul.f32 	%f1382, %f1380, %f1380;
	add.f32 	%f5637, %f1381, %f1382;
	setp.gt.f32 	%p146, %f5637, 0f40800000;
	mov.b32 	%r158, 90;
	mov.u32 	%r1332, %r158;
	@%p146 bra 	$L__BB0_1365;
	sub.f32 	%f5638, %f1381, %f1382;
	add.f32 	%f5639, %f1379, %f1379;
	add.f32 	%f1383, %f1, %f5638;
	fma.rn.f32 	%f1384, %f5639, %f1380, %f2;
	mul.f32 	%f1385, %f1383, %f1383;
	mul.f32 	%f1386, %f1384, %f1384;
	add.f32 	%f5640, %f1385, %f1386;
	setp.gt.f32 	%p147, %f5640, 0f40800000;
	mov.b32 	%r159, 91;
	mov.u32 	%r1332, %r159;
	@%p147 bra 	$L__BB0_1365;
	sub.f32 	%f5641, %f1385, %f1386;
	add.f32 	%f5642, %f1383, %f1383;
	add.f32 	%f1387, %f1, %f5641;
	fma.rn.f32 	%f1388, %f5642, %f1384, %f2;
	mul.f32 	%f1389, %f1387, %f1387;
	mul.f32 	%f1390, %f1388, %f1388;
	add.f32 	%f5643, %f1389, %f1390;
	setp.gt.f32 	%p148, %f5643, 0f40800000;
	mov.b32 	%r160, 92;
	mov.u32 	%r1332, %r160;
	@%p148 bra 	$L__BB0_1365;
	sub.f32 	%f5644, %f1389, %f1390;
	add.f32 	%f5645, %f1387, %f1387;
	add.f32 	%f1391, %f1, %f5644;
	fma.rn.f32 	%f1392, %f5645, %f1388, %f2;
	mul.f32 	%f1393, %f1391, %f1391;
	mul.f32 	%f1394, %f1392, %f1392;
	add.f32 	%f5646, %f1393, %f1394;
	setp.gt.f32 	%p149, %f5646, 0f40800000;
	mov.b32 	%r161, 93;
	mov.u32 	%r1332, %r161;
	@%p149 bra 	$L__BB0_1365;
	sub.f32 	%f5647, %f1393, %f1394;
	add.f32 	%f5648, %f1391, %f1391;
	add.f32 	%f1395, %f1, %f5647;
	fma.rn.f32 	%f1396, %f5648, %f1392, %f2;
	mul.f32 	%f1397, %f1395, %f1395;
	mul.f32 	%f1398, %f1396, %f1396;
	add.f32 	%f5649, %f1397, %f1398;
	setp.gt.f32 	%p150, %f5649, 0f40800000;
	mov.b32 	%r162, 94;
	mov.u32 	%r1332, %r162;
	@%p150 bra 	$L__BB0_1365;
	sub.f32 	%f5650, %f1397, %f1398;
	add.f32 	%f5651, %f1395, %f1395;
	add.f32 	%f1399, %f1, %f5650;
	fma.rn.f32 	%f1400, %f5651, %f1396, %f2;
	mul.f32 	%f1401, %f1399, %f1399;
	mul.f32 	%f1402, %f1400, %f1400;
	add.f32 	%f5652, %f1401, %f1402;
	setp.gt.f32 	%p151, %f5652, 0f40800000;
	mov.b32 	%r163, 95;
	mov.u32 	%r1332, %r163;
	@%p151 bra 	$L__BB0_1365;
	sub.f32 	%f5653, %f1401, %f1402;
	add.f32 	%f5654, %f1399, %f1399;
	add.f32 	%f1403, %f1, %f5653;
	fma.rn.f32 	%f1404, %f5654, %f1400, %f2;
	mul.f32 	%f1405, %f1403, %f1403;
	mul.f32 	%f1406, %f1404, %f1404;
	add.f32 	%f5655, %f1405, %f1406;
	setp.gt.f32 	%p152, %f5655, 0f40800000;
	mov.b32 	%r164, 96;
	mov.u32 	%r1332, %r164;
	@%p152 bra 	$L__BB0_1365;
	sub.f32 	%f5656, %f1405, %f1406;
	add.f32 	%f5657, %f1403, %f1403;
	add.f32 	%f1407, %f1, %f5656;
	fma.rn.f32 	%f1408, %f5657, %f1404, %f2;
	mul.f32 	%f1409, %f1407, %f1407;
	mul.f32 	%f1410, %f1408, %f1408;
	add.f32 	%f5658, %f1409, %f1410;
	setp.gt.f32 	%p153, %f5658, 0f40800000;
	mov.b32 	%r165, 97;
	mov.u32 	%r1332, %r165;
	@%p153 bra 	$L__BB0_1365;
	sub.f32 	%f5659, %f1409, %f1410;
	add.f32 	%f5660, %f1407, %f1407;
	add.f32 	%f1411, %f1, %f5659;
	fma.rn.f32 	%f1412, %f5660, %f1408, %f2;
	mul.f32 	%f1413, %f1411, %f1411;
	mul.f32 	%f1414, %f1412, %f1412;
	add.f32 	%f5661, %f1413, %f1414;
	setp.gt.f32 	%p154, %f5661, 0f40800000;
	mov.b32 	%r166, 98;
	mov.u32 	%r1332, %r166;
	@%p154 bra 	$L__BB0_1365;
	sub.f32 	%f5662, %f1413, %f1414;
	add.f32 	%f5663, %f1411, %f1411;
	add.f32 	%f1415, %f1, %f5662;
	fma.rn.f32 	%f1416, %f5663, %f1412, %f2;
	mul.f32 	%f1417, %f1415, %f1415;
	mul.f32 	%f1418, %f1416, %f1416;
	add.f32 	%f5664, %f1417, %f1418;
	setp.gt.f32 	%p155, %f5664, 0f40800000;
	mov.b32 	%r167, 99;
	mov.u32 	%r1332, %r167;
	@%p155 bra 	$L__BB0_1365;
	sub.f32 	%f5665, %f1417, %f1418;
	add.f32 	%f5666, %f1415, %f1415;
	add.f32 	%f1419, %f1, %f5665;
	fma.rn.f32 	%f1420, %f5666, %f1416, %f2;
	mul.f32 	%f1421, %f1419, %f1419;
	mul.f32 	%f1422, %f1420, %f1420;
	add.f32 	%f5667, %f1421, %f1422;
	setp.gt.f32 	%p156, %f5667, 0f40800000;
	mov.b32 	%r168, 100;
	mov.u32 	%r1332, %r168;
	@%p156 bra 	$L__BB0_1365;
	sub.f32 	%f5668, %f1421, %f1422;
	add.f32 	%f5669, %f1419, %f1419;
	add.f32 	%f1423, %f1, %f5668;
	fma.rn.f32 	%f1424, %f5669, %f1420, %f2;
	mul.f32 	%f1425, %f1423, %f1423;
	mul.f32 	%f1426, %f1424, %f1424;
	add.f32 	%f5670, %f1425, %f1426;
	setp.gt.f32 	%p157, %f5670, 0f40800000;
	mov.b32 	%r169, 101;
	mov.u32 	%r1332, %r169;
	@%p157 bra 	$L__BB0_1365;
	sub.f32 	%f5671, %f1425, %f1426;
	add.f32 	%f5672, %f1423, %f1423;
	add.f32 	%f1427, %f1, %f5671;
	fma.rn.f32 	%f1428, %f5672, %f1424, %f2;
	mul.f32 	%f1429, %f1427, %f1427;
	mul.f32 	%f1430, %f1428, %f1428;
	add.f32 	%f5673, %f1429, %f1430;
	setp.gt.f32 	%p158, %f5673, 0f40800000;
	mov.b32 	%r170, 102;
	mov.u32 	%r1332, %r170;
	@%p158 bra 	$L__BB0_1365;
	sub.f32 	%f5674, %f1429, %f1430;
	add.f32 	%f5675, %f1427, %f1427;
	add.f32 	%f1431, %f1, %f5674;
	fma.rn.f32 	%f1432, %f5675, %f1428, %f2;
	mul.f32 	%f1433, %f1431, %f1431;
	mul.f32 	%f1434, %f1432, %f1432;
	add.f32 	%f5676, %f1433, %f1434;
	setp.gt.f32 	%p159, %f5676, 0f40800000;
	mov.b32 	%r171, 103;
	mov.u32 	%r1332, %r171;
	@%p159 bra 	$L__BB0_1365;
	sub.f32 	%f5677, %f1433, %f1434;
	add.f32 	%f5678, %f1431, %f1431;
	add.f32 	%f1435, %f1, %f5677;
	fma.rn.f32 	%f1436, %f5678, %f1432, %f2;
	mul.f32 	%f1437, %f1435, %f1435;
	mul.f32 	%f1438, %f1436, %f1436;
	add.f32 	%f5679, %f1437, %f1438;
	setp.gt.f32 	%p160, %f5679, 0f40800000;
	mov.b32 	%r172, 104;
	mov.u32 	%r1332, %r172;
	@%p160 bra 	$L__BB0_1365;
	sub.f32 	%f5680, %f1437, %f1438;
	add.f32 	%f5681, %f1435, %f1435;
	add.f32 	%f1439, %f1, %f5680;
	fma.rn.f32 	%f1440, %f5681, %f1436, %f2;
	mul.f32 	%f1441, %f1439, %f1439;
	mul.f32 	%f1442, %f1440, %f1440;
	add.f32 	%f5682, %f1441, %f1442;
	setp.gt.f32 	%p161, %f5682, 0f40800000;
	mov.b32 	%r173, 105;
	mov.u32 	%r1332, %r173;
	@%p161 bra 	$L__BB0_1365;
	sub.f32 	%f5683, %f1441, %f1442;
	add.f32 	%f5684, %f1439, %f1439;
	add.f32 	%f1443, %f1, %f5683;
	fma.rn.f32 	%f1444, %f5684, %f1440, %f2;
	mul.f32 	%f1445, %f1443, %f1443;
	mul.f32 	%f1446, %f1444, %f1444;
	add.f32 	%f5685, %f1445, %f1446;
	setp.gt.f32 	%p162, %f5685, 0f40800000;
	mov.b32 	%r174, 106;
	mov.u32 	%r1332, %r174;
	@%p162 bra 	$L__BB0_1365;
	sub.f32 	%f5686, %f1445, %f1446;
	add.f32 	%f5687, %f1443, %f1443;
	add.f32 	%f1447, %f1, %f5686;
	fma.rn.f32 	%f1448, %f5687, %f1444, %f2;
	mul.f32 	%f1449, %f1447, %f1447;
	mul.f32 	%f1450, %f1448, %f1448;
	add.f32 	%f5688, %f1449, %f1450;
	setp.gt.f32 	%p163, %f5688, 0f40800000;
	mov.b32 	%r175, 107;
	mov.u32 	%r1332, %r175;
	@%p163 bra 	$L__BB0_1365;
	sub.f32 	%f5689, %f1449, %f1450;
	add.f32 	%f5690, %f1447, %f1447;
	add.f32 	%f1451, %f1, %f5689;
	fma.rn.f32 	%f1452, %f5690, %f1448, %f2;
	mul.f32 	%f1453, %f1451, %f1451;
	mul.f32 	%f1454, %f1452, %f1452;
	add.f32 	%f5691, %f1453, %f1454;
	setp.gt.f32 	%p164, %f5691, 0f40800000;
	mov.b32 	%r176, 108;
	mov.u32 	%r1332, %r176;
	@%p164 bra 	$L__BB0_1365;
	sub.f32 	%f5692, %f1453, %f1454;
	add.f32 	%f5693, %f1451, %f1451;
	add.f32 	%f1455, %f1, %f5692;
	fma.rn.f32 	%f1456, %f5693, %f1452, %f2;
	mul.f32 	%f1457, %f1455, %f1455;
	mul.f32 	%f1458, %f1456, %f1456;
	add.f32 	%f5694, %f1457, %f1458;
	setp.gt.f32 	%p165, %f5694, 0f40800000;
	mov.b32 	%r177, 109;
	mov.u32 	%r1332, %r177;
	@%p165 bra 	$L__BB0_1365;
	sub.f32 	%f5695, %f1457, %f1458;
	add.f32 	%f5696, %f1455, %f1455;
	add.f32 	%f1459, %f1, %f5695;
	fma.rn.f32 	%f1460, %f5696, %f1456, %f2;
	mul.f32 	%f1461, %f1459, %f1459;
	mul.f32 	%f1462, %f1460, %f1460;
	add.f32 	%f5697, %f1461, %f1462;
	setp.gt.f32 	%p166, %f5697, 0f40800000;
	mov.b32 	%r178, 110;
	mov.u32 	%r1332, %r178;
	@%p166 bra 	$L__BB0_1365;
	sub.f32 	%f5698, %f1461, %f1462;
	add.f32 	%f5699, %f1459, %f1459;
	add.f32 	%f1463, %f1, %f5698;
	fma.rn.f32 	%f1464, %f5699, %f1460, %f2;
	mul.f32 	%f1465, %f1463, %f1463;
	mul.f32 	%f1466, %f1464, %f1464;
	add.f32 	%f5700, %f1465, %f1466;
	setp.gt.f32 	%p167, %f5700, 0f40800000;
	mov.b32 	%r179, 111;
	mov.u32 	%r1332, %r179;
	@%p167 bra 	$L__BB0_1365;
	sub.f32 	%f5701, %f1465, %f1466;
	add.f32 	%f5702, %f1463, %f1463;
	add.f32 	%f1467, %f1, %f5701;
	fma.rn.f32 	%f1468, %f5702, %f1464, %f2;
	mul.f32 	%f1469, %f1467, %f1467;
	mul.f32 	%f1470, %f1468, %f1468;
	add.f32 	%f5703, %f1469, %f1470;
	setp.gt.f32 	%p168, %f5703, 0f40800000;
	mov.b32 	%r180, 112;
	mov.u32 	%r1332, %r180;
	@%p168 bra 	$L__BB0_1365;
	sub.f32 	%f5704, %f1469, %f1470;
	add.f32 	%f5705, %f1467, %f1467;
	add.f32 	%f1471, %f1, %f5704;
	fma.rn.f32 	%f1472, %f5705, %f1468, %f2;
	mul.f32 	%f1473, %f1471, %f1471;
	mul.f32 	%f1474, %f1472, %f1472;
	add.f32 	%f5706, %f1473, %f1474;
	setp.gt.f32 	%p169, %f5706, 0f40800000;
	mov.b32 	%r181, 113;
	mov.u32 	%r1332, %r181;
	@%p169 bra 	$L__BB0_1365;
	sub.f32 	%f5707, %f1473, %f1474;
	add.f32 	%f5708, %f1471, %f1471;
	add.f32 	%f1475, %f1, %f5707;
	fma.rn.f32 	%f1476, %f5708, %f1472, %f2;
	mul.f32 	%f1477, %f1475, %f1475;
	mul.f32 	%f1478, %f1476, %f1476;
	add.f32 	%f5709, %f1477, %f1478;
	setp.gt.f32 	%p170, %f5709, 0f40800000;
	mov.b32 	%r182, 114;
	mov.u32 	%r1332, %r182;
	@%p170 bra 	$L__BB0_1365;
	sub.f32 	%f5710, %f1477, %f1478;
	add.f32 	%f5711, %f1475, %f1475;
	add.f32 	%f1479, %f1, %f5710;
	fma.rn.f32 	%f1480, %f5711, %f1476, %f2;
	mul.f32 	%f1481, %f1479, %f1479;
	mul.f32 	%f1482, %f1480, %f1480;
	add.f32 	%f5712, %f1481, %f1482;
	setp.gt.f32 	%p171, %f5712, 0f40800000;
	mov.b32 	%r183, 115;
	mov.u32 	%r1332, %r183;
	@%p171 bra 	$L__BB0_1365;
	sub.f32 	%f5713, %f1481, %f1482;
	add.f32 	%f5714, %f1479, %f1479;
	add.f32 	%f1483, %f1, %f5713;
	fma.rn.f32 	%f1484, %f5714, %f1480, %f2;
	mul.f32 	%f1485, %f1483, %f1483;
	mul.f32 	%f1486, %f1484, %f1484;
	add.f32 	%f5715, %f1485, %f1486;
	setp.gt.f32 	%p172, %f5715, 0f40800000;
	mov.b32 	%r184, 116;
	mov.u32 	%r1332, %r184;
	@%p172 bra 	$L__BB0_1365;
	sub.f32 	%f5716, %f1485, %f1486;
	add.f32 	%f5717, %f1483, %f1483;
	add.f32 	%f1487, %f1, %f5716;
	fma.rn.f32 	%f1488, %f5717, %f1484, %f2;
	mul.f32 	%f1489, %f1487, %f1487;
	mul.f32 	%f1490, %f1488, %f1488;
	add.f32 	%f5718, %f1489, %f1490;
	setp.gt.f32 	%p173, %f5718, 0f40800000;
	mov.b32 	%r185, 117;
	mov.u32 	%r1332, %r185;
	@%p173 bra 	$L__BB0_1365;
	sub.f32 	%f5719, %f1489, %f1490;
	add.f32 	%f5720, %f1487, %f1487;
	add.f32 	%f1491, %f1, %f5719;
	fma.rn.f32 	%f1492, %f5720, %f1488, %f2;
	mul.f32 	%f1493, %f1491, %f1491;
	mul.f32 	%f1494, %f1492, %f1492;
	add.f32 	%f5721, %f1493, %f1494;
	setp.gt.f32 	%p174, %f5721, 0f40800000;
	mov.b32 	%r186, 118;
	mov.u32 	%r1332, %r186;
	@%p174 bra 	$L__BB0_1365;
	sub.f32 	%f5722, %f1493, %f1494;
	add.f32 	%f5723, %f1491, %f1491;
	add.f32 	%f1495, %f1, %f5722;
	fma.rn.f32 	%f1496, %f5723, %f1492, %f2;
	mul.f32 	%f1497, %f1495, %f1495;
	mul.f32 	%f1498, %f1496, %f1496;
	add.f32 	%f5724, %f1497, %f1498;
	setp.gt.f32 	%p175, %f5724, 0f40800000;
	mov.b32 	%r187, 119;
	mov.u32 	%r1332, %r187;
	@%p175 bra 	$L__BB0_1365;
	sub.f32 	%f5725, %f1497, %f1498;
	add.f32 	%f5726, %f1495, %f1495;
	add.f32 	%f1499, %f1, %f5725;
	fma.rn.f32 	%f1500, %f5726, %f1496, %f2;
	mul.f32 	%f1501, %f1499, %f1499;
	mul.f32 	%f1502, %f1500, %f1500;
	add.f32 	%f5727, %f1501, %f1502;
	setp.gt.f32 	%p176, %f5727, 0f40800000;
	mov.b32 	%r188, 120;
	mov.u32 	%r1332, %r188;
	@%p176 bra 	$L__BB0_1365;
	sub.f32 	%f5728, %f1501, %f1502;
	add.f32 	%f5729, %f1499, %f1499;
	add.f32 	%f1503, %f1, %f5728;
	fma.rn.f32 	%f1504, %f5729, %f1500, %f2;
	mul.f32 	%f1505, %f1503, %f1503;
	mul.f32 	%f1506, %f1504, %f1504;
	add.f32 	%f5730, %f1505, %f1506;
	setp.gt.f32 	%p177, %f5730, 0f40800000;
	mov.b32 	%r189, 121;
	mov.u32 	%r1332, %r189;
	@%p177 bra 	$L__BB0_1365;
	sub.f32 	%f5731, %f1505, %f1506;
	add.f32 	%f5732, %f1503, %f1503;
	add.f32 	%f1507, %f1, %f5731;
	fma.rn.f32 	%f1508, %f5732, %f1504, %f2;
	mul.f32 	%f1509, %f1507, %f1507;
	mul.f32 	%f1510, %f1508, %f1508;
	add.f32 	%f5733, %f1509, %f1510;
	setp.gt.f32 	%p178, %f5733, 0f40800000;
	mov.b32 	%r190, 122;
	mov.u32 	%r1332, %r190;
	@%p178 bra 	$L__BB0_1365;
	sub.f32 	%f5734, %f1509, %f1510;
	add.f32 	%f5735, %f1507, %f1507;
	add.f32 	%f1511, %f1, %f5734;
	fma.rn.f32 	%f1512, %f5735, %f1508, %f2;
	mul.f32 	%f1513, %f1511, %f1511;
	mul.f32 	%f1514, %f1512, %f1512;
	add.f32 	%f5736, %f1513, %f1514;
	setp.gt.f32 	%p179, %f5736, 0f40800000;
	mov.b32 	%r191, 123;
	mov.u32 	%r1332, %r191;
	@%p179 bra 	$L__BB0_1365;
	sub.f32 	%f5737, %f1513, %f1514;
	add.f32 	%f5738, %f1511, %f1511;
	add.f32 	%f1515, %f1, %f5737;
	fma.rn.f32 	%f1516, %f5738, %f1512, %f2;
	mul.f32 	%f1517, %f1515, %f1515;
	mul.f32 	%f1518, %f1516, %f1516;
	add.f32 	%f5739, %f1517, %f1518;
	setp.gt.f32 	%p180, %f5739, 0f40800000;
	mov.b32 	%r192, 124;
	mov.u32 	%r1332, %r192;
	@%p180 bra 	$L__BB0_1365;
	sub.f32 	%f5740, %f1517, %f1518;
	add.f32 	%f5741, %f1515, %f1515;
	add.f32 	%f1519, %f1, %f5740;
	fma.rn.f32 	%f1520, %f5741, %f1516, %f2;
	mul.f32 	%f1521, %f1519, %f1519;
	mul.f32 	%f1522, %f1520, %f1520;
	add.f32 	%f5742, %f1521, %f1522;
	setp.gt.f32 	%p181, %f5742, 0f40800000;
	mov.b32 	%r193, 125;
	mov.u32 	%r1332, %r193;
	@%p181 bra 	$L__BB0_1365;
	sub.f32 	%f5743, %f1521, %f1522;
	add.f32 	%f5744, %f1519, %f1519;
	add.f32 	%f1523, %f1, %f5743;
	fma.rn.f32 	%f1524, %f5744, %f1520, %f2;
	mul.f32 	%f1525, %f1523, %f1523;
	mul.f32 	%f1526, %f1524, %f1524;
	add.f32 	%f5745, %f1525, %f1526;
	setp.gt.f32 	%p182, %f5745, 0f40800000;
	mov.b32 	%r194, 126;
	mov.u32 	%r1332, %r194;
	@%p182 bra 	$L__BB0_1365;
	sub.f32 	%f5746, %f1525, %f1526;
	add.f32 	%f5747, %f1523, %f1523;
	add.f32 	%f1527, %f1, %f5746;
	fma.rn.f32 	%f1528, %f5747, %f1524, %f2;
	mul.f32 	%f1529, %f1527, %f1527;
	mul.f32 	%f1530, %f1528, %f1528;
	add.f32 	%f5748, %f1529, %f1530;
	setp.gt.f32 	%p183, %f5748, 0f40800000;
	mov.b32 	%r195, 127;
	mov.u32 	%r1332, %r195;
	@%p183 bra 	$L__BB0_1365;
	sub.f32 	%f5749, %f1529, %f1530;
	add.f32 	%f5750, %f1527, %f1527;
	add.f32 	%f1531, %f1, %f5749;
	fma.rn.f32 	%f1532, %f5750, %f1528, %f2;
	mul.f32 	%f1533, %f1531, %f1531;
	mul.f32 	%f1534, %f1532, %f1532;
	add.f32 	%f5751, %f1533, %f1534;
	setp.gt.f32 	%p184, %f5751, 0f40800000;
	mov.b32 	%r196, 128;
	mov.u32 	%r1332, %r196;
	@%p184 bra 	$L__BB0_1365;
	sub.f32 	%f5752, %f1533, %f1534;
	add.f32 	%f5753, %f1531, %f1531;
	add.f32 	%f1535, %f1, %f5752;
	fma.rn.f32 	%f1536, %f5753, %f1532, %f2;
	mul.f32 	%f1537, %f1535, %f1535;
	mul.f32 	%f1538, %f1536, %f1536;
	add.f32 	%f5754, %f1537, %f1538;
	setp.gt.f32 	%p185, %f5754, 0f40800000;
	mov.b32 	%r197, 129;
	mov.u32 	%r1332, %r197;
	@%p185 bra 	$L__BB0_1365;
	sub.f32 	%f5755, %f1537, %f1538;
	add.f32 	%f5756, %f1535, %f1535;
	add.f32 	%f1539, %f1, %f5755;
	fma.rn.f32 	%f1540, %f5756, %f1536, %f2;
	mul.f32 	%f1541, %f1539, %f1539;
	mul.f32 	%f1542, %f1540, %f1540;
	add.f32 	%f5757, %f1541, %f1542;
	setp.gt.f32 	%p186, %f5757, 0f40800000;
	mov.b32 	%r198, 130;
	mov.u32 	%r1332, %r198;
	@%p186 bra 	$L__BB0_1365;
	sub.f32 	%f5758, %f1541, %f1542;
	add.f32 	%f5759, %f1539, %f1539;
	add.f32 	%f1543, %f1, %f5758;
	fma.rn.f32 	%f1544, %f5759, %f1540, %f2;
	mul.f32 	%f1545, %f1543, %f1543;
	mul.f32 	%f1546, %f1544, %f1544;
	add.f32 	%f5760, %f1545, %f1546;
	setp.gt.f32 	%p187, %f5760, 0f40800000;
	mov.b32 	%r199, 131;
	mov.u32 	%r1332, %r199;
	@%p187 bra 	$L__BB0_1365;
	sub.f32 	%f5761, %f1545, %f1546;
	add.f32 	%f5762, %f1543, %f1543;
	add.f32 	%f1547, %f1, %f5761;
	fma.rn.f32 	%f1548, %f5762, %f1544, %f2;
	mul.f32 	%f1549, %f1547, %f1547;
	mul.f32 	%f1550, %f1548, %f1548;
	add.f32 	%f5763, %f1549, %f1550;
	setp.gt.f32 	%p188, %f5763, 0f40800000;
	mov.b32 	%r200, 132;
	mov.u32 	%r1332, %r200;
	@%p188 bra 	$L__BB0_1365;
	sub.f32 	%f5764, %f1549, %f1550;
	add.f32 	%f5765, %f1547, %f1547;
	add.f32 	%f1551, %f1, %f5764;
	fma.rn.f32 	%f1552, %f5765, %f1548, %f2;
	mul.f32 	%f1553, %f1551, %f1551;
	mul.f32 	%f1554, %f1552, %f1552;
	add.f32 	%f5766, %f1553, %f1554;
	setp.gt.f32 	%p189, %f5766, 0f40800000;
	mov.b32 	%r201, 133;
	mov.u32 	%r1332, %r201;
	@%p189 bra 	$L__BB0_1365;
	sub.f32 	%f5767, %f1553, %f1554;
	add.f32 	%f5768, %f1551, %f1551;
	add.f32 	%f1555, %f1, %f5767;
	fma.rn.f32 	%f1556, %f5768, %f1552, %f2;
	mul.f32 	%f1557, %f1555, %f1555;
	mul.f32 	%f1558, %f1556, %f1556;
	add.f32 	%f5769, %f1557, %f1558;
	setp.gt.f32 	%p190, %f5769, 0f40800000;
	mov.b32 	%r202, 134;
	mov.u32 	%r1332, %r202;
	@%p190 bra 	$L__BB0_1365;
	sub.f32 	%f5770, %f1557, %f1558;
	add.f32 	%f5771, %f1555, %f1555;
	add.f32 	%f1559, %f1, %f5770;
	fma.rn.f32 	%f1560, %f5771, %f1556, %f2;
	mul.f32 	%f1561, %f1559, %f1559;
	mul.f32 	%f1562, %f1560, %f1560;
	add.f32 	%f5772, %f1561, %f1562;
	setp.gt.f32 	%p191, %f5772, 0f40800000;
	mov.b32 	%r203, 135;
	mov.u32 	%r1332, %r203;
	@%p191 bra 	$L__BB0_1365;
	sub.f32 	%f5773, %f1561, %f1562;
	add.f32 	%f5774, %f1559, %f1559;
	add.f32 	%f1563, %f1, %f5773;
	fma.rn.f32 	%f1564, %f5774, %f1560, %f2;
	mul.f32 	%f1565, %f1563, %f1563;
	mul.f32 	%f1566, %f1564, %f1564;
	add.f32 	%f5775, %f1565, %f1566;
	setp.gt.f32 	%p192, %f5775, 0f40800000;
	mov.b32 	%r204, 136;
	mov.u32 	%r1332, %r204;
	@%p192 bra 	$L__BB0_1365;
	sub.f32 	%f5776, %f1565, %f1566;
	add.f32 	%f5777, %f1563, %f1563;
	add.f32 	%f1567, %f1, %f5776;
	fma.rn.f32 	%f1568, %f5777, %f1564, %f2;
	mul.f32 	%f1569, %f1567, %f1567;
	mul.f32 	%f1570, %f1568, %f1568;
	add.f32 	%f5778, %f1569, %f1570;
	setp.gt.f32 	%p193, %f5778, 0f40800000;
	mov.b32 	%r205, 137;
	mov.u32 	%r1332, %r205;
	@%p193 bra 	$L__BB0_1365;
	sub.f32 	%f5779, %f1569, %f1570;
	add.f32 	%f5780, %f1567, %f1567;
	add.f32 	%f1571, %f1, %f5779;
	fma.rn.f32 	%f1572, %f5780, %f1568, %f2;
	mul.f32 	%f1573, %f1571, %f1571;
	mul.f32 	%f1574, %f1572, %f1572;
	add.f32 	%f5781, %f1573, %f1574;
	setp.gt.f32 	%p194, %f5781, 0f40800000;
	mov.b32 	%r206, 138;
	mov.u32 	%r1332, %r206;
	@%p194 bra 	$L__BB0_1365;
	sub.f32 	%f5782, %f1573, %f1574;
	add.f32 	%f5783, %f1571, %f1571;
	add.f32 	%f1575, %f1, %f5782;
	fma.rn.f32 	%f1576, %f5783, %f1572, %f2;
	mul.f32 	%f1577, %f1575, %f1575;
	mul.f32 	%f1578, %f1576, %f1576;
	add.f32 	%f5784, %f1577, %f1578;
	setp.gt.f32 	%p195, %f5784, 0f40800000;
	mov.b32 	%r207, 139;
	mov.u32 	%r1332, %r207;
	@%p195 bra 	$L__BB0_1365;
	sub.f32 	%f5785, %f1577, %f1578;
	add.f32 	%f5786, %f1575, %f1575;
	add.f32 	%f1579, %f1, %f5785;
	fma.rn.f32 	%f1580, %f5786, %f1576, %f2;
	mul.f32 	%f1581, %f1579, %f1579;
	mul.f32 	%f1582, %f1580, %f1580;
	add.f32 	%f5787, %f1581, %f1582;
	setp.gt.f32 	%p196, %f5787, 0f40800000;
	mov.b32 	%r208, 140;
	mov.u32 	%r1332, %r208;
	@%p196 bra 	$L__BB0_1365;
	sub.f32 	%f5788, %f1581, %f1582;
	add.f32 	%f5789, %f1579, %f1579;
	add.f32 	%f1583, %f1, %f5788;
	fma.rn.f32 	%f1584, %f5789, %f1580, %f2;
	mul.f32 	%f1585, %f1583, %f1583;
	mul.f32 	%f1586, %f1584, %f1584;
	add.f32 	%f5790, %f1585, %f1586;
	setp.gt.f32 	%p197, %f5790, 0f40800000;
	mov.b32 	%r209, 141;
	mov.u32 	%r1332, %r209;
	@%p197 bra 	$L__BB0_1365;
	sub.f32 	%f5791, %f1585, %f1586;
	add.f32 	%f5792, %f1583, %f1583;
	add.f32 	%f1587, %f1, %f5791;
	fma.rn.f32 	%f1588, %f5792, %f1584, %f2;
	mul.f32 	%f1589, %f1587, %f1587;
	mul.f32 	%f1590, %f1588, %f1588;
	add.f32 	%f5793, %f1589, %f1590;
	setp.gt.f32 	%p198, %f5793, 0f40800000;
	mov.b32 	%r210, 142;
	mov.u32 	%r1332, %r210;
	@%p198 bra 	$L__BB0_1365;
	sub.f32 	%f5794, %f1589, %f1590;
	add.f32 	%f5795, %f1587, %f1587;
	add.f32 	%f1591, %f1, %f5794;
	fma.rn.f32 	%f1592, %f5795, %f1588, %f2;
	mul.f32 	%f1593, %f1591, %f1591;
	mul.f32 	%f1594, %f1592, %f1592;
	add.f32 	%f5796, %f1593, %f1594;
	setp.gt.f32 	%p199, %f5796, 0f40800000;
	mov.b32 	%r211, 143;
	mov.u32 	%r1332, %r211;
	@%p199 bra 	$L__BB0_1365;
	sub.f32 	%f5797, %f1593, %f1594;
	add.f32 	%f5798, %f1591, %f1591;
	add.f32 	%f1595, %f1, %f5797;
	fma.rn.f32 	%f1596, %f5798, %f1592, %f2;
	mul.f32 	%f1597, %f1595, %f1595;
	mul.f32 	%f1598, %f1596, %f1596;
	add.f32 	%f5799, %f1597, %f1598;
	setp.gt.f32 	%p200, %f5799, 0f40800000;
	mov.b32 	%r212, 144;
	mov.u32 	%r1332, %r212;
	@%p200 bra 	$L__BB0_1365;
	sub.f32 	%f5800, %f1597, %f1598;
	add.f32 	%f5801, %f1595, %f1595;
	add.f32 	%f1599, %f1, %f5800;
	fma.rn.f32 	%f1600, %f5801, %f1596, %f2;
	mul.f32 	%f1601, %f1599, %f1599;
	mul.f32 	%f1602, %f1600, %f1600;
	add.f32 	%f5802, %f1601, %f1602;
	setp.gt.f32 	%p201, %f5802, 0f40800000;
	mov.b32 	%r213, 145;
	mov.u32 	%r1332, %r213;
	@%p201 bra 	$L__BB0_1365;
	sub.f32 	%f5803, %f1601, %f1602;
	add.f32 	%f5804, %f1599, %f1599;
	add.f32 	%f1603, %f1, %f5803;
	fma.rn.f32 	%f1604, %f5804, %f1600, %f2;
	mul.f32 	%f1605, %f1603, %f1603;
	mul.f32 	%f1606, %f1604, %f1604;
	add.f32 	%f5805, %f1605, %f1606;
	setp.gt.f32 	%p202, %f5805, 0f40800000;
	mov.b32 	%r214, 146;
	mov.u32 	%r1332, %r214;
	@%p202 bra 	$L__BB0_1365;
	sub.f32 	%f5806, %f1605, %f1606;
	add.f32 	%f5807, %f1603, %f1603;
	add.f32 	%f1607, %f1, %f5806;
	fma.rn.f32 	%f1608, %f5807, %f1604, %f2;
	mul.f32 	%f1609, %f1607, %f1607;
	mul.f32 	%f1610, %f1608, %f1608;
	add.f32 	%f5808, %f1609, %f1610;
	setp.gt.f32 	%p203, %f5808, 0f40800000;
	mov.b32 	%r215, 147;
	mov.u32 	%r1332, %r215;
	@%p203 bra 	$L__BB0_1365;
	sub.f32 	%f5809, %f1609, %f1610;
	add.f32 	%f5810, %f1607, %f1607;
	add.f32 	%f1611, %f1, %f5809;
	fma.rn.f32 	%f1612, %f5810, %f1608, %f2;
	mul.f32 	%f1613, %f1611, %f1611;
	mul.f32 	%f1614, %f1612, %f1612;
	add.f32 	%f5811, %f1613, %f1614;
	setp.gt.f32 	%p204, %f5811, 0f40800000;
	mov.b32 	%r216, 148;
	mov.u32 	%r1332, %r216;
	@%p204 bra 	$L__BB0_1365;
	sub.f32 	%f5812, %f1613, %f1614;
	add.f32 	%f5813, %f1611, %f1611;
	add.f32 	%f1615, %f1, %f5812;
	fma.rn.f32 	%f1616, %f5813, %f1612, %f2;
	mul.f32 	%f1617, %f1615, %f1615;
	mul.f32 	%f1618, %f1616, %f1616;
	add.f32 	%f5814, %f1617, %f1618;
	setp.gt.f32 	%p205, %f5814, 0f40800000;
	mov.b32 	%r217, 149;
	mov.u32 	%r1332, %r217;
	@%p205 bra 	$L__BB0_1365;
	sub.f32 	%f5815, %f1617, %f1618;
	add.f32 	%f5816, %f1615, %f1615;
	add.f32 	%f1619, %f1, %f5815;
	fma.rn.f32 	%f1620, %f5816, %f1616, %f2;
	mul.f32 	%f1621, %f1619, %f1619;
	mul.f32 	%f1622, %f1620, %f1620;
	add.f32 	%f5817, %f1621, %f1622;
	setp.gt.f32 	%p206, %f5817, 0f40800000;
	mov.b32 	%r218, 150;
	mov.u32 	%r1332, %r218;
	@%p206 bra 	$L__BB0_1365;
	sub.f32 	%f5818, %f1621, %f1622;
	add.f32 	%f5819, %f1619, %f1619;
	add.f32 	%f1623, %f1, %f5818;
	fma.rn.f32 	%f1624, %f5819, %f1620, %f2;
	mul.f32 	%f1625, %f1623, %f1623;
	mul.f32 	%f1626, %f1624, %f1624;
	add.f32 	%f5820, %f1625, %f1626;
	setp.gt.f32 	%p207, %f5820, 0f40800000;
	mov.b32 	%r219, 151;
	mov.u32 	%r1332, %r219;
	@%p207 bra 	$L__BB0_1365;
	sub.f32 	%f5821, %f1625, %f1626;
	add.f32 	%f5822, %f1623, %f1623;
	add.f32 	%f1627, %f1, %f5821;
	fma.rn.f32 	%f1628, %f5822, %f1624, %f2;
	mul.f32 	%f1629, %f1627, %f1627;
	mul.f32 	%f1630, %f1628, %f1628;
	add.f32 	%f5823, %f1629, %f1630;
	setp.gt.f32 	%p208, %f5823, 0f40800000;
	mov.b32 	%r220, 152;
	mov.u32 	%r1332, %r220;
	@%p208 bra 	$L__BB0_1365;
	sub.f32 	%f5824, %f1629, %f1630;
	add.f32 	%f5825, %f1627, %f1627;
	add.f32 	%f1631, %f1, %f5824;
	fma.rn.f32 	%f1632, %f5825, %f1628, %f2;
	mul.f32 	%f1633, %f1631, %f1631;
	mul.f32 	%f1634, %f1632, %f1632;
	add.f32 	%f5826, %f1633, %f1634;
	setp.gt.f32 	%p209, %f5826, 0f40800000;
	mov.b32 	%r221, 153;
	mov.u32 	%r1332, %r221;
	@%p209 bra 	$L__BB0_1365;
	sub.f32 	%f5827, %f1633, %f1634;
	add.f32 	%f5828, %f1631, %f1631;
	add.f32 	%f1635, %f1, %f5827;
	fma.rn.f32 	%f1636, %f5828, %f1632, %f2;
	mul.f32 	%f1637, %f1635, %f1635;
	mul.f32 	%f1638, %f1636, %f1636;
	add.f32 	%f5829, %f1637, %f1638;
	setp.gt.f32 	%p210, %f5829, 0f40800000;
	mov.b32 	%r222, 154;
	mov.u32 	%r1332, %r222;
	@%p210 bra 	$L__BB0_1365;
	sub.f32 	%f5830, %f1637, %f1638;
	add.f32 	%f5831, %f1635, %f1635;
	add.f32 	%f1639, %f1, %f5830;
	fma.rn.f32 	%f1640, %f5831, %f1636, %f2;
	mul.f32 	%f1641, %f1639, %f1639;
	mul.f32 	%f1642, %f1640, %f1640;
	add.f32 	%f5832, %f1641, %f1642;
	setp.gt.f32 	%p211, %f5832, 0f40800000;
	mov.b32 	%r223, 155;
	mov.u32 	%r1332, %r223;
	@%p211 bra 	$L__BB0_1365;
	sub.f32 	%f5833, %f1641, %f1642;
	add.f32 	%f5834, %f1639, %f1639;
	add.f32 	%f1643, %f1, %f5833;
	fma.rn.f32 	%f1644, %f5834, %f1640, %f2;
	mul.f32 	%f1645, %f1643, %f1643;
	mul.f32 	%f1646, %f1644, %f1644;
	add.f32 	%f5835, %f1645, %f1646;
	setp.gt.f32 	%p212, %f5835, 0f40800000;
	mov.b32 	%r224, 156;
	mov.u32 	%r1332, %r224;
	@%p212 bra 	$L__BB0_1365;
	sub.f32 	%f5836, %f1645, %f1646;
	add.f32 	%f5837, %f1643, %f1643;
	add.f32 	%f1647, %f1, %f5836;
	fma.rn.f32 	%f1648, %f5837, %f1644, %f2;
	mul.f32 	%f1649, %f1647, %f1647;
	mul.f32 	%f1650, %f1648, %f1648;
	add.f32 	%f5838, %f1649, %f1650;
	setp.gt.f32 	%p213, %f5838, 0f40800000;
	mov.b32 	%r225, 157;
	mov.u32 	%r1332, %r225;
	@%p213 bra 	$L__BB0_1365;
	sub.f32 	%f5839, %f1649, %f1650;
	add.f32 	%f5840, %f1647, %f1647;
	add.f32 	%f1651, %f1, %f5839;
	fma.rn.f32 	%f1652, %f5840, %f1648, %f2;
	mul.f32 	%f1653, %f1651, %f1651;
	mul.f32 	%f1654, %f1652, %f1652;
	add.f32 	%f5841, %f1653, %f1654;
	setp.gt.f32 	%p214, %f5841, 0f40800000;
	mov.b32 	%r226, 158;
	mov.u32 	%r1332, %r226;
	@%p214 bra 	$L__BB0_1365;
	sub.f32 	%f5842, %f1653, %f1654;
	add.f32 	%f5843, %f1651, %f1651;
	add.f32 	%f1655, %f1, %f5842;
	fma.rn.f32 	%f1656, %f5843, %f1652, %f2;
	mul.f32 	%f1657, %f1655, %f1655;
	mul.f32 	%f1658, %f1656, %f1656;
	add.f32 	%f5844, %f1657, %f1658;
	setp.gt.f32 	%p215, %f5844, 0f40800000;
	mov.b32 	%r227, 159;
	mov.u32 	%r1332, %r227;
	@%p215 bra 	$L__BB0_1365;
	sub.f32 	%f5845, %f1657, %f1658;
	add.f32 	%f5846, %f1655, %f1655;
	add.f32 	%f1659, %f1, %f5845;
	fma.rn.f32 	%f1660, %f5846, %f1656, %f2;
	mul.f32 	%f1661, %f1659, %f1659;
	mul.f32 	%f1662, %f1660, %f1660;
	add.f32 	%f5847, %f1661, %f1662;
	setp.gt.f32 	%p216, %f5847, 0f40800000;
	mov.b32 	%r228, 160;
	mov.u32 	%r1332, %r228;
	@%p216 bra 	$L__BB0_1365;
	sub.f32 	%f5848, %f1661, %f1662;
	add.f32 	%f5849, %f1659, %f1659;
	add.f32 	%f1663, %f1, %f5848;
	fma.rn.f32 	%f1664, %f5849, %f1660, %f2;
	mul.f32 	%f1665, %f1663, %f1663;
	mul.f32 	%f1666, %f1664, %f1664;
	add.f32 	%f5850, %f1665, %f1666;
	setp.gt.f32 	%p217, %f5850, 0f40800000;
	mov.b32 	%r229, 161;
	mov.u32 	%r1332, %r229;
	@%p217 bra 	$L__BB0_1365;
	sub.f32 	%f5851, %f1665, %f1666;
	add.f32 	%f5852, %f1663, %f1663;
	add.f32 	%f1667, %f1, %f5851;
	fma.rn.f32 	%f1668, %f5852, %f1664, %f2;
	mul.f32 	%f1669, %f1667, %f1667;
	mul.f32 	%f1670, %f1668, %f1668;
	add.f32 	%f5853, %f1669, %f1670;
	setp.gt.f32 	%p218, %f5853, 0f40800000;
	mov.b32 	%r230, 162;
	mov.u32 	%r1332, %r230;
	@%p218 bra 	$L__BB0_1365;
	sub.f32 	%f5854, %f1669, %f1670;
	add.f32 	%f5855, %f1667, %f1667;
	add.f32 	%f1671, %f1, %f5854;
	fma.rn.f32 	%f1672, %f5855, %f1668, %f2;
	mul.f32 	%f1673, %f1671, %f1671;
	mul.f32 	%f1674, %f1672, %f1672;
	add.f32 	%f5856, %f1673, %f1674;
	setp.gt.f32 	%p219, %f5856, 0f40800000;
	mov.b32 	%r231, 163;
	mov.u32 	%r1332, %r231;
	@%p219 bra 	$L__BB0_1365;
	sub.f32 	%f5857, %f1673, %f1674;
	add.f32 	%f5858, %f1671, %f1671;
	add.f32 	%f1675, %f1, %f5857;
	fma.rn.f32 	%f1676, %f5858, %f1672, %f2;
	mul.f32 	%f1677, %f1675, %f1675;
	mul.f32 	%f1678, %f1676, %f1676;
	add.f32 	%f5859, %f1677, %f1678;
	setp.gt.f32 	%p220, %f5859, 0f40800000;
	mov.b32 	%r232, 164;
	mov.u32 	%r1332, %r232;
	@%p220 bra 	$L__BB0_1365;
	sub.f32 	%f5860, %f1677, %f1678;
	add.f32 	%f5861, %f1675, %f1675;
	add.f32 	%f1679, %f1, %f5860;
	fma.rn.f32 	%f1680, %f5861, %f1676, %f2;
	mul.f32 	%f1681, %f1679, %f1679;
	mul.f32 	%f1682, %f1680, %f1680;
	add.f32 	%f5862, %f1681, %f1682;
	setp.gt.f32 	%p221, %f5862, 0f40800000;
	mov.b32 	%r233, 165;
	mov.u32 	%r1332, %r233;
	@%p221 bra 	$L__BB0_1365;
	sub.f32 	%f5863, %f1681, %f1682;
	add.f32 	%f5864, %f1679, %f1679;
	add.f32 	%f1683, %f1, %f5863;
	fma.rn.f32 	%f1684, %f5864, %f1680, %f2;
	mul.f32 	%f1685, %f1683, %f1683;
	mul.f32 	%f1686, %f1684, %f1684;
	add.f32 	%f5865, %f1685, %f1686;
	setp.gt.f32 	%p222, %f5865, 0f40800000;
	mov.b32 	%r234, 166;
	mov.u32 	%r1332, %r234;
	@%p222 bra 	$L__BB0_1365;
	sub.f32 	%f5866, %f1685, %f1686;
	add.f32 	%f5867, %f1683, %f1683;
	add.f32 	%f1687, %f1, %f5866;
	fma.rn.f32 	%f1688, %f5867, %f1684, %f2;
	mul.f32 	%f1689, %f1687, %f1687;
	mul.f32 	%f1690, %f1688, %f1688;
	add.f32 	%f5868, %f1689, %f1690;
	setp.gt.f32 	%p223, %f5868, 0f40800000;
	mov.b32 	%r235, 167;
	mov.u32 	%r1332, %r235;
	@%p223 bra 	$L__BB0_1365;
	sub.f32 	%f5869, %f1689, %f1690;
	add.f32 	%f5870, %f1687, %f1687;
	add.f32 	%f1691, %f1, %f5869;
	fma.rn.f32 	%f1692, %f5870, %f1688, %f2;
	mul.f32 	%f1693, %f1691, %f1691;
	mul.f32 	%f1694, %f1692, %f1692;
	add.f32 	%f5871, %f1693, %f1694;
	setp.gt.f32 	%p224, %f5871, 0f40800000;
	mov.b32 	%r236, 168;
	mov.u32 	%r1332, %r236;
	@%p224 bra 	$L__BB0_1365;
	sub.f32 	%f5872, %f1693, %f1694;
	add.f32 	%f5873, %f1691, %f1691;
	add.f32 	%f1695, %f1, %f5872;
	fma.rn.f32 	%f1696, %f5873, %f1692, %f2;
	mul.f32 	%f1697, %f1695, %f1695;
	mul.f32 	%f1698, %f1696, %f1696;
	add.f32 	%f5874, %f1697, %f1698;
	setp.gt.f32 	%p225, %f5874, 0f40800000;
	mov.b32 	%r237, 169;
	mov.u32 	%r1332, %r237;
	@%p225 bra 	$L__BB0_1365;
	sub.f32 	%f5875, %f1697, %f1698;
	add.f32 	%f5876, %f1695, %f1695;
	add.f32 	%f1699, %f1, %f5875;
	fma.rn.f32 	%f1700, %f5876, %f1696, %f2;
	mul.f32 	%f1701, %f1699, %f1699;
	mul.f32 	%f1702, %f1700, %f1700;
	add.f32 	%f5877, %f1701, %f1702;
	setp.gt.f32 	%p226, %f5877, 0f40800000;
	mov.b32 	%r238, 170;
	mov.u32 	%r1332, %r238;
	@%p226 bra 	$L__BB0_1365;
	sub.f32 	%f5878, %f1701, %f1702;
	add.f32 	%f5879, %f1699, %f1699;
	add.f32 	%f1703, %f1, %f5878;
	fma.rn.f32 	%f1704, %f5879, %f1700, %f2;
	mul.f32 	%f1705, %f1703, %f1703;
	mul.f32 	%f1706, %f1704, %f1704;
	add.f32 	%f5880, %f1705, %f1706;
	setp.gt.f32 	%p227, %f5880, 0f40800000;
	mov.b32 	%r239, 171;
	mov.u32 	%r1332, %r239;
	@%p227 bra 	$L__BB0_1365;
	sub.f32 	%f5881, %f1705, %f1706;
	add.f32 	%f5882, %f1703, %f1703;
	add.f32 	%f1707, %f1, %f5881;
	fma.rn.f32 	%f1708, %f5882, %f1704, %f2;
	mul.f32 	%f1709, %f1707, %f1707;
	mul.f32 	%f1710, %f1708, %f1708;
	add.f32 	%f5883, %f1709, %f1710;
	setp.gt.f32 	%p228, %f5883, 0f40800000;
	mov.b32 	%r240, 172;
	mov.u32 	%r1332, %r240;
	@%p228 bra 	$L__BB0_1365;
	sub.f32 	%f5884, %f1709, %f1710;
	add.f32 	%f5885, %f1707, %f1707;
	add.f32 	%f1711, %f1, %f5884;
	fma.rn.f32 	%f1712, %f5885, %f1708, %f2;
	mul.f32 	%f1713, %f1711, %f1711;
	mul.f32 	%f1714, %f1712, %f1712;
	add.f32 	%f5886, %f1713, %f1714;
	setp.gt.f32 	%p229, %f5886, 0f40800000;
	mov.b32 	%r241, 173;
	mov.u32 	%r1332, %r241;
	@%p229 bra 	$L__BB0_1365;
	sub.f32 	%f5887, %f1713, %f1714;
	add.f32 	%f5888, %f1711, %f1711;
	add.f32 	%f1715, %f1, %f5887;
	fma.rn.f32 	%f1716, %f5888, %f1712, %f2;
	mul.f32 	%f1717, %f1715, %f1715;
	mul.f32 	%f1718, %f1716, %f1716;
	add.f32 	%f5889, %f1717, %f1718;
	setp.gt.f32 	%p230, %f5889, 0f40800000;
	mov.b32 	%r242, 174;
	mov.u32 	%r1332, %r242;
	@%p230 bra 	$L__BB0_1365;
	sub.f32 	%f5890, %f1717, %f1718;
	add.f32 	%f5891, %f1715, %f1715;
	add.f32 	%f1719, %f1, %f5890;
	fma.rn.f32 	%f1720, %f5891, %f1716, %f2;
	mul.f32 	%f1721, %f1719, %f1719;
	mul.f32 	%f1722, %f1720, %f1720;
	add.f32 	%f5892, %f1721, %f1722;
	setp.gt.f32 	%p231, %f5892, 0f40800000;
	mov.b32 	%r243, 175;
	mov.u32 	%r1332, %r243;
	@%p231 bra 	$L__BB0_1365;
	sub.f32 	%f5893, %f1721, %f1722;
	add.f32 	%f5894, %f1719, %f1719;
	add.f32 	%f1723, %f1, %f5893;
	fma.rn.f32 	%f1724, %f5894, %f1720, %f2;
	mul.f32 	%f1725, %f1723, %f1723;
	mul.f32 	%f1726, %f1724, %f1724;
	add.f32 	%f5895, %f1725, %f1726;
	setp.gt.f32 	%p232, %f5895, 0f40800000;
	mov.b32 	%r244, 176;
	mov.u32 	%r1332, %r244;
	@%p232 bra 	$L__BB0_1365;
	sub.f32 	%f5896, %f1725, %f1726;
	add.f32 	%f5897, %f1723, %f1723;
	add.f32 	%f1727, %f1, %f5896;
	fma.rn.f32 	%f1728, %f5897, %f1724, %f2;
	mul.f32 	%f1729, %f1727, %f1727;
	mul.f32 	%f1730, %f1728, %f1728;
	add.f32 	%f5898, %f1729, %f1730;
	setp.gt.f32 	%p233, %f5898, 0f40800000;
	mov.b32 	%r245, 177;
	mov.u32 	%r1332, %r245;
	@%p233 bra 	$L__BB0_1365;
	sub.f32 	%f5899, %f1729, %f1730;
	add.f32 	%f5900, %f1727, %f1727;
	add.f32 	%f1731, %f1, %f5899;
	fma.rn.f32 	%f1732, %f5900, %f1728, %f2;
	mul.f32 	%f1733, %f1731, %f1731;
	mul.f32 	%f1734, %f1732, %f1732;
	add.f32 	%f5901, %f1733, %f1734;
	setp.gt.f32 	%p234, %f5901, 0f40800000;
	mov.b32 	%r246, 178;
	mov.u32 	%r1332, %r246;
	@%p234 bra 	$L__BB0_1365;
	sub.f32 	%f5902, %f1733, %f1734;
	add.f32 	%f5903, %f1731, %f1731;
	add.f32 	%f1735, %f1, %f5902;
	fma.rn.f32 	%f1736, %f5903, %f1732, %f2;
	mul.f32 	%f1737, %f1735, %f1735;
	mul.f32 	%f1738, %f1736, %f1736;
	add.f32 	%f5904, %f1737, %f1738;
	setp.gt.f32 	%p235, %f5904, 0f40800000;
	mov.b32 	%r247, 179;
	mov.u32 	%r1332, %r247;
	@%p235 bra 	$L__BB0_1365;
	sub.f32 	%f5905, %f1737, %f1738;
	add.f32 	%f5906, %f1735, %f1735;
	add.f32 	%f1739, %f1, %f5905;
	fma.rn.f32 	%f1740, %f5906, %f1736, %f2;
	mul.f32 	%f1741, %f1739, %f1739;
	mul.f32 	%f1742, %f1740, %f1740;
	add.f32 	%f5907, %f1741, %f1742;
	setp.gt.f32 	%p236, %f5907, 0f40800000;
	mov.b32 	%r248, 180;
	mov.u32 	%r1332, %r248;
	@%p236 bra 	$L__BB0_1365;
	sub.f32 	%f5908, %f1741, %f1742;
	add.f32 	%f5909, %f1739, %f1739;
	add.f32 	%f1743, %f1, %f5908;
	fma.rn.f32 	%f1744, %f5909, %f1740, %f2;
	mul.f32 	%f1745, %f1743, %f1743;
	mul.f32 	%f1746, %f1744, %f1744;
	add.f32 	%f5910, %f1745, %f1746;
	setp.gt.f32 	%p237, %f5910, 0f40800000;
	mov.b32 	%r249, 181;
	mov.u32 	%r1332, %r249;
	@%p237 bra 	$L__BB0_1365;
	sub.f32 	%f5911, %f1745, %f1746;
	add.f32 	%f5912, %f1743, %f1743;
	add.f32 	%f1747, %f1, %f5911;
	fma.rn.f32 	%f1748, %f5912, %f1744, %f2;
	mul.f32 	%f1749, %f1747, %f1747;
	mul.f32 	%f1750, %f1748, %f1748;
	add.f32 	%f5913, %f1749, %f1750;
	setp.gt.f32 	%p238, %f5913, 0f40800000;
	mov.b32 	%r250, 182;
	mov.u32 	%r1332, %r250;
	@%p238 bra 	$L__BB0_1365;
	sub.f32 	%f5914, %f1749, %f1750;
	add.f32 	%f5915, %f1747, %f1747;
	add.f32 	%f1751, %f1, %f5914;
	fma.rn.f32 	%f1752, %f5915, %f1748, %f2;
	mul.f32 	%f1753, %f1751, %f1751;
	mul.f32 	%f1754, %f1752, %f1752;
	add.f32 	%f5916, %f1753, %f1754;
	setp.gt.f32 	%p239, %f5916, 0f40800000;
	mov.b32 	%r251, 183;
	mov.u32 	%r1332, %r251;
	@%p239 bra 	$L__BB0_1365;
	sub.f32 	%f5917, %f1753, %f1754;
	add.f32 	%f5918, %f1751, %f1751;
	add.f32 	%f1755, %f1, %f5917;
	fma.rn.f32 	%f1756, %f5918, %f1752, %f2;
	mul.f32 	%f1757, %f1755, %f1755;
	mul.f32 	%f1758, %f1756, %f1756;
	add.f32 	%f5919, %f1757, %f1758;
	setp.gt.f32 	%p240, %f5919, 0f40800000;
	mov.b32 	%r252, 184;
	mov.u32 	%r1332, %r252;
	@%p240 bra 	$L__BB0_1365;
	sub.f32 	%f5920, %f1757, %f1758;
	add.f32 	%f5921, %f1755, %f1755;
	add.f32 	%f1759, %f1, %f5920;
	fma.rn.f32 	%f1760, %f5921, %f1756, %f2;
	mul.f32 	%f1761, %f1759, %f1759;
	mul.f32 	%f1762, %f1760, %f1760;
	add.f32 	%f5922, %f1761, %f1762;
	setp.gt.f32 	%p241, %f5922, 0f40800000;
	mov.b32 	%r253, 185;
	mov.u32 	%r1332, %r253;
	@%p241 bra 	$L__BB0_1365;
	sub.f32 	%f5923, %f1761, %f1762;
	add.f32 	%f5924, %f1759, %f1759;
	add.f32 	%f1763, %f1, %f5923;
	fma.rn.f32 	%f1764, %f5924, %f1760, %f2;
	mul.f32 	%f1765, %f1763, %f1763;
	mul.f32 	%f1766, %f1764, %f1764;
	add.f32 	%f5925, %f1765, %f1766;
	setp.gt.f32 	%p242, %f5925, 0f40800000;
	mov.b32 	%r254, 186;
	mov.u32 	%r1332, %r254;
	@%p242 bra 	$L__BB0_1365;
	sub.f32 	%f5926, %f1765, %f1766;
	add.f32 	%f5927, %f1763, %f1763;
	add.f32 	%f1767, %f1, %f5926;
	fma.rn.f32 	%f1768, %f5927, %f1764, %f2;
	mul.f32 	%f1769, %f1767, %f1767;
	mul.f32 	%f1770, %f1768, %f1768;
	add.f32 	%f5928, %f1769, %f1770;
	setp.gt.f32 	%p243, %f5928, 0f40800000;
	mov.b32 	%r255, 187;
	mov.u32 	%r1332, %r255;
	@%p243 bra 	$L__BB0_1365;
	sub.f32 	%f5929, %f1769, %f1770;
	add.f32 	%f5930, %f1767, %f1767;
	add.f32 	%f1771, %f1, %f5929;
	fma.rn.f32 	%f1772, %f5930, %f1768, %f2;
	mul.f32 	%f1773, %f1771, %f1771;
	mul.f32 	%f1774, %f1772, %f1772;
	add.f32 	%f5931, %f1773, %f1774;
	setp.gt.f32 	%p244, %f5931, 0f40800000;
	mov.b32 	%r256, 188;
	mov.u32 	%r1332, %r256;
	@%p244 bra 	$L__BB0_1365;
	sub.f32 	%f5932, %f1773, %f1774;
	add.f32 	%f5933, %f1771, %f1771;
	add.f32 	%f1775, %f1, %f5932;
	fma.rn.f32 	%f1776, %f5933, %f1772, %f2;
	mul.f32 	%f1777, %f1775, %f1775;
	mul.f32 	%f1778, %f1776, %f1776;
	add.f32 	%f5934, %f1777, %f1778;
	setp.gt.f32 	%p245, %f5934, 0f40800000;
	mov.b32 	%r257, 189;
	mov.u32 	%r1332, %r257;
	@%p245 bra 	$L__BB0_1365;
	sub.f32 	%f5935, %f1777, %f1778;
	add.f32 	%f5936, %f1775, %f1775;
	add.f32 	%f1779, %f1, %f5935;
	fma.rn.f32 	%f1780, %f5936, %f1776, %f2;
	mul.f32 	%f1781, %f1779, %f1779;
	mul.f32 	%f1782, %f1780, %f1780;
	add.f32 	%f5937, %f1781, %f1782;
	setp.gt.f32 	%p246, %f5937, 0f40800000;
	mov.b32 	%r258, 190;
	mov.u32 	%r1332, %r258;
	@%p246 bra 	$L__BB0_1365;
	sub.f32 	%f5938, %f1781, %f1782;
	add.f32 	%f5939, %f1779, %f1779;
	add.f32 	%f1783, %f1, %f5938;
	fma.rn.f32 	%f1784, %f5939, %f1780, %f2;
	mul.f32 	%f1785, %f1783, %f1783;
	mul.f32 	%f1786, %f1784, %f1784;
	add.f32 	%f5940, %f1785, %f1786;
	setp.gt.f32 	%p247, %f5940, 0f40800000;
	mov.b32 	%r259, 191;
	mov.u32 	%r1332, %r259;
	@%p247 bra 	$L__BB0_1365;
	sub.f32 	%f5941, %f1785, %f1786;
	add.f32 	%f5942, %f1783, %f1783;
	add.f32 	%f1787, %f1, %f5941;
	fma.rn.f32 	%f1788, %f5942, %f1784, %f2;
	mul.f32 	%f1789, %f1787, %f1787;
	mul.f32 	%f1790, %f1788, %f1788;
	add.f32 	%f5943, %f1789, %f1790;
	setp.gt.f32 	%p248, %f5943, 0f40800000;
	mov.b32 	%r260, 192;
	mov.u32 	%r1332, %r260;
	@%p248 bra 	$L__BB0_1365;
	sub.f32 	%f5944, %f1789, %f1790;
	add.f32 	%f5945, %f1787, %f1787;
	add.f32 	%f1791, %f1, %f5944;
	fma.rn.f32 	%f1792, %f5945, %f1788, %f2;
	mul.f32 	%f1793, %f1791, %f1791;
	mul.f32 	%f1794, %f1792, %f1792;
	add.f32 	%f5946, %f1793, %f1794;
	setp.gt.f32 	%p249, %f5946, 0f40800000;
	mov.b32 	%r261, 193;
	mov.u32 	%r1332, %r261;
	@%p249 bra 	$L__BB0_1365;
	sub.f32 	%f5947, %f1793, %f1794;
	add.f32 	%f5948, %f1791, %f1791;
	add.f32 	%f1795, %f1, %f5947;
	fma.rn.f32 	%f1796, %f5948, %f1792, %f2;
	mul.f32 	%f1797, %f1795, %f1795;
	mul.f32 	%f1798, %f1796, %f1796;
	add.f32 	%f5949, %f1797, %f1798;
	setp.gt.f32 	%p250, %f5949, 0f40800000;
	mov.b32 	%r262, 194;
	mov.u32 	%r1332, %r262;
	@%p250 bra 	$L__BB0_1365;
	sub.f32 	%f5950, %f1797, %f1798;
	add.f32 	%f5951, %f1795, %f1795;
	add.f32 	%f1799, %f1, %f5950;
	fma.rn.f32 	%f1800, %f5951, %f1796, %f2;
	mul.f32 	%f1801, %f1799, %f1799;
	mul.f32 	%f1802, %f1800, %f1800;
	add.f32 	%f5952, %f1801, %f1802;
	setp.gt.f32 	%p251, %f5952, 0f40800000;
	mov.b32 	%r263, 195;
	mov.u32 	%r1332, %r263;
	@%p251 bra 	$L__BB0_1365;
	sub.f32 	%f5953, %f1801, %f1802;
	add.f32 	%f5954, %f1799, %f1799;
	add.f32 	%f1803, %f1, %f5953;
	fma.rn.f32 	%f1804, %f5954, %f1800, %f2;
	mul.f32 	%f1805, %f1803, %f1803;
	mul.f32 	%f1806, %f1804, %f1804;
	add.f32 	%f5955, %f1805, %f1806;
	setp.gt.f32 	%p252, %f5955, 0f40800000;
	mov.b32 	%r264, 196;
	mov.u32 	%r1332, %r264;
	@%p252 bra 	$L__BB0_1365;
	sub.f32 	%f5956, %f1805, %f1806;
	add.f32 	%f5957, %f1803, %f1803;
	add.f32 	%f1807, %f1, %f5956;
	fma.rn.f32 	%f1808, %f5957, %f1804, %f2;
	mul.f32 	%f1809, %f1807, %f1807;
	mul.f32 	%f1810, %f1808, %f1808;
	add.f32 	%f5958, %f1809, %f1810;
	setp.gt.f32 	%p253, %f5958, 0f40800000;
	mov.b32 	%r265, 197;
	mov.u32 	%r1332, %r265;
	@%p253 bra 	$L__BB0_1365;
	sub.f32 	%f5959, %f1809, %f1810;
	add.f32 	%f5960, %f1807, %f1807;
	add.f32 	%f1811, %f1, %f5959;
	fma.rn.f32 	%f1812, %f5960, %f1808, %f2;
	mul.f32 	%f1813, %f1811, %f1811;
	mul.f32 	%f1814, %f1812, %f1812;
	add.f32 	%f5961, %f1813, %f1814;
	setp.gt.f32 	%p254, %f5961, 0f40800000;
	mov.b32 	%r266, 198;
	mov.u32 	%r1332, %r266;
	@%p254 bra 	$L__BB0_1365;
	sub.f32 	%f5962, %f1813, %f1814;
	add.f32 	%f5963, %f1811, %f1811;
	add.f32 	%f1815, %f1, %f5962;
	fma.rn.f32 	%f1816, %f5963, %f1812, %f2;
	mul.f32 	%f1817, %f1815, %f1815;
	mul.f32 	%f1818, %f1816, %f1816;
	add.f32 	%f5964, %f1817, %f1818;
	setp.gt.f32 	%p255, %f5964, 0f40800000;
	mov.b32 	%r267, 199;
	mov.u32 	%r1332, %r267;
	@%p255 bra 	$L__BB0_1365;
	sub.f32 	%f5965, %f1817, %f1818;
	add.f32 	%f5966, %f1815, %f1815;
	add.f32 	%f1819, %f1, %f5965;
	fma.rn.f32 	%f1820, %f5966, %f1816, %f2;
	mul.f32 	%f1821, %f1819, %f1819;
	mul.f32 	%f1822, %f1820, %f1820;
	add.f32 	%f5967, %f1821, %f1822;
	setp.gt.f32 	%p256, %f5967, 0f40800000;
	mov.b32 	%r268, 200;
	mov.u32 	%r1332, %r268;
	@%p256 bra 	$L__BB0_1365;
	sub.f32 	%f5968, %f1821, %f1822;
	add.f32 	%f5969, %f1819, %f1819;
	add.f32 	%f1823, %f1, %f5968;
	fma.rn.f32 	%f1824, %f5969, %f1820, %f2;
	mul.f32 	%f1825, %f1823, %f1823;
	mul.f32 	%f1826, %f1824, %f1824;
	add.f32 	%f5970, %f1825, %f1826;
	setp.gt.f32 	%p257, %f5970, 0f40800000;
	mov.b32 	%r269, 201;
	mov.u32 	%r1332, %r269;
	@%p257 bra 	$L__BB0_1365;
	sub.f32 	%f5971, %f1825, %f1826;
	add.f32 	%f5972, %f1823, %f1823;
	add.f32 	%f1827, %f1, %f5971;
	fma.rn.f32 	%f1828, %f5972, %f1824, %f2;
	mul.f32 	%f1829, %f1827, %f1827;
	mul.f32 	%f1830, %f1828, %f1828;
	add.f32 	%f5973, %f1829, %f1830;
	setp.gt.f32 	%p258, %f5973, 0f40800000;
	mov.b32 	%r270, 202;
	mov.u32 	%r1332, %r270;
	@%p258 bra 	$L__BB0_1365;
	sub.f32 	%f5974, %f1829, %f1830;
	add.f32 	%f5975, %f1827, %f1827;
	add.f32 	%f1831, %f1, %f5974;
	fma.rn.f32 	%f1832, %f5975, %f1828, %f2;
	mul.f32 	%f1833, %f1831, %f1831;
	mul.f32 	%f1834, %f1832, %f1832;
	add.f32 	%f5976, %f1833, %f1834;
	setp.gt.f32 	%p259, %f5976, 0f40800000;
	mov.b32 	%r271, 203;
	mov.u32 	%r1332, %r271;
	@%p259 bra 	$L__BB0_1365;
	sub.f32 	%f5977, %f1833, %f1834;
	add.f32 	%f5978, %f1831, %f1831;
	add.f32 	%f1835, %f1, %f5977;
	fma.rn.f32 	%f1836, %f5978, %f1832, %f2;
	mul.f32 	%f1837, %f1835, %f1835;
	mul.f32 	%f1838, %f1836, %f1836;
	add.f32 	%f5979, %f1837, %f1838;
	setp.gt.f32 	%p260, %f5979, 0f40800000;
	mov.b32 	%r272, 204;
	mov.u32 	%r1332, %r272;
	@%p260 bra 	$L__BB0_1365;
	sub.f32 	%f5980, %f1837, %f1838;
	add.f32 	%f5981, %f1835, %f1835;
	add.f32 	%f1839, %f1, %f5980;
	fma.rn.f32 	%f1840, %f5981, %f1836, %f2;
	mul.f32 	%f1841, %f1839, %f1839;
	mul.f32 	%f1842, %f1840, %f1840;
	add.f32 	%f5982, %f1841, %f1842;
	setp.gt.f32 	%p261, %f5982, 0f40800000;
	mov.b32 	%r273, 205;
	mov.u32 	%r1332, %r273;
	@%p261 bra 	$L__BB0_1365;
	sub.f32 	%f5983, %f1841, %f1842;
	add.f32 	%f5984, %f1839, %f1839;
	add.f32 	%f1843, %f1, %f5983;
	fma.rn.f32 	%f1844, %f5984, %f1840, %f2;
	mul.f32 	%f1845, %f1843, %f1843;
	mul.f32 	%f1846, %f1844, %f1844;
	add.f32 	%f5985, %f1845, %f1846;
	setp.gt.f32 	%p262, %f5985, 0f40800000;
	mov.b32 	%r274, 206;
	mov.u32 	%r1332, %r274;
	@%p262 bra 	$L__BB0_1365;
	sub.f32 	%f5986, %f1845, %f1846;
	add.f32 	%f5987, %f1843, %f1843;
	add.f32 	%f1847, %f1, %f5986;
	fma.rn.f32 	%f1848, %f5987, %f1844, %f2;
	mul.f32 	%f1849, %f1847, %f1847;
	mul.f32 	%f1850, %f1848, %f1848;
	add.f32 	%f5988, %f1849, %f1850;
	setp.gt.f32 	%p263, %f5988, 0f40800000;
	mov.b32 	%r275, 207;
	mov.u32 	%r1332, %r275;
	@%p263 bra 	$L__BB0_1365;
	sub.f32 	%f5989, %f1849, %f1850;
	add.f32 	%f5990, %f1847, %f1847;
	add.f32 	%f1851, %f1, %f5989;
	fma.rn.f32 	%f1852, %f5990, %f1848, %f2;
	mul.f32 	%f1853, %f1851, %f1851;
	mul.f32 	%f1854, %f1852, %f1852;
	add.f32 	%f5991, %f1853, %f1854;
	setp.gt.f32 	%p264, %f5991, 0f40800000;
	mov.b32 	%r276, 208;
	mov.u32 	%r1332, %r276;
	@%p264 bra 	$L__BB0_1365;
	sub.f32 	%f5992, %f1853, %f1854;
	add.f32 	%f5993, %f1851, %f1851;
	add.f32 	%f1855, %f1, %f5992;
	fma.rn.f32 	%f1856, %f5993, %f1852, %f2;
	mul.f32 	%f1857, %f1855, %f1855;
	mul.f32 	%f1858, %f1856, %f1856;
	add.f32 	%f5994, %f1857, %f1858;
	setp.gt.f32 	%p265, %f5994, 0f40800000;
	mov.b32 	%r277, 209;
	mov.u32 	%r1332, %r277;
	@%p265 bra 	$L__BB0_1365;
	sub.f32 	%f5995, %f1857, %f1858;
	add.f32 	%f5996, %f1855, %f1855;
	add.f32 	%f1859, %f1, %f5995;
	fma.rn.f32 	%f1860, %f5996, %f1856, %f2;
	mul.f32 	%f1861, %f1859, %f1859;
	mul.f32 	%f1862, %f1860, %f1860;
	add.f32 	%f5997, %f1861, %f1862;
	setp.gt.f32 	%p266, %f5997, 0f40800000;
	mov.b32 	%r278, 210;
	mov.u32 	%r1332, %r278;
	@%p266 bra 	$L__BB0_1365;
	sub.f32 	%f5998, %f1861, %f1862;
	add.f32 	%f5999, %f1859, %f1859;
	add.f32 	%f1863, %f1, %f5998;
	fma.rn.f32 	%f1864, %f5999, %f1860, %f2;
	mul.f32 	%f1865, %f1863, %f1863;
	mul.f32 	%f1866, %f1864, %f1864;
	add.f32 	%f6000, %f1865, %f1866;
	setp.gt.f32 	%p267, %f6000, 0f40800000;
	mov.b32 	%r279, 211;
	mov.u32 	%r1332, %r279;
	@%p267 bra 	$L__BB0_1365;
	sub.f32 	%f6001, %f1865, %f1866;
	add.f32 	%f6002, %f1863, %f1863;
	add.f32 	%f1867, %f1, %f6001;
	fma.rn.f32 	%f1868, %f6002, %f1864, %f2;
	mul.f32 	%f1869, %f1867, %f1867;
	mul.f32 	%f1870, %f1868, %f1868;
	add.f32 	%f6003, %f1869, %f1870;
	setp.gt.f32 	%p268, %f6003, 0f40800000;
	mov.b32 	%r280, 212;
	mov.u32 	%r1332, %r280;
	@%p268 bra 	$L__BB0_1365;
	sub.f32 	%f6004, %f1869, %f1870;
	add.f32 	%f6005, %f1867, %f1867;
	add.f32 	%f1871, %f1, %f6004;
	fma.rn.f32 	%f1872, %f6005, %f1868, %f2;
	mul.f32 	%f1873, %f1871, %f1871;
	mul.f32 	%f1874, %f1872, %f1872;
	add.f32 	%f6006, %f1873, %f1874;
	setp.gt.f32 	%p269, %f6006, 0f40800000;
	mov.b32 	%r281, 213;
	mov.u32 	%r1332, %r281;
	@%p269 bra 	$L__BB0_1365;
	sub.f32 	%f6007, %f1873, %f1874;
	add.f32 	%f6008, %f1871, %f1871;
	add.f32 	%f1875, %f1, %f6007;
	fma.rn.f32 	%f1876, %f6008, %f1872, %f2;
	mul.f32 	%f1877, %f1875, %f1875;
	mul.f32 	%f1878, %f1876, %f1876;
	add.f32 	%f6009, %f1877, %f1878;
	setp.gt.f32 	%p270, %f6009, 0f40800000;
	mov.b32 	%r282, 214;
	mov.u32 	%r1332, %r282;
	@%p270 bra 	$L__BB0_1365;
	sub.f32 	%f6010, %f1877, %f1878;
	add.f32 	%f6011, %f1875, %f1875;
	add.f32 	%f1879, %f1, %f6010;
	fma.rn.f32 	%f1880, %f6011, %f1876, %f2;
	mul.f32 	%f1881, %f1879, %f1879;
	mul.f32 	%f1882, %f1880, %f1880;
	add.f32 	%f6012, %f1881, %f1882;
	setp.gt.f32 	%p271, %f6012, 0f40800000;
	mov.b32 	%r283, 215;
	mov.u32 	%r1332, %r283;
	@%p271 bra 	$L__BB0_1365;
	sub.f32 	%f6013, %f1881, %f1882;
	add.f32 	%f6014, %f1879, %f1879;
	add.f32 	%f1883, %f1, %f6013;
	fma.rn.f32 	%f1884, %f6014, %f1880, %f2;
	mul.f32 	%f1885, %f1883, %f1883;
	mul.f32 	%f1886, %f1884, %f1884;
	add.f32 	%f6015, %f1885, %f1886;
	setp.gt.f32 	%p272, %f6015, 0f40800000;
	mov.b32 	%r284, 216;
	mov.u32 	%r1332, %r284;
	@%p272 bra 	$L__BB0_1365;
	sub.f32 	%f6016, %f1885, %f1886;
	add.f32 	%f6017, %f1883, %f1883;
	add.f32 	%f1887, %f1, %f6016;
	fma.rn.f32 	%f1888, %f6017, %f1884, %f2;
	mul.f32 	%f1889, %f1887, %f1887;
	mul.f32 	%f1890, %f1888, %f1888;
	add.f32 	%f6018, %f1889, %f1890;
	setp.gt.f32 	%p273, %f6018, 0f40800000;
	mov.b32 	%r285, 217;
	mov.u32 	%r1332, %r285;
	@%p273 bra 	$L__BB0_1365;
	sub.f32 	%f6019, %f1889, %f1890;
	add.f32 	%f6020, %f1887, %f1887;
	add.f32 	%f1891, %f1, %f6019;
	fma.rn.f32 	%f1892, %f6020, %f1888, %f2;
	mul.f32 	%f1893, %f1891, %f1891;
	mul.f32 	%f1894, %f1892, %f1892;
	add.f32 	%f6021, %f1893, %f1894;
	setp.gt.f32 	%p274, %f6021, 0f40800000;
	mov.b32 	%r286, 218;
	mov.u32 	%r1332, %r286;
	@%p274 bra 	$L__BB0_1365;
	sub.f32 	%f6022, %f1893, %f1894;
	add.f32 	%f6023, %f1891, %f1891;
	add.f32 	%f1895, %f1, %f6022;
	fma.rn.f32 	%f1896, %f6023, %f1892, %f2;
	mul.f32 	%f1897, %f1895, %f1895;
	mul.f32 	%f1898, %f1896, %f1896;
	add.f32 	%f6024, %f1897, %f1898;
	setp.gt.f32 	%p275, %f6024, 0f40800000;
	mov.b32 	%r287, 219;
	mov.u32 	%r1332, %r287;
	@%p275 bra 	$L__BB0_1365;
	sub.f32 	%f6025, %f1897, %f1898;
	add.f32 	%f6026, %f1895, %f1895;
	add.f32 	%f1899, %f1, %f6025;
	fma.rn.f32 	%f1900, %f6026, %f1896, %f2;
	mul.f32 	%f1901, %f1899, %f1899;
	mul.f32 	%f1902, %f1900, %f1900;
	add.f32 	%f6027, %f1901, %f1902;
	setp.gt.f32 	%p276, %f6027, 0f40800000;
	mov.b32 	%r288, 220;
	mov.u32 	%r1332, %r288;
	@%p276 bra 	$L__BB0_1365;
	sub.f32 	%f6028, %f1901, %f1902;
	add.f32 	%f6029, %f1899, %f1899;
	add.f32 	%f1903, %f1, %f6028;
	fma.rn.f32 	%f1904, %f6029, %f1900, %f2;
	mul.f32 	%f1905, %f1903, %f1903;
	mul.f32 	%f1906, %f1904, %f1904;
	add.f32 	%f6030, %f1905, %f1906;
	setp.gt.f32 	%p277, %f6030, 0f40800000;
	mov.b32 	%r289, 221;
	mov.u32 	%r1332, %r289;
	@%p277 bra 	$L__BB0_1365;
	sub.f32 	%f6031, %f1905, %f1906;
	add.f32 	%f6032, %f1903, %f1903;
	add.f32 	%f1907, %f1, %f6031;
	fma.rn.f32 	%f1908, %f6032, %f1904, %f2;
	mul.f32 	%f1909, %f1907, %f1907;
	mul.f32 	%f1910, %f1908, %f1908;
	add.f32 	%f6033, %f1909, %f1910;
	setp.gt.f32 	%p278, %f6033, 0f40800000;
	mov.b32 	%r290, 222;
	mov.u32 	%r1332, %r290;
	@%p278 bra 	$L__BB0_1365;
	sub.f32 	%f6034, %f1909, %f1910;
	add.f32 	%f6035, %f1907, %f1907;
	add.f32 	%f1911, %f1, %f6034;
	fma.rn.f32 	%f1912, %f6035, %f1908, %f2;
	mul.f32 	%f1913, %f1911, %f1911;
	mul.f32 	%f1914, %f1912, %f1912;
	add.f32 	%f6036, %f1913, %f1914;
	setp.gt.f32 	%p279, %f6036, 0f40800000;
	mov.b32 	%r291, 223;
	mov.u32 	%r1332, %r291;
	@%p279 bra 	$L__BB0_1365;
	sub.f32 	%f6037, %f1913, %f1914;
	add.f32 	%f6038, %f1911, %f1911;
	add.f32 	%f1915, %f1, %f6037;
	fma.rn.f32 	%f1916, %f6038, %f1912, %f2;
	mul.f32 	%f1917, %f1915, %f1915;
	mul.f32 	%f1918, %f1916, %f1916;
	add.f32 	%f6039, %f1917, %f1918;
	setp.gt.f32 	%p280, %f6039, 0f40800000;
	mov.b32 	%r292, 224;
	mov.u32 	%r1332, %r292;
	@%p280 bra 	$L__BB0_1365;
	sub.f32 	%f6040, %f1917, %f1918;
	add.f32 	%f6041, %f1915, %f1915;
	add.f32 	%f1919, %f1, %f6040;
	fma.rn.f32 	%f1920, %f6041, %f1916, %f2;
	mul.f32 	%f1921, %f1919, %f1919;
	mul.f32 	%f1922, %f1920, %f1920;
	add.f32 	%f6042, %f1921, %f1922;
	setp.gt.f32 	%p281, %f6042, 0f40800000;
	mov.b32 	%r293, 225;
	mov.u32 	%r1332, %r293;
	@%p281 bra 	$L__BB0_1365;
	sub.f32 	%f6043, %f1921, %f1922;
	add.f32 	%f6044, %f1919, %f1919;
	add.f32 	%f1923, %f1, %f6043;
	fma.rn.f32 	%f1924, %f6044, %f1920, %f2;
	mul.f32 	%f1925, %f1923, %f1923;
	mul.f32 	%f1926, %f1924, %f1924;
	add.f32 	%f6045, %f1925, %f1926;
	setp.gt.f32 	%p282, %f6045, 0f40800000;
	mov.b32 	%r294, 226;
	mov.u32 	%r1332, %r294;
	@%p282 bra 	$L__BB0_1365;
	sub.f32 	%f6046, %f1925, %f1926;
	add.f32 	%f6047, %f1923, %f1923;
	add.f32 	%f1927, %f1, %f6046;
	fma.rn.f32 	%f1928, %f6047, %f1924, %f2;
	mul.f32 	%f1929, %f1927, %f1927;
	mul.f32 	%f1930, %f1928, %f1928;
	add.f32 	%f6048, %f1929, %f1930;
	setp.gt.f32 	%p283, %f6048, 0f40800000;
	mov.b32 	%r295, 227;
	mov.u32 	%r1332, %r295;
	@%p283 bra 	$L__BB0_1365;
	sub.f32 	%f6049, %f1929, %f1930;
	add.f32 	%f6050, %f1927, %f1927;
	add.f32 	%f1931, %f1, %f6049;
	fma.rn.f32 	%f1932, %f6050, %f1928, %f2;
	mul.f32 	%f1933, %f1931, %f1931;
	mul.f32 	%f1934, %f1932, %f1932;
	add.f32 	%f6051, %f1933, %f1934;
	setp.gt.f32 	%p284, %f6051, 0f40800000;
	mov.b32 	%r296, 228;
	mov.u32 	%r1332, %r296;
	@%p284 bra 	$L__BB0_1365;
	sub.f32 	%f6052, %f1933, %f1934;
	add.f32 	%f6053, %f1931, %f1931;
	add.f32 	%f1935, %f1, %f6052;
	fma.rn.f32 	%f1936, %f6053, %f1932, %f2;
	mul.f32 	%f1937, %f1935, %f1935;
	mul.f32 	%f1938, %f1936, %f1936;
	add.f32 	%f6054, %f1937, %f1938;
	setp.gt.f32 	%p285, %f6054, 0f40800000;
	mov.b32 	%r297, 229;
	mov.u32 	%r1332, %r297;
	@%p285 bra 	$L__BB0_1365;
	sub.f32 	%f6055, %f1937, %f1938;
	add.f32 	%f6056, %f1935, %f1935;
	add.f32 	%f1939, %f1, %f6055;
	fma.rn.f32 	%f1940, %f6056, %f1936, %f2;
	mul.f32 	%f1941, %f1939, %f1939;
	mul.f32 	%f1942, %f1940, %f1940;
	add.f32 	%f6057, %f1941, %f1942;
	setp.gt.f32 	%p286, %f6057, 0f40800000;
	mov.b32 	%r298, 230;
	mov.u32 	%r1332, %r298;
	@%p286 bra 	$L__BB0_1365;
	sub.f32 	%f6058, %f1941, %f1942;
	add.f32 	%f6059, %f1939, %f1939;
	add.f32 	%f1943, %f1, %f6058;
	fma.rn.f32 	%f1944, %f6059, %f1940, %f2;
	mul.f32 	%f1945, %f1943, %f1943;
	mul.f32 	%f1946, %f1944, %f1944;
	add.f32 	%f6060, %f1945, %f1946;
	setp.gt.f32 	%p287, %f6060, 0f40800000;
	mov.b32 	%r299, 231;
	mov.u32 	%r1332, %r299;
	@%p287 bra 	$L__BB0_1365;
	sub.f32 	%f6061, %f1945, %f1946;
	add.f32 	%f6062, %f1943, %f1943;
	add.f32 	%f1947, %f1, %f6061;
	fma.rn.f32 	%f1948, %f6062, %f1944, %f2;
	mul.f32 	%f1949, %f1947, %f1947;
	mul.f32 	%f1950, %f1948, %f1948;
	add.f32 	%f6063, %f1949, %f1950;
	setp.gt.f32 	%p288, %f6063, 0f40800000;
	mov.b32 	%r300, 232;
	mov.u32 	%r1332, %r300;
	@%p288 bra 	$L__BB0_1365;
	sub.f32 	%f6064, %f1949, %f1950;
	add.f32 	%f6065, %f1947, %f1947;
	add.f32 	%f1951, %f1, %f6064;
	fma.rn.f32 	%f1952, %f6065, %f1948, %f2;
	mul.f32 	%f1953, %f1951, %f1951;
	mul.f32 	%f1954, %f1952, %f1952;
	add.f32 	%f6066, %f1953, %f1954;
	setp.gt.f32 	%p289, %f6066, 0f40800000;
	mov.b32 	%r301, 233;
	mov.u32 	%r1332, %r301;
	@%p289 bra 	$L__BB0_1365;
	sub.f32 	%f6067, %f1953, %f1954;
	add.f32 	%f6068, %f1951, %f1951;
	add.f32 	%f1955, %f1, %f6067;
	fma.rn.f32 	%f1956, %f6068, %f1952, %f2;
	mul.f32 	%f1957, %f1955, %f1955;
	mul.f32 	%f1958, %f1956, %f1956;
	add.f32 	%f6069, %f1957, %f1958;
	setp.gt.f32 	%p290, %f6069, 0f40800000;
	mov.b32 	%r302, 234;
	mov.u32 	%r1332, %r302;
	@%p290 bra 	$L__BB0_1365;
	sub.f32 	%f6070, %f1957, %f1958;
	add.f32 	%f6071, %f1955, %f1955;
	add.f32 	%f1959, %f1, %f6070;
	fma.rn.f32 	%f1960, %f6071, %f1956, %f2;
	mul.f32 	%f1961, %f1959, %f1959;
	mul.f32 	%f1962, %f1960, %f1960;
	add.f32 	%f6072, %f1961, %f1962;
	setp.gt.f32 	%p291, %f6072, 0f40800000;
	mov.b32 	%r303, 235;
	mov.u32 	%r1332, %r303;
	@%p291 bra 	$L__BB0_1365;
	sub.f32 	%f6073, %f1961, %f1962;
	add.f32 	%f6074, %f1959, %f1959;
	add.f32 	%f1963, %f1, %f6073;
	fma.rn.f32 	%f1964, %f6074, %f1960, %f2;
	mul.f32 	%f1965, %f1963, %f1963;
	mul.f32 	%f1966, %f1964, %f1964;
	add.f32 	%f6075, %f1965, %f1966;
	setp.gt.f32 	%p292, %f6075, 0f40800000;
	mov.b32 	%r304, 236;
	mov.u32 	%r1332, %r304;
	@%p292 bra 	$L__BB0_1365;
	sub.f32 	%f6076, %f1965, %f1966;
	add.f32 	%f6077, %f1963, %f1963;
	add.f32 	%f1967, %f1, %f6076;
	fma.rn.f32 	%f1968, %f6077, %f1964, %f2;
	mul.f32 	%f1969, %f1967, %f1967;
	mul.f32 	%f1970, %f1968, %f1968;
	add.f32 	%f6078, %f1969, %f1970;
	setp.gt.f32 	%p293, %f6078, 0f40800000;
	mov.b32 	%r305, 237;
	mov.u32 	%r1332, %r305;
	@%p293 bra 	$L__BB0_1365;
	sub.f32 	%f6079, %f1969, %f1970;
	add.f32 	%f6080, %f1967, %f1967;
	add.f32 	%f1971, %f1, %f6079;
	fma.rn.f32 	%f1972, %f6080, %f1968, %f2;
	mul.f32 	%f1973, %f1971, %f1971;
	mul.f32 	%f1974, %f1972, %f1972;
	add.f32 	%f6081, %f1973, %f1974;
	setp.gt.f32 	%p294, %f6081, 0f40800000;
	mov.b32 	%r306, 238;
	mov.u32 	%r1332, %r306;
	@%p294 bra 	$L__BB0_1365;
	sub.f32 	%f6082, %f1973, %f1974;
	add.f32 	%f6083, %f1971, %f1971;
	add.f32 	%f1975, %f1, %f6082;
	fma.rn.f32 	%f1976, %f6083, %f1972, %f2;
	mul.f32 	%f1977, %f1975, %f1975;
	mul.f32 	%f1978, %f1976, %f1976;
	add.f32 	%f6084, %f1977, %f1978;
	setp.gt.f32 	%p295, %f6084, 0f40800000;
	mov.b32 	%r307, 239;
	mov.u32 	%r1332, %r307;
	@%p295 bra 	$L__BB0_1365;
	sub.f32 	%f6085, %f1977, %f1978;
	add.f32 	%f6086, %f1975, %f1975;
	add.f32 	%f1979, %f1, %f6085;
	fma.rn.f32 	%f1980, %f6086, %f1976, %f2;
	mul.f32 	%f1981, %f1979, %f1979;
	mul.f32 	%f1982, %f1980, %f1980;
	add.f32 	%f6087, %f1981, %f1982;
	setp.gt.f32 	%p296, %f6087, 0f40800000;
	mov.b32 	%r308, 240;
	mov.u32 	%r1332, %r308;
	@%p296 bra 	$L__BB0_1365;
	sub.f32 	%f6088, %f1981, %f1982;
	add.f32 	%f6089, %f1979, %f1979;
	add.f32 	%f1983, %f1, %f6088;
	fma.rn.f32 	%f1984, %f6089, %f1980, %f2;
	mul.f32 	%f1985, %f1983, %f1983;
	mul.f32 	%f1986, %f1984, %f1984;
	add.f32 	%f6090, %f1985, %f1986;
	setp.gt.f32 	%p297, %f6090, 0f40800000;
	mov.b32 	%r309, 241;
	mov.u32 	%r1332, %r309;
	@%p297 bra 	$L__BB0_1365;
	sub.f32 	%f6091, %f1985, %f1986;
	add.f32 	%f6092, %f1983, %f1983;
	add.f32 	%f1987, %f1, %f6091;
	fma.rn.f32 	%f1988, %f6092, %f1984, %f2;
	mul.f32 	%f1989, %f1987, %f1987;
	mul.f32 	%f1990, %f1988, %f1988;
	add.f32 	%f6093, %f1989, %f1990;
	setp.gt.f32 	%p298, %f6093, 0f40800000;
	mov.b32 	%r310, 242;
	mov.u32 	%r1332, %r310;
	@%p298 bra 	$L__BB0_1365;
	sub.f32 	%f6094, %f1989, %f1990;
	add.f32 	%f6095, %f1987, %f1987;
	add.f32 	%f1991, %f1, %f6094;
	fma.rn.f32 	%f1992, %f6095, %f1988, %f2;
	mul.f32 	%f1993, %f1991, %f1991;
	mul.f32 	%f1994, %f1992, %f1992;
	add.f32 	%f6096, %f1993, %f1994;
	setp.gt.f32 	%p299, %f6096, 0f40800000;
	mov.b32 	%r311, 243;
	mov.u32 	%r1332, %r311;
	@%p299 bra 	$L__BB0_1365;
	sub.f32 	%f6097, %f1993, %f1994;
	add.f32 	%f6098, %f1991, %f1991;
	add.f32 	%f1995, %f1, %f6097;
	fma.rn.f32 	%f1996, %f6098, %f1992, %f2;
	mul.f32 	%f1997, %f1995, %f1995;
	mul.f32 	%f1998, %f1996, %f1996;
	add.f32 	%f6099, %f1997, %f1998;
	setp.gt.f32 	%p300, %f6099, 0f40800000;
	mov.b32 	%r312, 244;
	mov.u32 	%r1332, %r312;
	@%p300 bra 	$L__BB0_1365;
	sub.f32 	%f6100, %f1997, %f1998;
	add.f32 	%f6101, %f1995, %f1995;
	add.f32 	%f1999, %f1, %f6100;
	fma.rn.f32 	%f2000, %f6101, %f1996, %f2;
	mul.f32 	%f2001, %f1999, %f1999;
	mul.f32 	%f2002, %f2000, %f2000;
	add.f32 	%f6102, %f2001, %f2002;
	setp.gt.f32 	%p301, %f6102, 0f40800000;
	mov.b32 	%r313, 245;
	mov.u32 	%r1332, %r313;
	@%p301 bra 	$L__BB0_1365;
	sub.f32 	%f6103, %f2001, %f2002;
	add.f32 	%f6104, %f1999, %f1999;
	add.f32 	%f2003, %f1, %f6103;
	fma.rn.f32 	%f2004, %f6104, %f2000, %f2;
	mul.f32 	%f2005, %f2003, %f2003;
	mul.f32 	%f2006, %f2004, %f2004;
	add.f32 	%f6105, %f2005, %f2006;
	setp.gt.f32 	%p302, %f6105, 0f40800000;
	mov.b32 	%r314, 246;
	mov.u32 	%r1332, %r314;
	@%p302 bra 	$L__BB0_1365;
	sub.f32 	%f6106, %f2005, %f2006;
	add.f32 	%f6107, %f2003, %f2003;
	add.f32 	%f2007, %f1, %f6106;
	fma.rn.f32 	%f2008, %f6107, %f2004, %f2;
	mul.f32 	%f2009, %f2007, %f2007;
	mul.f32 	%f2010, %f2008, %f2008;
	add.f32 	%f6108, %f2009, %f2010;
	setp.gt.f32 	%p303, %f6108, 0f40800000;
	mov.b32 	%r315, 247;
	mov.u32 	%r1332, %r315;
	@%p303 bra 	$L__BB0_1365;
	sub.f32 	%f6109, %f2009, %f2010;
	add.f32 	%f6110, %f2007, %f2007;
	add.f32 	%f2011, %f1, %f6109;
	fma.rn.f32 	%f2012, %f6110, %f2008, %f2;
	mul.f32 	%f2013, %f2011, %f2011;
	mul.f32 	%f2014, %f2012, %f2012;
	add.f32 	%f6111, %f2013, %f2014;
	setp.gt.f32 	%p304, %f6111, 0f40800000;
	mov.b32 	%r316, 248;
	mov.u32 	%r1332, %r316;
	@%p304 bra 	$L__BB0_1365;
	sub.f32 	%f6112, %f2013, %f2014;
	add.f32 	%f6113, %f2011, %f2011;
	add.f32 	%f2015, %f1, %f6112;
	fma.rn.f32 	%f2016, %f6113, %f2012, %f2;
	mul.f32 	%f2017, %f2015, %f2015;
	mul.f32 	%f2018, %f2016, %f2016;
	add.f32 	%f6114, %f2017, %f2018;
	setp.gt.f32 	%p305, %f6114, 0f40800000;
	mov.b32 	%r317, 249;
	mov.u32 	%r1332, %r317;
	@%p305 bra 	$L__BB0_1365;
	sub.f32 	%f6115, %f2017, %f2018;
	add.f32 	%f6116, %f2015, %f2015;
	add.f32 	%f2019, %f1, %f6115;
	fma.rn.f32 	%f2020, %f6116, %f2016, %f2;
	mul.f32 	%f2021, %f2019, %f2019;
	mul.f32 	%f2022, %f2020, %f2020;
	add.f32 	%f6117, %f2021, %f2022;
	setp.gt.f32 	%p306, %f6117, 0f40800000;
	mov.b32 	%r318, 250;
	mov.u32 	%r1332, %r318;
	@%p306 bra 	$L__BB0_1365;
	sub.f32 	%f6118, %f2021, %f2022;
	add.f32 	%f6119, %f2019, %f2019;
	add.f32 	%f2023, %f1, %f6118;
	fma.rn.f32 	%f2024, %f6119, %f2020, %f2;
	mul.f32 	%f2025, %f2023, %f2023;
	mul.f32 	%f2026, %f2024, %f2024;
	add.f32 	%f6120, %f2025, %f2026;
	setp.gt.f32 	%p307, %f6120, 0f40800000;
	mov.b32 	%r319, 251;
	mov.u32 	%r1332, %r319;
	@%p307 bra 	$L__BB0_1365;
	sub.f32 	%f6121, %f2025, %f2026;
	add.f32 	%f6122, %f2023, %f2023;
	add.f32 	%f2027, %f1, %f6121;
	fma.rn.f32 	%f2028, %f6122, %f2024, %f2;
	mul.f32 	%f2029, %f2027, %f2027;
	mul.f32 	%f2030, %f2028, %f2028;
	add.f32 	%f6123, %f2029, %f2030;
	setp.gt.f32 	%p308, %f6123, 0f40800000;
	mov.b32 	%r320, 252;
	mov.u32 	%r1332, %r320;
	@%p308 bra 	$L__BB0_1365;
	sub.f32 	%f6124, %f2029, %f2030;
	add.f32 	%f6125, %f2027, %f2027;
	add.f32 	%f2031, %f1, %f6124;
	fma.rn.f32 	%f2032, %f6125, %f2028, %f2;
	mul.f32 	%f2033, %f2031, %f2031;
	mul.f32 	%f2034, %f2032, %f2032;
	add.f32 	%f6126, %f2033, %f2034;
	setp.gt.f32 	%p309, %f6126, 0f40800000;
	mov.b32 	%r321, 253;
	mov.u32 	%r1332, %r321;
	@%p309 bra 	$L__BB0_1365;
	sub.f32 	%f6127, %f2033, %f2034;
	add.f32 	%f6128, %f2031, %f2031;
	add.f32 	%f2035, %f1, %f6127;
	fma.rn.f32 	%f2036, %f6128, %f2032, %f2;
	mul.f32 	%f2037, %f2035, %f2035;
	mul.f32 	%f2038, %f2036, %f2036;
	add.f32 	%f6129, %f2037, %f2038;
	setp.gt.f32 	%p310, %f6129, 0f40800000;
	mov.b32 	%r322, 254;
	mov.u32 	%r1332, %r322;
	@%p310 bra 	$L__BB0_1365;
	sub.f32 	%f6130, %f2037, %f2038;
	add.f32 	%f6131, %f2035, %f2035;
	add.f32 	%f2039, %f1, %f6130;
	fma.rn.f32 	%f2040, %f6131, %f2036, %f2;
	mul.f32 	%f2041, %f2039, %f2039;
	mul.f32 	%f2042, %f2040, %f2040;
	add.f32 	%f6132, %f2041, %f2042;
	setp.gt.f32 	%p311, %f6132, 0f40800000;
	mov.b32 	%r323, 255;
	mov.u32 	%r1332, %r323;
	@%p311 bra 	$L__BB0_1365;
	sub.f32 	%f6133, %f2041, %f2042;
	add.f32 	%f6134, %f2039, %f2039;
	add.f32 	%f2043, %f1, %f6133;
	fma.rn.f32 	%f2044, %f6134, %f2040, %f2;
	mul.f32 	%f2045, %f2043, %f2043;
	mul.f32 	%f2046, %f2044, %f2044;
	add.f32 	%f6135, %f2045, %f2046;
	setp.gt.f32 	%p312, %f6135, 0f40800000;
	mov.b32 	%r324, 256;
	mov.u32 	%r1332, %r324;
	@%p312 bra 	$L__BB0_1365;
	sub.f32 	%f6136, %f2045, %f2046;
	add.f32 	%f6137, %f2043, %f2043;
	add.f32 	%f2047, %f1, %f6136;
	fma.rn.f32 	%f2048, %f6137, %f2044, %f2;
	mul.f32 	%f2049, %f2047, %f2047;
	mul.f32 	%f2050, %f2048, %f2048;
	add.f32 	%f6138, %f2049, %f2050;
	setp.gt.f32 	%p313, %f6138, 0f40800000;
	mov.b32 	%r325, 257;
	mov.u32 	%r1332, %r325;
	@%p313 bra 	$L__BB0_1365;
	sub.f32 	%f6139, %f2049, %f2050;
	add.f32 	%f6140, %f2047, %f2047;
	add.f32 	%f2051, %f1, %f6139;
	fma.rn.f32 	%f2052, %f6140, %f2048, %f2;
	mul.f32 	%f2053, %f2051, %f2051;
	mul.f32 	%f2054, %f2052, %f2052;
	add.f32 	%f6141, %f2053, %f2054;
	setp.gt.f32 	%p314, %f6141, 0f40800000;
	mov.b32 	%r326, 258;
	mov.u32 	%r1332, %r326;
	@%p314 bra 	$L__BB0_1365;
	sub.f32 	%f6142, %f2053, %f2054;
	add.f32 	%f6143, %f2051, %f2051;
	add.f32 	%f2055, %f1, %f6142;
	fma.rn.f32 	%f2056, %f6143, %f2052, %f2;
	mul.f32 	%f2057, %f2055, %f2055;
	mul.f32 	%f2058, %f2056, %f2056;
	add.f32 	%f6144, %f2057, %f2058;
	setp.gt.f32 	%p315, %f6144, 0f40800000;
	mov.b32 	%r327, 259;
	mov.u32 	%r1332, %r327;
	@%p315 bra 	$L__BB0_1365;
	sub.f32 	%f6145, %f2057, %f2058;
	add.f32 	%f6146, %f2055, %f2055;
	add.f32 	%f2059, %f1, %f6145;
	fma.rn.f32 	%f2060, %f6146, %f2056, %f2;
	mul.f32 	%f2061, %f2059, %f2059;
	mul.f32 	%f2062, %f2060, %f2060;
	add.f32 	%f6147, %f2061, %f2062;
	setp.gt.f32 	%p316, %f6147, 0f40800000;
	mov.b32 	%r328, 260;
	mov.u32 	%r1332, %r328;
	@%p316 bra 	$L__BB0_1365;
	sub.f32 	%f6148, %f2061, %f2062;
	add.f32 	%f6149, %f2059, %f2059;
	add.f32 	%f2063, %f1, %f6148;
	fma.rn.f32 	%f2064, %f6149, %f2060, %f2;
	mul.f32 	%f2065, %f2063, %f2063;
	mul.f32 	%f2066, %f2064, %f2064;
	add.f32 	%f6150, %f2065, %f2066;
	setp.gt.f32 	%p317, %f6150, 0f40800000;
	mov.b32 	%r329, 261;
	mov.u32 	%r1332, %r329;
	@%p317 bra 	$L__BB0_1365;
	sub.f32 	%f6151, %f2065, %f2066;
	add.f32 	%f6152, %f2063, %f2063;
	add.f32 	%f2067, %f1, %f6151;
	fma.rn.f32 	%f2068, %f6152, %f2064, %f2;
	mul.f32 	%f2069, %f2067, %f2067;
	mul.f32 	%f2070, %f2068, %f2068;
	add.f32 	%f6153, %f2069, %f2070;
	setp.gt.f32 	%p318, %f6153, 0f40800000;
	mov.b32 	%r330, 262;
	mov.u32 	%r1332, %r330;
	@%p318 bra 	$L__BB0_1365;
	sub.f32 	%f6154, %f2069, %f2070;
	add.f32 	%f6155, %f2067, %f2067;
	add.f32 	%f2071, %f1, %f6154;
	fma.rn.f32 	%f2072, %f6155, %f2068, %f2;
	mul.f32 	%f2073, %f2071, %f2071;
	mul.f32 	%f2074, %f2072, %f2072;
	add.f32 	%f6156, %f2073, %f2074;
	setp.gt.f32 	%p319, %f6156, 0f40800000;
	mov.b32 	%r331, 263;
	mov.u32 	%r1332, %r331;
	@%p319 bra 	$L__BB0_1365;
	sub.f32 	%f6157, %f2073, %f2074;
	add.f32 	%f6158, %f2071, %f2071;
	add.f32 	%f2075, %f1, %f6157;
	fma.rn.f32 	%f2076, %f6158, %f2072, %f2;
	mul.f32 	%f2077, %f2075, %f2075;
	mul.f32 	%f2078, %f2076, %f2076;
	add.f32 	%f6159, %f2077, %f2078;
	setp.gt.f32 	%p320, %f6159, 0f40800000;
	mov.b32 	%r332, 264;
	mov.u32 	%r1332, %r332;
	@%p320 bra 	$L__BB0_1365;
	sub.f32 	%f6160, %f2077, %f2078;
	add.f32 	%f6161, %f2075, %f2075;
	add.f32 	%f2079, %f1, %f6160;
	fma.rn.f32 	%f2080, %f6161, %f2076, %f2;
	mul.f32 	%f2081, %f2079, %f2079;
	mul.f32 	%f2082, %f2080, %f2080;
	add.f32 	%f6162, %f2081, %f2082;
	setp.gt.f32 	%p321, %f6162, 0f40800000;
	mov.b32 	%r333, 265;
	mov.u32 	%r1332, %r333;
	@%p321 bra 	$L__BB0_1365;
	sub.f32 	%f6163, %f2081, %f2082;
	add.f32 	%f6164, %f2079, %f2079;
	add.f32 	%f2083, %f1, %f6163;
	fma.rn.f32 	%f2084, %f6164, %f2080, %f2;
	mul.f32 	%f2085, %f2083, %f2083;
	mul.f32 	%f2086, %f2084, %f2084;
	add.f32 	%f6165, %f2085, %f2086;
	setp.gt.f32 	%p322, %f6165, 0f40800000;
	mov.b32 	%r334, 266;
	mov.u32 	%r1332, %r334;
	@%p322 bra 	$L__BB0_1365;
	sub.f32 	%f6166, %f2085, %f2086;
	add.f32 	%f6167, %f2083, %f2083;
	add.f32 	%f2087, %f1, %f6166;
	fma.rn.f32 	%f2088, %f6167, %f2084, %f2;
	mul.f32 	%f2089, %f2087, %f2087;
	mul.f32 	%f2090, %f2088, %f2088;
	add.f32 	%f6168, %f2089, %f2090;
	setp.gt.f32 	%p323, %f6168, 0f40800000;
	mov.b32 	%r335, 267;
	mov.u32 	%r1332, %r335;
	@%p323 bra 	$L__BB0_1365;
	sub.f32 	%f6169, %f2089, %f2090;
	add.f32 	%f6170, %f2087, %f2087;
	add.f32 	%f2091, %f1, %f6169;
	fma.rn.f32 	%f2092, %f6170, %f2088, %f2;
	mul.f32 	%f2093, %f2091, %f2091;
	mul.f32 	%f2094, %f2092, %f2092;
	add.f32 	%f6171, %f2093, %f2094;
	setp.gt.f32 	%p324, %f6171, 0f40800000;
	mov.b32 	%r336, 268;
	mov.u32 	%r1332, %r336;
	@%p324 bra 	$L__BB0_1365;
	sub.f32 	%f6172, %f2093, %f2094;
	add.f32 	%f6173, %f2091, %f2091;
	add.f32 	%f2095, %f1, %f6172;
	fma.rn.f32 	%f2096, %f6173, %f2092, %f2;
	mul.f32 	%f2097, %f2095, %f2095;
	mul.f32 	%f2098, %f2096, %f2096;
	add.f32 	%f6174, %f2097, %f2098;
	setp.gt.f32 	%p325, %f6174, 0f40800000;
	mov.b32 	%r337, 269;
	mov.u32 	%r1332, %r337;
	@%p325 bra 	$L__BB0_1365;
	sub.f32 	%f6175, %f2097, %f2098;
	add.f32 	%f6176, %f2095, %f2095;
	add.f32 	%f2099, %f1, %f6175;
	fma.rn.f32 	%f2100, %f6176, %f2096, %f2;
	mul.f32 	%f2101, %f2099, %f2099;
	mul.f32 	%f2102, %f2100, %f2100;
	add.f32 	%f6177, %f2101, %f2102;
	setp.gt.f32 	%p326, %f6177, 0f40800000;
	mov.b32 	%r338, 270;
	mov.u32 	%r1332, %r338;
	@%p326 bra 	$L__BB0_1365;
	sub.f32 	%f6178, %f2101, %f2102;
	add.f32 	%f6179, %f2099, %f2099;
	add.f32 	%f2103, %f1, %f6178;
	fma.rn.f32 	%f2104, %f6179, %f2100, %f2;
	mul.f32 	%f2105, %f2103, %f2103;
	mul.f32 	%f2106, %f2104, %f2104;
	add.f32 	%f6180, %f2105, %f2106;
	setp.gt.f32 	%p327, %f6180, 0f40800000;
	mov.b32 	%r339, 271;
	mov.u32 	%r1332, %r339;
	@%p327 bra 	$L__BB0_1365;
	sub.f32 	%f6181, %f2105, %f2106;
	add.f32 	%f6182, %f2103, %f2103;
	add.f32 	%f2107, %f1, %f6181;
	fma.rn.f32 	%f2108, %f6182, %f2104, %f2;
	mul.f32 	%f2109, %f2107, %f2107;
	mul.f32 	%f2110, %f2108, %f2108;
	add.f32 	%f6183, %f2109, %f2110;
	setp.gt.f32 	%p328, %f6183, 0f40800000;
	mov.b32 	%r340, 272;
	mov.u32 	%r1332, %r340;
	@%p328 bra 	$L__BB0_1365;
	sub.f32 	%f6184, %f2109, %f2110;
	add.f32 	%f6185, %f2107, %f2107;
	add.f32 	%f2111, %f1, %f6184;
	fma.rn.f32 	%f2112, %f6185, %f2108, %f2;
	mul.f32 	%f2113, %f2111, %f2111;
	mul.f32 	%f2114, %f2112, %f2112;
	add.f32 	%f6186, %f2113, %f2114;
	setp.gt.f32 	%p329, %f6186, 0f40800000;
	mov.b32 	%r341, 273;
	mov.u32 	%r1332, %r341;
	@%p329 bra 	$L__BB0_1365;
	sub.f32 	%f6187, %f2113, %f2114;
	add.f32 	%f6188, %f2111, %f2111;
	add.f32 	%f2115, %f1, %f6187;
	fma.rn.f32 	%f2116, %f6188, %f2112, %f2;
	mul.f32 	%f2117, %f2115, %f2115;
	mul.f32 	%f2118, %f2116, %f2116;
	add.f32 	%f6189, %f2117, %f2118;
	setp.gt.f32 	%p330, %f6189, 0f40800000;
	mov.b32 	%r342, 274;
	mov.u32 	%r1332, %r342;
	@%p330 bra 	$L__BB0_1365;
	sub.f32 	%f6190, %f2117, %f2118;
	add.f32 	%f6191, %f2115, %f2115;
	add.f32 	%f2119, %f1, %f6190;
	fma.rn.f32 	%f2120, %f6191, %f2116, %f2;
	mul.f32 	%f2121, %f2119, %f2119;
	mul.f32 	%f2122, %f2120, %f2120;
	add.f32 	%f6192, %f2121, %f2122;
	setp.gt.f32 	%p331, %f6192, 0f40800000;
	mov.b32 	%r343, 275;
	mov.u32 	%r1332, %r343;
	@%p331 bra 	$L__BB0_1365;
	sub.f32 	%f6193, %f2121, %f2122;
	add.f32 	%f6194, %f2119, %f2119;
	add.f32 	%f2123, %f1, %f6193;
	fma.rn.f32 	%f2124, %f6194, %f2120, %f2;
	mul.f32 	%f2125, %f2123, %f2123;
	mul.f32 	%f2126, %f2124, %f2124;
	add.f32 	%f6195, %f2125, %f2126;
	setp.gt.f32 	%p332, %f6195, 0f40800000;
	mov.b32 	%r344, 276;
	mov.u32 	%r1332, %r344;
	@%p332 bra 	$L__BB0_1365;
	sub.f32 	%f6196, %f2125, %f2126;
	add.f32 	%f6197, %f2123, %f2123;
	add.f32 	%f2127, %f1, %f6196;
	fma.rn.f32 	%f2128, %f6197, %f2124, %f2;
	mul.f32 	%f2129, %f2127, %f2127;
	mul.f32 	%f2130, %f2128, %f2128;
	add.f32 	%f6198, %f2129, %f2130;
	setp.gt.f32 	%p333, %f6198, 0f40800000;
	mov.b32 	%r345, 277;
	mov.u32 	%r1332, %r345;
	@%p333 bra 	$L__BB0_1365;
	sub.f32 	%f6199, %f2129, %f2130;
	add.f32 	%f6200, %f2127, %f2127;
	add.f32 	%f2131, %f1, %f6199;
	fma.rn.f32 	%f2132, %f6200, %f2128, %f2;
	mul.f32 	%f2133, %f2131, %f2131;
	mul.f32 	%f2134, %f2132, %f2132;
	add.f32 	%f6201, %f2133, %f2134;
	setp.gt.f32 	%p334, %f6201, 0f40800000;
	mov.b32 	%r346, 278;
	mov.u32 	%r1332, %r346;
	@%p334 bra 	$L__BB0_1365;
	sub.f32 	%f6202, %f2133, %f2134;
	add.f32 	%f6203, %f2131, %f2131;
	add.f32 	%f2135, %f1, %f6202;
	fma.rn.f32 	%f2136, %f6203, %f2132, %f2;
	mul.f32 	%f2137, %f2135, %f2135;
	mul.f32 	%f2138, %f2136, %f2136;
	add.f32 	%f6204, %f2137, %f2138;
	setp.gt.f32 	%p335, %f6204, 0f40800000;
	mov.b32 	%r347, 279;
	mov.u32 	%r1332, %r347;
	@%p335 bra 	$L__BB0_1365;
	sub.f32 	%f6205, %f2137, %f2138;
	add.f32 	%f6206, %f2135, %f2135;
	add.f32 	%f2139, %f1, %f6205;
	fma.rn.f32 	%f2140, %f6206, %f2136, %f2;
	mul.f32 	%f2141, %f2139, %f2139;
	mul.f32 	%f2142, %f2140, %f2140;
	add.f32 	%f6207, %f2141, %f2142;
	setp.gt.f32 	%p336, %f6207, 0f40800000;
	mov.b32 	%r348, 280;
	mov.u32 	%r1332, %r348;
	@%p336 bra 	$L__BB0_1365;
	sub.f32 	%f6208, %f2141, %f2142;
	add.f32 	%f6209, %f2139, %f2139;
	add.f32 	%f2143, %f1, %f6208;
	fma.rn.f32 	%f2144, %f6209, %f2140, %f2;
	mul.f32 	%f2145, %f2143, %f2143;
	mul.f32 	%f2146, %f2144, %f2144;
	add.f32 	%f6210, %f2145, %f2146;
	setp.gt.f32 	%p337, %f6210, 0f40800000;
	mov.b32 	%r349, 281;
	mov.u32 	%r1332, %r349;
	@%p337 bra 	$L__BB0_1365;
	sub.f32 	%f6211, %f2145, %f2146;
	add.f32 	%f6212, %f2143, %f2143;
	add.f32 	%f2147, %f1, %f6211;
	fma.rn.f32 	%f2148, %f6212, %f2144, %f2;
	mul.f32 	%f2149, %f2147, %f2147;
	mul.f32 	%f2150, %f2148, %f2148;
	add.f32 	%f6213, %f2149, %f2150;
	setp.gt.f32 	%p338, %f6213, 0f40800000;
	mov.b32 	%r350, 282;
	mov.u32 	%r1332, %r350;
	@%p338 bra 	$L__BB0_1365;
	sub.f32 	%f6214, %f2149, %f2150;
	add.f32 	%f6215, %f2147, %f2147;
	add.f32 	%f2151, %f1, %f6214;
	fma.rn.f32 	%f2152, %f6215, %f2148, %f2;
	mul.f32 	%f2153, %f2151, %f2151;
	mul.f32 	%f2154, %f2152, %f2152;
	add.f32 	%f6216, %f2153, %f2154;
	setp.gt.f32 	%p339, %f6216, 0f40800000;
	mov.b32 	%r351, 283;
	mov.u32 	%r1332, %r351;
	@%p339 bra 	$L__BB0_1365;
	sub.f32 	%f6217, %f2153, %f2154;
	add.f32 	%f6218, %f2151, %f2151;
	add.f32 	%f2155, %f1, %f6217;
	fma.rn.f32 	%f2156, %f6218, %f2152, %f2;
	mul.f32 	%f2157, %f2155, %f2155;
	mul.f32 	%f2158, %f2156, %f2156;
	add.f32 	%f6219, %f2157, %f2158;
	setp.gt.f32 	%p340, %f6219, 0f40800000;
	mov.b32 	%r352, 284;
	mov.u32 	%r1332, %r352;
	@%p340 bra 	$L__BB0_1365;
	sub.f32 	%f6220, %f2157, %f2158;
	add.f32 	%f6221, %f2155, %f2155;
	add.f32 	%f2159, %f1, %f6220;
	fma.rn.f32 	%f2160, %f6221, %f2156, %f2;
	mul.f32 	%f2161, %f2159, %f2159;
	mul.f32 	%f2162, %f2160, %f2160;
	add.f32 	%f6222, %f2161, %f2162;
	setp.gt.f32 	%p341, %f6222, 0f40800000;
	mov.b32 	%r353, 285;
	mov.u32 	%r1332, %r353;
	@%p341 bra 	$L__BB0_1365;
	sub.f32 	%f6223, %f2161, %f2162;
	add.f32 	%f6224, %f2159, %f2159;
	add.f32 	%f2163, %f1, %f6223;
	fma.rn.f32 	%f2164, %f6224, %f2160, %f2;
	mul.f32 	%f2165, %f2163, %f2163;
	mul.f32 	%f2166, %f2164, %f2164;
	add.f32 	%f6225, %f2165, %f2166;
	setp.gt.f32 	%p342, %f6225, 0f40800000;
	mov.b32 	%r354, 286;
	mov.u32 	%r1332, %r354;
	@%p342 bra 	$L__BB0_1365;
	sub.f32 	%f6226, %f2165, %f2166;
	add.f32 	%f6227, %f2163, %f2163;
	add.f32 	%f2167, %f1, %f6226;
	fma.rn.f32 	%f2168, %f6227, %f2164, %f2;
	mul.f32 	%f2169, %f2167, %f2167;
	mul.f32 	%f2170, %f2168, %f2168;
	add.f32 	%f6228, %f2169, %f2170;
	setp.gt.f32 	%p343, %f6228, 0f40800000;
	mov.b32 	%r355, 287;
	mov.u32 	%r1332, %r355;
	@%p343 bra 	$L__BB0_1365;
	sub.f32 	%f6229, %f2169, %f2170;
	add.f32 	%f6230, %f2167, %f2167;
	add.f32 	%f2171, %f1, %f6229;
	fma.rn.f32 	%f2172, %f6230, %f2168, %f2;
	mul.f32 	%f2173, %f2171, %f2171;
	mul.f32 	%f2174, %f2172, %f2172;
	add.f32 	%f6231, %f2173, %f2174;
	setp.gt.f32 	%p344, %f6231, 0f40800000;
	mov.b32 	%r356, 288;
	mov.u32 	%r1332, %r356;
	@%p344 bra 	$L__BB0_1365;
	sub.f32 	%f6232, %f2173, %f2174;
	add.f32 	%f6233, %f2171, %f2171;
	add.f32 	%f2175, %f1, %f6232;
	fma.rn.f32 	%f2176, %f6233, %f2172, %f2;
	mul.f32 	%f2177, %f2175, %f2175;
	mul.f32 	%f2178, %f2176, %f2176;
	add.f32 	%f6234, %f2177, %f2178;
	setp.gt.f32 	%p345, %f6234, 0f40800000;
	mov.b32 	%r357, 289;
	mov.u32 	%r1332, %r357;
	@%p345 bra 	$L__BB0_1365;
	sub.f32 	%f6235, %f2177, %f2178;
	add.f32 	%f6236, %f2175, %f2175;
	add.f32 	%f2179, %f1, %f6235;
	fma.rn.f32 	%f2180, %f6236, %f2176, %f2;
	mul.f32 	%f2181, %f2179, %f2179;
	mul.f32 	%f2182, %f2180, %f2180;
	add.f32 	%f6237, %f2181, %f2182;
	setp.gt.f32 	%p346, %f6237, 0f40800000;
	mov.b32 	%r358, 290;
	mov.u32 	%r1332, %r358;
	@%p346 bra 	$L__BB0_1365;
	sub.f32 	%f6238, %f2181, %f2182;
	add.f32 	%f6239, %f2179, %f2179;
	add.f32 	%f2183, %f1, %f6238;
	fma.rn.f32 	%f2184, %f6239, %f2180, %f2;
	mul.f32 	%f2185, %f2183, %f2183;
	mul.f32 	%f2186, %f2184, %f2184;
	add.f32 	%f6240, %f2185, %f2186;
	setp.gt.f32 	%p347, %f6240, 0f40800000;
	mov.b32 	%r359, 291;
	mov.u32 	%r1332, %r359;
	@%p347 bra 	$L__BB0_1365;
	sub.f32 	%f6241, %f2185, %f2186;
	add.f32 	%f6242, %f2183, %f2183;
	add.f32 	%f2187, %f1, %f6241;
	fma.rn.f32 	%f2188, %f6242, %f2184, %f2;
	mul.f32 	%f2189, %f2187, %f2187;
	mul.f32 	%f2190, %f2188, %f2188;
	add.f32 	%f6243, %f2189, %f2190;
	setp.gt.f32 	%p348, %f6243, 0f40800000;
	mov.b32 	%r360, 292;
	mov.u32 	%r1332, %r360;
	@%p348 bra 	$L__BB0_1365;
	sub.f32 	%f6244, %f2189, %f2190;
	add.f32 	%f6245, %f2187, %f2187;
	add.f32 	%f2191, %f1, %f6244;
	fma.rn.f32 	%f2192, %f6245, %f2188, %f2;
	mul.f32 	%f2193, %f2191, %f2191;
	mul.f32 	%f2194, %f2192, %f2192;
	add.f32 	%f6246, %f2193, %f2194;
	setp.gt.f32 	%p349, %f6246, 0f40800000;
	mov.b32 	%r361, 293;
	mov.u32 	%r1332, %r361;
	@%p349 bra 	$L__BB0_1365;
	sub.f32 	%f6247, %f2193, %f2194;
	add.f32 	%f6248, %f2191, %f2191;
	add.f32 	%f2195, %f1, %f6247;
	fma.rn.f32 	%f2196, %f6248, %f2192, %f2;
	mul.f32 	%f2197, %f2195, %f2195;
	mul.f32 	%f2198, %f2196, %f2196;
	add.f32 	%f6249, %f2197, %f2198;
	setp.gt.f32 	%p350, %f6249, 0f40800000;
	mov.b32 	%r362, 294;
	mov.u32 	%r1332, %r362;
	@%p350 bra 	$L__BB0_1365;
	sub.f32 	%f6250, %f2197, %f2198;
	add.f32 	%f6251, %f2195, %f2195;
	add.f32 	%f2199, %f1, %f6250;
	fma.rn.f32 	%f2200, %f6251, %f2196, %f2;
	mul.f32 	%f2201, %f2199, %f2199;
	mul.f32 	%f2202, %f2200, %f2200;
	add.f32 	%f6252, %f2201, %f2202;
	setp.gt.f32 	%p351, %f6252, 0f40800000;
	mov.b32 	%r363, 295;
	mov.u32 	%r1332, %r363;
	@%p351 bra 	$L__BB0_1365;
	sub.f32 	%f6253, %f2201, %f2202;
	add.f32 	%f6254, %f2199, %f2199;
	add.f32 	%f2203, %f1, %f6253;
	fma.rn.f32 	%f2204, %f6254, %f2200, %f2;
	mul.f32 	%f2205, %f2203, %f2203;
	mul.f32 	%f2206, %f2204, %f2204;
	add.f32 	%f6255, %f2205, %f2206;
	setp.gt.f32 	%p352, %f6255, 0f40800000;
	mov.b32 	%r364, 296;
	mov.u32 	%r1332, %r364;
	@%p352 bra 	$L__BB0_1365;
	sub.f32 	%f6256, %f2205, %f2206;
	add.f32 	%f6257, %f2203, %f2203;
	add.f32 	%f2207, %f1, %f6256;
	fma.rn.f32 	%f2208, %f6257, %f2204, %f2;
	mul.f32 	%f2209, %f2207, %f2207;
	mul.f32 	%f2210, %f2208, %f2208;
	add.f32 	%f6258, %f2209, %f2210;
	setp.gt.f32 	%p353, %f6258, 0f40800000;
	mov.b32 	%r365, 297;
	mov.u32 	%r1332, %r365;
	@%p353 bra 	$L__BB0_1365;
	sub.f32 	%f6259, %f2209, %f2210;
	add.f32 	%f6260, %f2207, %f2207;
	add.f32 	%f2211, %f1, %f6259;
	fma.rn.f32 	%f2212, %f6260, %f2208, %f2;
	mul.f32 	%f2213, %f2211, %f2211;
	mul.f32 	%f2214, %f2212, %f2212;
	add.f32 	%f6261, %f2213, %f2214;
	setp.gt.f32 	%p354, %f6261, 0f40800000;
	mov.b32 	%r366, 298;
	mov.u32 	%r1332, %r366;
	@%p354 bra 	$L__BB0_1365;
	sub.f32 	%f6262, %f2213, %f2214;
	add.f32 	%f6263, %f2211, %f2211;
	add.f32 	%f2215, %f1, %f6262;
	fma.rn.f32 	%f2216, %f6263, %f2212, %f2;
	mul.f32 	%f2217, %f2215, %f2215;
	mul.f32 	%f2218, %f2216, %f2216;
	add.f32 	%f6264, %f2217, %f2218;
	setp.gt.f32 	%p355, %f6264, 0f40800000;
	mov.b32 	%r367, 299;
	mov.u32 	%r1332, %r367;
	@%p355 bra 	$L__BB0_1365;
	sub.f32 	%f6265, %f2217, %f2218;
	add.f32 	%f6266, %f2215, %f2215;
	add.f32 	%f2219, %f1, %f6265;
	fma.rn.f32 	%f2220, %f6266, %f2216, %f2;
	mul.f32 	%f2221, %f2219, %f2219;
	mul.f32 	%f2222, %f2220, %f2220;
	add.f32 	%f6267, %f2221, %f2222;
	setp.gt.f32 	%p356, %f6267, 0f40800000;
	mov.b32 	%r368, 300;
	mov.u32 	%r1332, %r368;
	@%p356 bra 	$L__BB0_1365;
	sub.f32 	%f6268, %f2221, %f2222;
	add.f32 	%f6269, %f2219, %f2219;
	add.f32 	%f2223, %f1, %f6268;
	fma.rn.f32 	%f2224, %f6269, %f2220, %f2;
	mul.f32 	%f2225, %f2223, %f2223;
	mul.f32 	%f2226, %f2224, %f2224;
	add.f32 	%f6270, %f2225, %f2226;
	setp.gt.f32 	%p357, %f6270, 0f40800000;
	mov.b32 	%r369, 301;
	mov.u32 	%r1332, %r369;
	@%p357 bra 	$L__BB0_1365;
	sub.f32 	%f6271, %f2225, %f2226;
	add.f32 	%f6272, %f2223, %f2223;
	add.f32 	%f2227, %f1, %f6271;
	fma.rn.f32 	%f2228, %f6272, %f2224, %f2;
	mul.f32 	%f2229, %f2227, %f2227;
	mul.f32 	%f2230, %f2228, %f2228;
	add.f32 	%f6273, %f2229, %f2230;
	setp.gt.f32 	%p358, %f6273, 0f40800000;
	mov.b32 	%r370, 302;
	mov.u32 	%r1332, %r370;
	@%p358 bra 	$L__BB0_1365;
	sub.f32 	%f6274, %f2229, %f2230;
	add.f32 	%f6275, %f2227, %f2227;
	add.f32 	%f2231, %f1, %f6274;
	fma.rn.f32 	%f2232, %f6275, %f2228, %f2;
	mul.f32 	%f2233, %f2231, %f2231;
	mul.f32 	%f2234, %f2232, %f2232;
	add.f32 	%f6276, %f2233, %f2234;
	setp.gt.f32 	%p359, %f6276, 0f40800000;
	mov.b32 	%r371, 303;
	mov.u32 	%r1332, %r371;
	@%p359 bra 	$L__BB0_1365;
	sub.f32 	%f6277, %f2233, %f2234;
	add.f32 	%f6278, %f2231, %f2231;
	add.f32 	%f2235, %f1, %f6277;
	fma.rn.f32 	%f2236, %f6278, %f2232, %f2;
	mul.f32 	%f2237, %f2235, %f2235;
	mul.f32 	%f2238, %f2236, %f2236;
	add.f32 	%f6279, %f2237, %f2238;
	setp.gt.f32 	%p360, %f6279, 0f40800000;
	mov.b32 	%r372, 304;
	mov.u32 	%r1332, %r372;
	@%p360 bra 	$L__BB0_1365;
	sub.f32 	%f6280, %f2237, %f2238;
	add.f32 	%f6281, %f2235, %f2235;
	add.f32 	%f2239, %f1, %f6280;
	fma.rn.f32 	%f2240, %f6281, %f2236, %f2;
	mul.f32 	%f2241, %f2239, %f2239;
	mul.f32 	%f2242, %f2240, %f2240;
	add.f32 	%f6282, %f2241, %f2242;
	setp.gt.f32 	%p361, %f6282, 0f40800000;
	mov.b32 	%r373, 305;
	mov.u32 	%r1332, %r373;
	@%p361 bra 	$L__BB0_1365;
	sub.f32 	%f6283, %f2241, %f2242;
	add.f32 	%f6284, %f2239, %f2239;
	add.f32 	%f2243, %f1, %f6283;
	fma.rn.f32 	%f2244, %f6284, %f2240, %f2;
	mul.f32 	%f2245, %f2243, %f2243;
	mul.f32 	%f2246, %f2244, %f2244;
	add.f32 	%f6285, %f2245, %f2246;
	setp.gt.f32 	%p362, %f6285, 0f40800000;
	mov.b32 	%r374, 306;
	mov.u32 	%r1332, %r374;
	@%p362 bra 	$L__BB0_1365;
	sub.f32 	%f6286, %f2245, %f2246;
	add.f32 	%f6287, %f2243, %f2243;
	add.f32 	%f2247, %f1, %f6286;
	fma.rn.f32 	%f2248, %f6287, %f2244, %f2;
	mul.f32 	%f2249, %f2247, %f2247;
	mul.f32 	%f2250, %f2248, %f2248;
	add.f32 	%f6288, %f2249, %f2250;
	setp.gt.f32 	%p363, %f6288, 0f40800000;
	mov.b32 	%r375, 307;
	mov.u32 	%r1332, %r375;
	@%p363 bra 	$L__BB0_1365;
	sub.f32 	%f6289, %f2249, %f2250;
	add.f32 	%f6290, %f2247, %f2247;
	add.f32 	%f2251, %f1, %f6289;
	fma.rn.f32 	%f2252, %f6290, %f2248, %f2;
	mul.f32 	%f2253, %f2251, %f2251;
	mul.f32 	%f2254, %f2252, %f2252;
	add.f32 	%f6291, %f2253, %f2254;
	setp.gt.f32 	%p364, %f6291, 0f40800000;
	mov.b32 	%r376, 308;
	mov.u32 	%r1332, %r376;
	@%p364 bra 	$L__BB0_1365;
	sub.f32 	%f6292, %f2253, %f2254;
	add.f32 	%f6293, %f2251, %f2251;
	add.f32 	%f2255, %f1, %f6292;
	fma.rn.f32 	%f2256, %f6293, %f2252, %f2;
	mul.f32 	%f2257, %f2255, %f2255;
	mul.f32 	%f2258, %f2256, %f2256;
	add.f32 	%f6294, %f2257, %f2258;
	setp.gt.f32 	%p365, %f6294, 0f40800000;
	mov.b32 	%r377, 309;
	mov.u32 	%r1332, %r377;
	@%p365 bra 	$L__BB0_1365;
	sub.f32 	%f6295, %f2257, %f2258;
	add.f32 	%f6296, %f2255, %f2255;
	add.f32 	%f2259, %f1, %f6295;
	fma.rn.f32 	%f2260, %f6296, %f2256, %f2;
	mul.f32 	%f2261, %f2259, %f2259;
	mul.f32 	%f2262, %f2260, %f2260;
	add.f32 	%f6297, %f2261, %f2262;
	setp.gt.f32 	%p366, %f6297, 0f40800000;
	mov.b32 	%r378, 310;
	mov.u32 	%r1332, %r378;
	@%p366 bra 	$L__BB0_1365;
	sub.f32 	%f6298, %f2261, %f2262;
	add.f32 	%f6299, %f2259, %f2259;
	add.f32 	%f2263, %f1, %f6298;
	fma.rn.f32 	%f2264, %f6299, %f2260, %f2;
	mul.f32 	%f2265, %f2263, %f2263;
	mul.f32 	%f2266, %f2264, %f2264;
	add.f32 	%f6300, %f2265, %f2266;
	setp.gt.f32 	%p367, %f6300, 0f40800000;
	mov.b32 	%r379, 311;
	mov.u32 	%r1332, %r379;
	@%p367 bra 	$L__BB0_1365;
	sub.f32 	%f6301, %f2265, %f2266;
	add.f32 	%f6302, %f2263, %f2263;
	add.f32 	%f2267, %f1, %f6301;
	fma.rn.f32 	%f2268, %f6302, %f2264, %f2;
	mul.f32 	%f2269, %f2267, %f2267;
	mul.f32 	%f2270, %f2268, %f2268;
	add.f32 	%f6303, %f2269, %f2270;
	setp.gt.f32 	%p368, %f6303, 0f40800000;
	mov.b32 	%r380, 312;
	mov.u32 	%r1332, %r380;
	@%p368 bra 	$L__BB0_1365;
	sub.f32 	%f6304, %f2269, %f2270;
	add.f32 	%f6305, %f2267, %f2267;
	add.f32 	%f2271, %f1, %f6304;
	fma.rn.f32 	%f2272, %f6305, %f2268, %f2;
	mul.f32 	%f2273, %f2271, %f2271;
	mul.f32 	%f2274, %f2272, %f2272;
	add.f32 	%f6306, %f2273, %f2274;
	setp.gt.f32 	%p369, %f6306, 0f40800000;
	mov.b32 	%r381, 313;
	mov.u32 	%r1332, %r381;
	@%p369 bra 	$L__BB0_1365;
	sub.f32 	%f6307, %f2273, %f2274;
	add.f32 	%f6308, %f2271, %f2271;
	add.f32 	%f2275, %f1, %f6307;
	fma.rn.f32 	%f2276, %f6308, %f2272, %f2;
	mul.f32 	%f2277, %f2275, %f2275;
	mul.f32 	%f2278, %f2276, %f2276;
	add.f32 	%f6309, %f2277, %f2278;
	setp.gt.f32 	%p370, %f6309, 0f40800000;
	mov.b32 	%r382, 314;
	mov.u32 	%r1332, %r382;
	@%p370 bra 	$L__BB0_1365;
	sub.f32 	%f6310, %f2277, %f2278;
	add.f32 	%f6311, %f2275, %f2275;
	add.f32 	%f2279, %f1, %f6310;
	fma.rn.f32 	%f2280, %f6311, %f2276, %f2;
	mul.f32 	%f2281, %f2279, %f2279;
	mul.f32 	%f2282, %f2280, %f2280;
	add.f32 	%f6312, %f2281, %f2282;
	setp.gt.f32 	%p371, %f6312, 0f40800000;
	mov.b32 	%r383, 315;
	mov.u32 	%r1332, %r383;
	@%p371 bra 	$L__BB0_1365;
	sub.f32 	%f6313, %f2281, %f2282;
	add.f32 	%f6314, %f2279, %f2279;
	add.f32 	%f2283, %f1, %f6313;
	fma.rn.f32 	%f2284, %f6314, %f2280, %f2;
	mul.f32 	%f2285, %f2283, %f2283;
	mul.f32 	%f2286, %f2284, %f2284;
	add.f32 	%f6315, %f2285, %f2286;
	setp.gt.f32 	%p372, %f6315, 0f40800000;
	mov.b32 	%r384, 316;
	mov.u32 	%r1332, %r384;
	@%p372 bra 	$L__BB0_1365;
	sub.f32 	%f6316, %f2285, %f2286;
	add.f32 	%f6317, %f2283, %f2283;
	add.f32 	%f2287, %f1, %f6316;
	fma.rn.f32 	%f2288, %f6317, %f2284, %f2;
	mul.f32 	%f2289, %f2287, %f2287;
	mul.f32 	%f2290, %f2288, %f2288;
	add.f32 	%f6318, %f2289, %f2290;
	setp.gt.f32 	%p373, %f6318, 0f40800000;
	mov.b32 	%r385, 317;
	mov.u32 	%r1332, %r385;
	@%p373 bra 	$L__BB0_1365;
	sub.f32 	%f6319, %f2289, %f2290;
	add.f32 	%f6320, %f2287, %f2287;
	add.f32 	%f2291, %f1, %f6319;
	fma.rn.f32 	%f2292, %f6320, %f2288, %f2;
	mul.f32 	%f2293, %f2291, %f2291;
	mul.f32 	%f2294, %f2292, %f2292;
	add.f32 	%f6321, %f2293, %f2294;
	setp.gt.f32 	%p374, %f6321, 0f40800000;
	mov.b32 	%r386, 318;
	mov.u32 	%r1332, %r386;
	@%p374 bra 	$L__BB0_1365;
	sub.f32 	%f6322, %f2293, %f2294;
	add.f32 	%f6323, %f2291, %f2291;
	add.f32 	%f2295, %f1, %f6322;
	fma.rn.f32 	%f2296, %f6323, %f2292, %f2;
	mul.f32 	%f2297, %f2295, %f2295;
	mul.f32 	%f2298, %f2296, %f2296;
	add.f32 	%f6324, %f2297, %f2298;
	setp.gt.f32 	%p375, %f6324, 0f40800000;
	mov.b32 	%r387, 319;
	mov.u32 	%r1332, %r387;
	@%p375 bra 	$L__BB0_1365;
	sub.f32 	%f6325, %f2297, %f2298;
	add.f32 	%f6326, %f2295, %f2295;
	add.f32 	%f2299, %f1, %f6325;
	fma.rn.f32 	%f2300, %f6326, %f2296, %f2;
	mul.f32 	%f2301, %f2299, %f2299;
	mul.f32 	%f2302, %f2300, %f2300;
	add.f32 	%f6327, %f2301, %f2302;
	setp.gt.f32 	%p376, %f6327, 0f40800000;
	mov.b32 	%r388, 320;
	mov.u32 	%r1332, %r388;
	@%p376 bra 	$L__BB0_1365;
	sub.f32 	%f6328, %f2301, %f2302;
	add.f32 	%f6329, %f2299, %f2299;
	add.f32 	%f2303, %f1, %f6328;
	fma.rn.f32 	%f2304, %f6329, %f2300, %f2;
	mul.f32 	%f2305, %f2303, %f2303;
	mul.f32 	%f2306, %f2304, %f2304;
	add.f32 	%f6330, %f2305, %f2306;
	setp.gt.f32 	%p377, %f6330, 0f40800000;
	mov.b32 	%r389, 321;
	mov.u32 	%r1332, %r389;
	@%p377 bra 	$L__BB0_1365;
	sub.f32 	%f6331, %f2305, %f2306;
	add.f32 	%f6332, %f2303, %f2303;
	add.f32 	%f2307, %f1, %f6331;
	fma.rn.f32 	%f2308, %f6332, %f2304, %f2;
	mul.f32 	%f2309, %f2307, %f2307;
	mul.f32 	%f2310, %f2308, %f2308;
	add.f32 	%f6333, %f2309, %f2310;
	setp.gt.f32 	%p378, %f6333, 0f40800000;
	mov.b32 	%r390, 322;
	mov.u32 	%r1332, %r390;
	@%p378 bra 	$L__BB0_1365;
	sub.f32 	%f6334, %f2309, %f2310;
	add.f32 	%f6335, %f2307, %f2307;
	add.f32 	%f2311, %f1, %f6334;
	fma.rn.f32 	%f2312, %f6335, %f2308, %f2;
	mul.f32 	%f2313, %f2311, %f2311;
	mul.f32 	%f2314, %f2312, %f2312;
	add.f32 	%f6336, %f2313, %f2314;
	setp.gt.f32 	%p379, %f6336, 0f40800000;
	mov.b32 	%r391, 323;
	mov.u32 	%r1332, %r391;
	@%p379 bra 	$L__BB0_1365;
	sub.f32 	%f6337, %f2313, %f2314;
	add.f32 	%f6338, %f2311, %f2311;
	add.f32 	%f2315, %f1, %f6337;
	fma.rn.f32 	%f2316, %f6338, %f2312, %f2;
	mul.f32 	%f2317, %f2315, %f2315;
	mul.f32 	%f2318, %f2316, %f2316;
	add.f32 	%f6339, %f2317, %f2318;
	setp.gt.f32 	%p380, %f6339, 0f40800000;
	mov.b32 	%r392, 324;
	mov.u32 	%r1332, %r392;
	@%p380 bra 	$L__BB0_1365;
	sub.f32 	%f6340, %f2317, %f2318;
	add.f32 	%f6341, %f2315, %f2315;
	add.f32 	%f2319, %f1, %f6340;
	fma.rn.f32 	%f2320, %f6341, %f2316, %f2;
	mul.f32 	%f2321, %f2319, %f2319;
	mul.f32 	%f2322, %f2320, %f2320;
	add.f32 	%f6342, %f2321, %f2322;
	setp.gt.f32 	%p381, %f6342, 0f40800000;
	mov.b32 	%r393, 325;
	mov.u32 	%r1332, %r393;
	@%p381 bra 	$L__BB0_1365;
	sub.f32 	%f6343, %f2321, %f2322;
	add.f32 	%f6344, %f2319, %f2319;
	add.f32 	%f2323, %f1, %f6343;
	fma.rn.f32 	%f2324, %f6344, %f2320, %f2;
	mul.f32 	%f2325, %f2323, %f2323;
	mul.f32 	%f2326, %f2324, %f2324;
	add.f32 	%f6345, %f2325, %f2326;
	setp.gt.f32 	%p382, %f6345, 0f40800000;
	mov.b32 	%r394, 326;
	mov.u32 	%r1332, %r394;
	@%p382 bra 	$L__BB0_1365;
	sub.f32 	%f6346, %f2325, %f2326;
	add.f32 	%f6347, %f2323, %f2323;
	add.f32 	%f2327, %f1, %f6346;
	fma.rn.f32 	%f2328, %f6347, %f2324, %f2;
	mul.f32 	%f2329, %f2327, %f2327;
	mul.f32 	%f2330, %f2328, %f2328;
	add.f32 	%f6348, %f2329, %f2330;
	setp.gt.f32 	%p383, %f6348, 0f40800000;
	mov.b32 	%r395, 327;
	mov.u32 	%r1332, %r395;
	@%p383 bra 	$L__BB0_1365;
	sub.f32 	%f6349, %f2329, %f2330;
	add.f32 	%f6350, %f2327, %f2327;
	add.f32 	%f2331, %f1, %f6349;
	fma.rn.f32 	%f2332, %f6350, %f2328, %f2;
	mul.f32 	%f2333, %f2331, %f2331;
	mul.f32 	%f2334, %f2332, %f2332;
	add.f32 	%f6351, %f2333, %f2334;
	setp.gt.f32 	%p384, %f6351, 0f40800000;
	mov.b32 	%r396, 328;
	mov.u32 	%r1332, %r396;
	@%p384 bra 	$L__BB0_1365;
	sub.f32 	%f6352, %f2333, %f2334;
	add.f32 	%f6353, %f2331, %f2331;
	add.f32 	%f2335, %f1, %f6352;
	fma.rn.f32 	%f2336, %f6353, %f2332, %f2;
	mul.f32 	%f2337, %f2335, %f2335;
	mul.f32 	%f2338, %f2336, %f2336;
	add.f32 	%f6354, %f2337, %f2338;
	setp.gt.f32 	%p385, %f6354, 0f40800000;
	mov.b32 	%r397, 329;
	mov.u32 	%r1332, %r397;
	@%p385 bra 	$L__BB0_1365;
	sub.f32 	%f6355, %f2337, %f2338;
	add.f32 	%f6356, %f2335, %f2335;
	add.f32 	%f2339, %f1, %f6355;
	fma.rn.f32 	%f2340, %f6356, %f2336, %f2;
	mul.f32 	%f2341, %f2339, %f2339;
	mul.f32 	%f2342, %f2340, %f2340;
	add.f32 	%f6357, %f2341, %f2342;
	setp.gt.f32 	%p386, %f6357, 0f40800000;
	mov.b32 	%r398, 330;
	mov.u32 	%r1332, %r398;
	@%p386 bra 	$L__BB0_1365;
	sub.f32 	%f6358, %f2341, %f2342;
	add.f32 	%f6359, %f2339, %f2339;
	add.f32 	%f2343, %f1, %f6358;
	fma.rn.f32 	%f2344, %f6359, %f2340, %f2;
	mul.f32 	%f2345, %f2343, %f2343;
	mul.f32 	%f2346, %f2344, %f2344;
	add.f32 	%f6360, %f2345, %f2346;
	setp.gt.f32 	%p387, %f6360, 0f40800000;
	mov.b32 	%r399, 331;
	mov.u32 	%r1332, %r399;
	@%p387 bra 	$L__BB0_1365;
	sub.f32 	%f6361, %f2345, %f2346;
	add.f32 	%f6362, %f2343, %f2343;
	add.f32 	%f2347, %f1, %f6361;
	fma.rn.f32 	%f2348, %f6362, %f2344, %f2;
	mul.f32 	%f2349, %f2347, %f2347;
	mul.f32 	%f2350, %f2348, %f2348;
	add.f32 	%f6363, %f2349, %f2350;
	setp.gt.f32 	%p388, %f6363, 0f40800000;
	mov.b32 	%r400, 332;
	mov.u32 	%r1332, %r400;
	@%p388 bra 	$L__BB0_1365;
	sub.f32 	%f6364, %f2349, %f2350;
	add.f32 	%f6365, %f2347, %f2347;
	add.f32 	%f2351, %f1, %f6364;
	fma.rn.f32 	%f2352, %f6365, %f2348, %f2;
	mul.f32 	%f2353, %f2351, %f2351;
	mul.f32 	%f2354, %f2352, %f2352;
	add.f32 	%f6366, %f2353, %f2354;
	setp.gt.f32 	%p389, %f6366, 0f40800000;
	mov.b32 	%r401, 333;
	mov.u32 	%r1332, %r401;
	@%p389 bra 	$L__BB0_1365;
	sub.f32 	%f6367, %f2353, %f2354;
	add.f32 	%f6368, %f2351, %f2351;
	add.f32 	%f2355, %f1, %f6367;
	fma.rn.f32 	%f2356, %f6368, %f2352, %f2;
	mul.f32 	%f2357, %f2355, %f2355;
	mul.f32 	%f2358, %f2356, %f2356;
	add.f32 	%f6369, %f2357, %f2358;
	setp.gt.f32 	%p390, %f6369, 0f40800000;
	mov.b32 	%r402, 334;
	mov.u32 	%r1332, %r402;
	@%p390 bra 	$L__BB0_1365;
	sub.f32 	%f6370, %f2357, %f2358;
	add.f32 	%f6371, %f2355, %f2355;
	add.f32 	%f2359, %f1, %f6370;
	fma.rn.f32 	%f2360, %f6371, %f2356, %f2;
	mul.f32 	%f2361, %f2359, %f2359;
	mul.f32 	%f2362, %f2360, %f2360;
	add.f32 	%f6372, %f2361, %f2362;
	setp.gt.f32 	%p391, %f6372, 0f40800000;
	mov.b32 	%r403, 335;
	mov.u32 	%r1332, %r403;
	@%p391 bra 	$L__BB0_1365;
	sub.f32 	%f6373, %f2361, %f2362;
	add.f32 	%f6374, %f2359, %f2359;
	add.f32 	%f2363, %f1, %f6373;
	fma.rn.f32 	%f2364, %f6374, %f2360, %f2;
	mul.f32 	%f2365, %f2363, %f2363;
	mul.f32 	%f2366, %f2364, %f2364;
	add.f32 	%f6375, %f2365, %f2366;
	setp.gt.f32 	%p392, %f6375, 0f40800000;
	mov.b32 	%r404, 336;
	mov.u32 	%r1332, %r404;
	@%p392 bra 	$L__BB0_1365;
	sub.f32 	%f6376, %f2365, %f2366;
	add.f32 	%f6377, %f2363, %f2363;
	add.f32 	%f2367, %f1, %f6376;
	fma.rn.f32 	%f2368, %f6377, %f2364, %f2;
	mul.f32 	%f2369, %f2367, %f2367;
	mul.f32 	%f2370, %f2368, %f2368;
	add.f32 	%f6378, %f2369, %f2370;
	setp.gt.f32 	%p393, %f6378, 0f40800000;
	mov.b32 	%r405, 337;
	mov.u32 	%r1332, %r405;
	@%p393 bra 	$L__BB0_1365;
	sub.f32 	%f6379, %f2369, %f2370;
	add.f32 	%f6380, %f2367, %f2367;
	add.f32 	%f2371, %f1, %f6379;
	fma.rn.f32 	%f2372, %f6380, %f2368, %f2;
	mul.f32 	%f2373, %f2371, %f2371;
	mul.f32 	%f2374, %f2372, %f2372;
	add.f32 	%f6381, %f2373, %f2374;
	setp.gt.f32 	%p394, %f6381, 0f40800000;
	mov.b32 	%r406, 338;
	mov.u32 	%r1332, %r406;
	@%p394 bra 	$L__BB0_1365;
	sub.f32 	%f6382, %f2373, %f2374;
	add.f32 	%f6383, %f2371, %f2371;
	add.f32 	%f2375, %f1, %f6382;
	fma.rn.f32 	%f2376, %f6383, %f2372, %f2;
	mul.f32 	%f2377, %f2375, %f2375;
	mul.f32 	%f2378, %f2376, %f2376;
	add.f32 	%f6384, %f2377, %f2378;
	setp.gt.f32 	%p395, %f6384, 0f40800000;
	mov.b32 	%r407, 339;
	mov.u32 	%r1332, %r407;
	@%p395 bra 	$L__BB0_1365;
	sub.f32 	%f6385, %f2377, %f2378;
	add.f32 	%f6386, %f2375, %f2375;
	add.f32 	%f2379, %f1, %f6385;
	fma.rn.f32 	%f2380, %f6386, %f2376, %f2;
	mul.f32 	%f2381, %f2379, %f2379;
	mul.f32 	%f2382, %f2380, %f2380;
	add.f32 	%f6387, %f2381, %f2382;
	setp.gt.f32 	%p396, %f6387, 0f40800000;
	mov.b32 	%r408, 340;
	mov.u32 	%r1332, %r408;
	@%p396 bra 	$L__BB0_1365;
	sub.f32 	%f6388, %f2381, %f2382;
	add.f32 	%f6389, %f2379, %f2379;
	add.f32 	%f2383, %f1, %f6388;
	fma.rn.f32 	%f2384, %f6389, %f2380, %f2;
	mul.f32 	%f2385, %f2383, %f2383;
	mul.f32 	%f2386, %f2384, %f2384;
	add.f32 	%f6390, %f2385, %f2386;
	setp.gt.f32 	%p397, %f6390, 0f40800000;
	mov.b32 	%r409, 341;
	mov.u32 	%r1332, %r409;
	@%p397 bra 	$L__BB0_1365;
	sub.f32 	%f6391, %f2385, %f2386;
	add.f32 	%f6392, %f2383, %f2383;
	add.f32 	%f2387, %f1, %f6391;
	fma.rn.f32 	%f2388, %f6392, %f2384, %f2;
	mul.f32 	%f2389, %f2387, %f2387;
	mul.f32 	%f2390, %f2388, %f2388;
	add.f32 	%f6393, %f2389, %f2390;
	setp.gt.f32 	%p398, %f6393, 0f40800000;
	mov.b32 	%r410, 342;
	mov.u32 	%r1332, %r410;
	@%p398 bra 	$L__BB0_1365;
	sub.f32 	%f6394, %f2389, %f2390;
	add.f32 	%f6395, %f2387, %f2387;
	add.f32 	%f2391, %f1, %f6394;
	fma.rn.f32 	%f2392, %f6395, %f2388, %f2;
	mul.f32 	%f2393, %f2391, %f2391;
	mul.f32 	%f2394, %f2392, %f2392;
	add.f32 	%f6396, %f2393, %f2394;
	setp.gt.f32 	%p399, %f6396, 0f40800000;
	mov.b32 	%r411, 343;
	mov.u32 	%r1332, %r411;
	@%p399 bra 	$L__BB0_1365;
	sub.f32 	%f6397, %f2393, %f2394;
	add.f32 	%f6398, %f2391, %f2391;
	add.f32 	%f2395, %f1, %f6397;
	fma.rn.f32 	%f2396, %f6398, %f2392, %f2;
	mul.f32 	%f2397, %f2395, %f2395;
	mul.f32 	%f2398, %f2396, %f2396;
	add.f32 	%f6399, %f2397, %f2398;
	setp.gt.f32 	%p400, %f6399, 0f40800000;
	mov.b32 	%r412, 344;
	mov.u32 	%r1332, %r412;
	@%p400 bra 	$L__BB0_1365;
	sub.f32 	%f6400, %f2397, %f2398;
	add.f32 	%f6401, %f2395, %f2395;
	add.f32 	%f2399, %f1, %f6400;
	fma.rn.f32 	%f2400, %f6401, %f2396, %f2;
	mul.f32 	%f2401, %f2399, %f2399;
	mul.f32 	%f2402, %f2400, %f2400;
	add.f32 	%f6402, %f2401, %f2402;
	setp.gt.f32 	%p401, %f6402, 0f40800000;
	mov.b32 	%r413, 345;
	mov.u32 	%r1332, %r413;
	@%p401 bra 	$L__BB0_1365;
	sub.f32 	%f6403, %f2401, %f2402;
	add.f32 	%f6404, %f2399, %f2399;
	add.f32 	%f2403, %f1, %f6403;
	fma.rn.f32 	%f2404, %f6404, %f2400, %f2;
	mul.f32 	%f2405, %f2403, %f2403;
	mul.f32 	%f2406, %f2404, %f2404;
	add.f32 	%f6405, %f2405, %f2406;
	setp.gt.f32 	%p402, %f6405, 0f40800000;
	mov.b32 	%r414, 346;
	mov.u32 	%r1332, %r414;
	@%p402 bra 	$L__BB0_1365;
	sub.f32 	%f6406, %f2405, %f2406;
	add.f32 	%f6407, %f2403, %f2403;
	add.f32 	%f2407, %f1, %f6406;
	fma.rn.f32 	%f2408, %f6407, %f2404, %f2;
	mul.f32 	%f2409, %f2407, %f2407;
	mul.f32 	%f2410, %f2408, %f2408;
	add.f32 	%f6408, %f2409, %f2410;
	setp.gt.f32 	%p403, %f6408, 0f40800000;
	mov.b32 	%r415, 347;
	mov.u32 	%r1332, %r415;
	@%p403 bra 	$L__BB0_1365;
	sub.f32 	%f6409, %f2409, %f2410;
	add.f32 	%f6410, %f2407, %f2407;
	add.f32 	%f2411, %f1, %f6409;
	fma.rn.f32 	%f2412, %f6410, %f2408, %f2;
	mul.f32 	%f2413, %f2411, %f2411;
	mul.f32 	%f2414, %f2412, %f2412;
	add.f32 	%f6411, %f2413, %f2414;
	setp.gt.f32 	%p404, %f6411, 0f40800000;
	mov.b32 	%r416, 348;
	mov.u32 	%r1332, %r416;
	@%p404 bra 	$L__BB0_1365;
	sub.f32 	%f6412, %f2413, %f2414;
	add.f32 	%f6413, %f2411, %f2411;
	add.f32 	%f2415, %f1, %f6412;
	fma.rn.f32 	%f2416, %f6413, %f2412, %f2;
	mul.f32 	%f2417, %f2415, %f2415;
	mul.f32 	%f2418, %f2416, %f2416;
	add.f32 	%f6414, %f2417, %f2418;
	setp.gt.f32 	%p405, %f6414, 0f40800000;
	mov.b32 	%r417, 349;
	mov.u32 	%r1332, %r417;
	@%p405 bra 	$L__BB0_1365;
	sub.f32 	%f6415, %f2417, %f2418;
	add.f32 	%f6416, %f2415, %f2415;
	add.f32 	%f2419, %f1, %f6415;
	fma.rn.f32 	%f2420, %f6416, %f2416, %f2;
	mul.f32 	%f2421, %f2419, %f2419;
	mul.f32 	%f2422, %f2420, %f2420;
	add.f32 	%f6417, %f2421, %f2422;
	setp.gt.f32 	%p406, %f6417, 0f40800000;
	mov.b32 	%r418, 350;
	mov.u32 	%r1332, %r418;
	@%p406 bra 	$L__BB0_1365;
	sub.f32 	%f6418, %f2421, %f2422;
	add.f32 	%f6419, %f2419, %f2419;
	add.f32 	%f2423, %f1, %f6418;
	fma.rn.f32 	%f2424, %f6419, %f2420, %f2;
	mul.f32 	%f2425, %f2423, %f2423;
	mul.f32 	%f2426, %f2424, %f2424;
	add.f32 	%f6420, %f2425, %f2426;
	setp.gt.f32 	%p407, %f6420, 0f40800000;
	mov.b32 	%r419, 351;
	mov.u32 	%r1332, %r419;
	@%p407 bra 	$L__BB0_1365;
	sub.f32 	%f6421, %f2425, %f2426;
	add.f32 	%f6422, %f2423, %f2423;
	add.f32 	%f2427, %f1, %f6421;
	fma.rn.f32 	%f2428, %f6422, %f2424, %f2;
	mul.f32 	%f2429, %f2427, %f2427;
	mul.f32 	%f2430, %f2428, %f2428;
	add.f32 	%f6423, %f2429, %f2430;
	setp.gt.f32 	%p408, %f6423, 0f40800000;
	mov.b32 	%r420, 352;
	mov.u32 	%r1332, %r420;
	@%p408 bra 	$L__BB0_1365;
	sub.f32 	%f6424, %f2429, %f2430;
	add.f32 	%f6425, %f2427, %f2427;
	add.f32 	%f2431, %f1, %f6424;
	fma.rn.f32 	%f2432, %f6425, %f2428, %f2;
	mul.f32 	%f2433, %f2431, %f2431;
	mul.f32 	%f2434, %f2432, %f2432;
	add.f32 	%f6426, %f2433, %f2434;
	setp.gt.f32 	%p409, %f6426, 0f40800000;
	mov.b32 	%r421, 353;
	mov.u32 	%r1332, %r421;
	@%p409 bra 	$L__BB0_1365;
	sub.f32 	%f6427, %f2433, %f2434;
	add.f32 	%f6428, %f2431, %f2431;
	add.f32 	%f2435, %f1, %f6427;
	fma.rn.f32 	%f2436, %f6428, %f2432, %f2;
	mul.f32 	%f2437, %f2435, %f2435;
	mul.f32 	%f2438, %f2436, %f2436;
	add.f32 	%f6429, %f2437, %f2438;
	setp.gt.f32 	%p410, %f6429, 0f40800000;
	mov.b32 	%r422, 354;
	mov.u32 	%r1332, %r422;
	@%p410 bra 	$L__BB0_1365;
	sub.f32 	%f6430, %f2437, %f2438;
	add.f32 	%f6431, %f2435, %f2435;
	add.f32 	%f2439, %f1, %f6430;
	fma.rn.f32 	%f2440, %f6431, %f2436, %f2;
	mul.f32 	%f2441, %f2439, %f2439;
	mul.f32 	%f2442, %f2440, %f2440;
	add.f32 	%f6432, %f2441, %f2442;
	setp.gt.f32 	%p411, %f6432, 0f40800000;
	mov.b32 	%r423, 355;
	mov.u32 	%r1332, %r423;
	@%p411 bra 	$L__BB0_1365;
	sub.f32 	%f6433, %f2441, %f2442;
	add.f32 	%f6434, %f2439, %f2439;
	add.f32 	%f2443, %f1, %f6433;
	fma.rn.f32 	%f2444, %f6434, %f2440, %f2;
	mul.f32 	%f2445, %f2443, %f2443;
	mul.f32 	%f2446, %f2444, %f2444;
	add.f32 	%f6435, %f2445, %f2446;
	setp.gt.f32 	%p412, %f6435, 0f40800000;
	mov.b32 	%r424, 356;
	mov.u32 	%r1332, %r424;
	@%p412 bra 	$L__BB0_1365;
	sub.f32 	%f6436, %f2445, %f2446;
	add.f32 	%f6437, %f2443, %f2443;
	add.f32 	%f2447, %f1, %f6436;
	fma.rn.f32 	%f2448, %f6437, %f2444, %f2;
	mul.f32 	%f2449, %f2447, %f2447;
	mul.f32 	%f2450, %f2448, %f2448;
	add.f32 	%f6438, %f2449, %f2450;
	setp.gt.f32 	%p413, %f6438, 0f40800000;
	mov.b32 	%r425, 357;
	mov.u32 	%r1332, %r425;
	@%p413 bra 	$L__BB0_1365;
	sub.f32 	%f6439, %f2449, %f2450;
	add.f32 	%f6440, %f2447, %f2447;
	add.f32 	%f2451, %f1, %f6439;
	fma.rn.f32 	%f2452, %f6440, %f2448, %f2;
	mul.f32 	%f2453, %f2451, %f2451;
	mul.f32 	%f2454, %f2452, %f2452;
	add.f32 	%f6441, %f2453, %f2454;
	setp.gt.f32 	%p414, %f6441, 0f40800000;
	mov.b32 	%r426, 358;
	mov.u32 	%r1332, %r426;
	@%p414 bra 	$L__BB0_1365;
	sub.f32 	%f6442, %f2453, %f2454;
	add.f32 	%f6443, %f2451, %f2451;
	add.f32 	%f2455, %f1, %f6442;
	fma.rn.f32 	%f2456, %f6443, %f2452, %f2;
	mul.f32 	%f2457, %f2455, %f2455;
	mul.f32 	%f2458, %f2456, %f2456;
	add.f32 	%f6444, %f2457, %f2458;
	setp.gt.f32 	%p415, %f6444, 0f40800000;
	mov.b32 	%r427, 359;
	mov.u32 	%r1332, %r427;
	@%p415 bra 	$L__BB0_1365;
	sub.f32 	%f6445, %f2457, %f2458;
	add.f32 	%f6446, %f2455, %f2455;
	add.f32 	%f2459, %f1, %f6445;
	fma.rn.f32 	%f2460, %f6446, %f2456, %f2;
	mul.f32 	%f2461, %f2459, %f2459;
	mul.f32 	%f2462, %f2460, %f2460;
	add.f32 	%f6447, %f2461, %f2462;
	setp.gt.f32 	%p416, %f6447, 0f40800000;
	mov.b32 	%r428, 360;
	mov.u32 	%r1332, %r428;
	@%p416 bra 	$L__BB0_1365;
	sub.f32 	%f6448, %f2461, %f2462;
	add.f32 	%f6449, %f2459, %f2459;
	add.f32 	%f2463, %f1, %f6448;
	fma.rn.f32 	%f2464, %f6449, %f2460, %f2;
	mul.f32 	%f2465, %f2463, %f2463;
	mul.f32 	%f2466, %f2464, %f2464;
	add.f32 	%f6450, %f2465, %f2466;
	setp.gt.f32 	%p417, %f6450, 0f40800000;
	mov.b32 	%r429, 361;
	mov.u32 	%r1332, %r429;
	@%p417 bra 	$L__BB0_1365;
	sub.f32 	%f6451, %f2465, %f2466;
	add.f32 	%f6452, %f2463, %f2463;
	add.f32 	%f2467, %f1, %f6451;
	fma.rn.f32 	%f2468, %f6452, %f2464, %f2;
	mul.f32 	%f2469, %f2467, %f2467;
	mul.f32 	%f2470, %f2468, %f2468;
	add.f32 	%f6453, %f2469, %f2470;
	setp.gt.f32 	%p418, %f6453, 0f40800000;
	mov.b32 	%r430, 362;
	mov.u32 	%r1332, %r430;
	@%p418 bra 	$L__BB0_1365;
	sub.f32 	%f6454, %f2469, %f2470;
	add.f32 	%f6455, %f2467, %f2467;
	add.f32 	%f2471, %f1, %f6454;
	fma.rn.f32 	%f2472, %f6455, %f2468, %f2;
	mul.f32 	%f2473, %f2471, %f2471;
	mul.f32 	%f2474, %f2472, %f2472;
	add.f32 	%f6456, %f2473, %f2474;
	setp.gt.f32 	%p419, %f6456, 0f40800000;
	mov.b32 	%r431, 363;
	mov.u32 	%r1332, %r431;
	@%p419 bra 	$L__BB0_1365;
	sub.f32 	%f6457, %f2473, %f2474;
	add.f32 	%f6458, %f2471, %f2471;
	add.f32 	%f2475, %f1, %f6457;
	fma.rn.f32 	%f2476, %f6458, %f2472, %f2;
	mul.f32 	%f2477, %f2475, %f2475;
	mul.f32 	%f2478, %f2476, %f2476;
	add.f32 	%f6459, %f2477, %f2478;
	setp.gt.f32 	%p420, %f6459, 0f40800000;
	mov.b32 	%r432, 364;
	mov.u32 	%r1332, %r432;
	@%p420 bra 	$L__BB0_1365;
	sub.f32 	%f6460, %f2477, %f2478;
	add.f32 	%f6461, %f2475, %f2475;
	add.f32 	%f2479, %f1, %f6460;
	fma.rn.f32 	%f2480, %f6461, %f2476, %f2;
	mul.f32 	%f2481, %f2479, %f2479;
	mul.f32 	%f2482, %f2480, %f2480;
	add.f32 	%f6462, %f2481, %f2482;
	setp.gt.f32 	%p421, %f6462, 0f40800000;
	mov.b32 	%r433, 365;
	mov.u32 	%r1332, %r433;
	@%p421 bra 	$L__BB0_1365;
	sub.f32 	%f6463, %f2481, %f2482;
	add.f32 	%f6464, %f2479, %f2479;
	add.f32 	%f2483, %f1, %f6463;
	fma.rn.f32 	%f2484, %f6464, %f2480, %f2;
	mul.f32 	%f2485, %f2483, %f2483;
	mul.f32 	%f2486, %f2484, %f2484;
	add.f32 	%f6465, %f2485, %f2486;
	setp.gt.f32 	%p422, %f6465, 0f40800000;
	mov.b32 	%r434, 366;
	mov.u32 	%r1332, %r434;
	@%p422 bra 	$L__BB0_1365;
	sub.f32 	%f6466, %f2485, %f2486;
	add.f32 	%f6467, %f2483, %f2483;
	add.f32 	%f2487, %f1, %f6466;
	fma.rn.f32 	%f2488, %f6467, %f2484, %f2;
	mul.f32 	%f2489, %f2487, %f2487;
	mul.f32 	%f2490, %f2488, %f2488;
	add.f32 	%f6468, %f2489, %f2490;
	setp.gt.f32 	%p423, %f6468, 0f40800000;
	mov.b32 	%r435, 367;
	mov.u32 	%r1332, %r435;
	@%p423 bra 	$L__BB0_1365;
	sub.f32 	%f6469, %f2489, %f2490;
	add.f32 	%f6470, %f2487, %f2487;
	add.f32 	%f2491, %f1, %f6469;
	fma.rn.f32 	%f2492, %f6470, %f2488, %f2;
	mul.f32 	%f2493, %f2491, %f2491;
	mul.f32 	%f2494, %f2492, %f2492;
	add.f32 	%f6471, %f2493, %f2494;
	setp.gt.f32 	%p424, %f6471, 0f40800000;
	mov.b32 	%r436, 368;
	mov.u32 	%r1332, %r436;
	@%p424 bra 	$L__BB0_1365;
	sub.f32 	%f6472, %f2493, %f2494;
	add.f32 	%f6473, %f2491, %f2491;
	add.f32 	%f2495, %f1, %f6472;
	fma.rn.f32 	%f2496, %f6473, %f2492, %f2;
	mul.f32 	%f2497, %f2495, %f2495;
	mul.f32 	%f2498, %f2496, %f2496;
	add.f32 	%f6474, %f2497, %f2498;
	setp.gt.f32 	%p425, %f6474, 0f40800000;
	mov.b32 	%r437, 369;
	mov.u32 	%r1332, %r437;
	@%p425 bra 	$L__BB0_1365;
	sub.f32 	%f6475, %f2497, %f2498;
	add.f32 	%f6476, %f2495, %f2495;
	add.f32 	%f2499, %f1, %f6475;
	fma.rn.f32 	%f2500, %f6476, %f2496, %f2;
	mul.f32 	%f2501, %f2499, %f2499;
	mul.f32 	%f2502, %f2500, %f2500;
	add.f32 	%f6477, %f2501, %f2502;
	setp.gt.f32 	%p426, %f6477, 0f40800000;
	mov.b32 	%r438, 370;
	mov.u32 	%r1332, %r438;
	@%p426 bra 	$L__BB0_1365;
	sub.f32 	%f6478, %f2501, %f2502;
	add.f32 	%f6479, %f2499, %f2499;
	add.f32 	%f2503, %f1, %f6478;
	fma.rn.f32 	%f2504, %f6479, %f2500, %f2;
	mul.f32 	%f2505, %f2503, %f2503;
	mul.f32 	%f2506, %f2504, %f2504;
	add.f32 	%f6480, %f2505, %f2506;
	setp.gt.f32 	%p427, %f6480, 0f40800000;
	mov.b32 	%r439, 371;
	mov.u32 	%r1332, %r439;
	@%p427 bra 	$L__BB0_1365;
	sub.f32 	%f6481, %f2505, %f2506;
	add.f32 	%f6482, %f2503, %f2503;
	add.f32 	%f2507, %f1, %f6481;
	fma.rn.f32 	%f2508, %f6482, %f2504, %f2;
	mul.f32 	%f2509, %f2507, %f2507;
	mul.f32 	%f2510, %f2508, %f2508;
	add.f32 	%f6483, %f2509, %f2510;
	setp.gt.f32 	%p428, %f6483, 0f40800000;
	mov.b32 	%r440, 372;
	mov.u32 	%r1332, %r440;
	@%p428 bra 	$L__BB0_1365;
	sub.f32 	%f6484, %f2509, %f2510;
	add.f32 	%f6485, %f2507, %f2507;
	add.f32 	%f2511, %f1, %f6484;
	fma.rn.f32 	%f2512, %f6485, %f2508, %f2;
	mul.f32 	%f2513, %f2511, %f2511;
	mul.f32 	%f2514, %f2512, %f2512;
	add.f32 	%f6486, %f2513, %f2514;
	setp.gt.f32 	%p429, %f6486, 0f40800000;
	mov.b32 	%r441, 373;
	mov.u32 	%r1332, %r441;
	@%p429 bra 	$L__BB0_1365;
	sub.f32 	%f6487, %f2513, %f2514;
	add.f32 	%f6488, %f2511, %f2511;
	add.f32 	%f2515, %f1, %f6487;
	fma.rn.f32 	%f2516, %f6488, %f2512, %f2;
	mul.f32 	%f2517, %f2515, %f2515;
	mul.f32 	%f2518, %f2516, %f2516;
	add.f32 	%f6489, %f2517, %f2518;
	setp.gt.f32 	%p430, %f6489, 0f40800000;
	mov.b32 	%r442, 374;
	mov.u32 	%r1332, %r442;
	@%p430 bra 	$L__BB0_1365;
	sub.f32 	%f6490, %f2517, %f2518;
	add.f32 	%f6491, %f2515, %f2515;
	add.f32 	%f2519, %f1, %f6490;
	fma.rn.f32 	%f2520, %f6491, %f2516, %f2;
	mul.f32 	%f2521, %f2519, %f2519;
	mul.f32 	%f2522, %f2520, %f2520;
	add.f32 	%f6492, %f2521, %f2522;
	setp.gt.f32 	%p431, %f6492, 0f40800000;
	mov.b32 	%r443, 375;
	mov.u32 	%r1332, %r443;
	@%p431 bra 	$L__BB0_1365;
	sub.f32 	%f6493, %f2521, %f2522;
	add.f32 	%f6494, %f2519, %f2519;
	add.f32 	%f2523, %f1, %f6493;
	fma.rn.f32 	%f2524, %f6494, %f2520, %f2;
	mul.f32 	%f2525, %f2523, %f2523;
	mul.f32 	%f2526, %f2524, %f2524;
	add.f32 	%f6495, %f2525, %f2526;
	setp.gt.f32 	%p432, %f6495, 0f40800000;
	mov.b32 	%r444, 376;
	mov.u32 	%r1332, %r444;
	@%p432 bra 	$L__BB0_1365;
	sub.f32 	%f6496, %f2525, %f2526;
	add.f32 	%f6497, %f2523, %f2523;
	add.f32 	%f2527, %f1, %f6496;
	fma.rn.f32 	%f2528, %f6497, %f2524, %f2;
	mul.f32 	%f2529, %f2527, %f2527;
	mul.f32 	%f2530, %f2528, %f2528;
	add.f32 	%f6498, %f2529, %f2530;
	setp.gt.f32 	%p433, %f6498, 0f40800000;
	mov.b32 	%r445, 377;
	mov.u32 	%r1332, %r445;
	@%p433 bra 	$L__BB0_1365;
	sub.f32 	%f6499, %f2529, %f2530;
	add.f32 	%f6500, %f2527, %f2527;
	add.f32 	%f2531, %f1, %f6499;
	fma.rn.f32 	%f2532, %f6500, %f2528, %f2;
	mul.f32 	%f2533, %f2531, %f2531;
	mul.f32 	%f2534, %f2532, %f2532;
	add.f32 	%f6501, %f2533, %f2534;
	setp.gt.f32 	%p434, %f6501, 0f40800000;
	mov.b32 	%r446, 378;
	mov.u32 	%r1332, %r446;
	@%p434 bra 	$L__BB0_1365;
	sub.f32 	%f6502, %f2533, %f2534;
	add.f32 	%f6503, %f2531, %f2531;
	add.f32 	%f2535, %f1, %f6502;
	fma.rn.f32 	%f2536, %f6503, %f2532, %f2;
	mul.f32 	%f2537, %f2535, %f2535;
	mul.f32 	%f2538, %f2536, %f2536;
	add.f32 	%f6504, %f2537, %f2538;
	setp.gt.f32 	%p435, %f6504, 0f40800000;
	mov.b32 	%r447, 379;
	mov.u32 	%r1332, %r447;
	@%p435 bra 	$L__BB0_1365;
	sub.f32 	%f6505, %f2537, %f2538;
	add.f32 	%f6506, %f2535, %f2535;
	add.f32 	%f2539, %f1, %f6505;
	fma.rn.f32 	%f2540, %f6506, %f2536, %f2;
	mul.f32 	%f2541, %f2539, %f2539;
	mul.f32 	%f2542, %f2540, %f2540;
	add.f32 	%f6507, %f2541, %f2542;
	setp.gt.f32 	%p436, %f6507, 0f40800000;
	mov.b32 	%r448, 380;
	mov.u32 	%r1332, %r448;
	@%p436 bra 	$L__BB0_1365;
	sub.f32 	%f6508, %f2541, %f2542;
	add.f32 	%f6509, %f2539, %f2539;
	add.f32 	%f2543, %f1, %f6508;
	fma.rn.f32 	%f2544, %f6509, %f2540, %f2;
	mul.f32 	%f2545, %f2543, %f2543;
	mul.f32 	%f2546, %f2544, %f2544;
	add.f32 	%f6510, %f2545, %f2546;
	setp.gt.f32 	%p437, %f6510, 0f40800000;
	mov.b32 	%r449, 381;
	mov.u32 	%r1332, %r449;
	@%p437 bra 	$L__BB0_1365;
	sub.f32 	%f6511, %f2545, %f2546;
	add.f32 	%f6512, %f2543, %f2543;
	add.f32 	%f2547, %f1, %f6511;
	fma.rn.f32 	%f2548, %f6512, %f2544, %f2;
	mul.f32 	%f2549, %f2547, %f2547;
	mul.f32 	%f2550, %f2548, %f2548;
	add.f32 	%f6513, %f2549, %f2550;
	setp.gt.f32 	%p438, %f6513, 0f40800000;
	mov.b32 	%r450, 382;
	mov.u32 	%r1332, %r450;
	@%p438 bra 	$L__BB0_1365;
	sub.f32 	%f6514, %f2549, %f2550;
	add.f32 	%f6515, %f2547, %f2547;
	add.f32 	%f2551, %f1, %f6514;
	fma.rn.f32 	%f2552, %f6515, %f2548, %f2;
	mul.f32 	%f2553, %f2551, %f2551;
	mul.f32 	%f2554, %f2552, %f2552;
	add.f32 	%f6516, %f2553, %f2554;
	setp.gt.f32 	%p439, %f6516, 0f40800000;
	mov.b32 	%r451, 383;
	mov.u32 	%r1332, %r451;
	@%p439 bra 	$L__BB0_1365;
	sub.f32 	%f6517, %f2553, %f2554;
	add.f32 	%f6518, %f2551, %f2551;
	add.f32 	%f2555, %f1, %f6517;
	fma.rn.f32 	%f2556, %f6518, %f2552, %f2;
	mul.f32 	%f2557, %f2555, %f2555;
	mul.f32 	%f2558, %f2556, %f2556;
	add.f32 	%f6519, %f2557, %f2558;
	setp.gt.f32 	%p440, %f6519, 0f40800000;
	mov.b32 	%r452, 384;
	mov.u32 	%r1332, %r452;
	@%p440 bra 	$L__BB0_1365;
	sub.f32 	%f6520, %f2557, %f2558;
	add.f32 	%f6521, %f2555, %f2555;
	add.f32 	%f2559, %f1, %f6520;
	fma.rn.f32 	%f2560, %f6521, %f2556, %f2;
	mul.f32 	%f2561, %f2559, %f2559;
	mul.f32 	%f2562, %f2560, %f2560;
	add.f32 	%f6522, %f2561, %f2562;
	setp.gt.f32 	%p441, %f6522, 0f40800000;
	mov.b32 	%r453, 385;
	mov.u32 	%r1332, %r453;
	@%p441 bra 	$L__BB0_1365;
	sub.f32 	%f6523, %f2561, %f2562;
	add.f32 	%f6524, %f2559, %f2559;
	add.f32 	%f2563, %f1, %f6523;
	fma.rn.f32 	%f2564, %f6524, %f2560, %f2;
	mul.f32 	%f2565, %f2563, %f2563;
	mul.f32 	%f2566, %f2564, %f2564;
	add.f32 	%f6525, %f2565, %f2566;
	setp.gt.f32 	%p442, %f6525, 0f40800000;
	mov.b32 	%r454, 386;
	mov.u32 	%r1332, %r454;
	@%p442 bra 	$L__BB0_1365;
	sub.f32 	%f6526, %f2565, %f2566;
	add.f32 	%f6527, %f2563, %f2563;
	add.f32 	%f2567, %f1, %f6526;
	fma.rn.f32 	%f2568, %f6527, %f2564, %f2;
	mul.f32 	%f2569, %f2567, %f2567;
	mul.f32 	%f2570, %f2568, %f2568;
	add.f32 	%f6528, %f2569, %f2570;
	setp.gt.f32 	%p443, %f6528, 0f40800000;
	mov.b32 	%r455, 387;
	mov.u32 	%r1332, %r455;
	@%p443 bra 	$L__BB0_1365;
	sub.f32 	%f6529, %f2569, %f2570;
	add.f32 	%f6530, %f2567, %f2567;
	add.f32 	%f2571, %f1, %f6529;
	fma.rn.f32 	%f2572, %f6530, %f2568, %f2;
	mul.f32 	%f2573, %f2571, %f2571;
	mul.f32 	%f2574, %f2572, %f2572;
	add.f32 	%f6531, %f2573, %f2574;
	setp.gt.f32 	%p444, %f6531, 0f40800000;
	mov.b32 	%r456, 388;
	mov.u32 	%r1332, %r456;
	@%p444 bra 	$L__BB0_1365;
	sub.f32 	%f6532, %f2573, %f2574;
	add.f32 	%f6533, %f2571, %f2571;
	add.f32 	%f2575, %f1, %f6532;
	fma.rn.f32 	%f2576, %f6533, %f2572, %f2;
	mul.f32 	%f2577, %f2575, %f2575;
	mul.f32 	%f2578, %f2576, %f2576;
	add.f32 	%f6534, %f2577, %f2578;
	setp.gt.f32 	%p445, %f6534, 0f40800000;
	mov.b32 	%r457, 389;
	mov.u32 	%r1332, %r457;
	@%p445 bra 	$L__BB0_1365;
	sub.f32 	%f6535, %f2577, %f2578;
	add.f32 	%f6536, %f2575, %f2575;
	add.f32 	%f2579, %f1, %f6535;
	fma.rn.f32 	%f2580, %f6536, %f2576, %f2;
	mul.f32 	%f2581, %f2579, %f2579;
	mul.f32 	%f2582, %f2580, %f2580;
	add.f32 	%f6537, %f2581, %f2582;
	setp.gt.f32 	%p446, %f6537, 0f40800000;
	mov.b32 	%r458, 390;
	mov.u32 	%r1332, %r458;
	@%p446 bra 	$L__BB0_1365;
	sub.f32 	%f6538, %f2581, %f2582;
	add.f32 	%f6539, %f2579, %f2579;
	add.f32 	%f2583, %f1, %f6538;
	fma.rn.f32 	%f2584, %f6539, %f2580, %f2;
	mul.f32 	%f2585, %f2583, %f2583;
	mul.f32 	%f2586, %f2584, %f2584;
	add.f32 	%f6540, %f2585, %f2586;
	setp.gt.f32 	%p447, %f6540, 0f40800000;
	mov.b32 	%r459, 391;
	mov.u32 	%r1332, %r459;
	@%p447 bra 	$L__BB0_1365;
	sub.f32 	%f6541, %f2585, %f2586;
	add.f32 	%f6542, %f2583, %f2583;
	add.f32 	%f2587, %f1, %f6541;
	fma.rn.f32 	%f2588, %f6542, %f2584, %f2;
	mul.f32 	%f2589, %f2587, %f2587;
	mul.f32 	%f2590, %f2588, %f2588;
	add.f32 	%f6543, %f2589, %f2590;
	setp.gt.f32 	%p448, %f6543, 0f40800000;
	mov.b32 	%r460, 392;
	mov.u32 	%r1332, %r460;
	@%p448 bra 	$L__BB0_1365;
	sub.f32 	%f6544, %f2589, %f2590;
	add.f32 	%f6545, %f2587, %f2587;
	add.f32 	%f2591, %f1, %f6544;
	fma.rn.f32 	%f2592, %f6545, %f2588, %f2;
	mul.f32 	%f2593, %f2591, %f2591;
	mul.f32 	%f2594, %f2592, %f2592;
	add.f32 	%f6546, %f2593, %f2594;
	setp.gt.f32 	%p449, %f6546, 0f40800000;
	mov.b32 	%r461, 393;
	mov.u32 	%r1332, %r461;
	@%p449 bra 	$L__BB0_1365;
	sub.f32 	%f6547, %f2593, %f2594;
	add.f32 	%f6548, %f2591, %f2591;
	add.f32 	%f2595, %f1, %f6547;
	fma.rn.f32 	%f2596, %f6548, %f2592, %f2;
	mul.f32 	%f2597, %f2595, %f2595;
	mul.f32 	%f2598, %f2596, %f2596;
	add.f32 	%f6549, %f2597, %f2598;
	setp.gt.f32 	%p450, %f6549, 0f40800000;
	mov.b32 	%r462, 394;
	mov.u32 	%r1332, %r462;
	@%p450 bra 	$L__BB0_1365;
	sub.f32 	%f6550, %f2597, %f2598;
	add.f32 	%f6551, %f2595, %f2595;
	add.f32 	%f2599, %f1, %f6550;
	fma.rn.f32 	%f2600, %f6551, %f2596, %f2;
	mul.f32 	%f2601, %f2599, %f2599;
	mul.f32 	%f2602, %f2600, %f2600;
	add.f32 	%f6552, %f2601, %f2602;
	setp.gt.f32 	%p451, %f6552, 0f40800000;
	mov.b32 	%r463, 395;
	mov.u32 	%r1332, %r463;
	@%p451 bra 	$L__BB0_1365;
	sub.f32 	%f6553, %f2601, %f2602;
	add.f32 	%f6554, %f2599, %f2599;
	add.f32 	%f2603, %f1, %f6553;
	fma.rn.f32 	%f2604, %f6554, %f2600, %f2;
	mul.f32 	%f2605, %f2603, %f2603;
	mul.f32 	%f2606, %f2604, %f2604;
	add.f32 	%f6555, %f2605, %f2606;
	setp.gt.f32 	%p452, %f6555, 0f40800000;
	mov.b32 	%r464, 396;
	mov.u32 	%r1332, %r464;
	@%p452 bra 	$L__BB0_1365;
	sub.f32 	%f6556, %f2605, %f2606;
	add.f32 	%f6557, %f2603, %f2603;
	add.f32 	%f2607, %f1, %f6556;
	fma.rn.f32 	%f2608, %f6557, %f2604, %f2;
	mul.f32 	%f2609, %f2607, %f2607;
	mul.f32 	%f2610, %f2608, %f2608;
	add.f32 	%f6558, %f2609, %f2610;
	setp.gt.f32 	%p453, %f6558, 0f40800000;
	mov.b32 	%r465, 397;
	mov.u32 	%r1332, %r465;
	@%p453 bra 	$L__BB0_1365;
	sub.f32 	%f6559, %f2609, %f2610;
	add.f32 	%f6560, %f2607, %f2607;
	add.f32 	%f2611, %f1, %f6559;
	fma.rn.f32 	%f2612, %f6560, %f2608, %f2;
	mul.f32 	%f2613, %f2611, %f2611;
	mul.f32 	%f2614, %f2612, %f2612;
	add.f32 	%f6561, %f2613, %f2614;
	setp.gt.f32 	%p454, %f6561, 0f40800000;
	mov.b32 	%r466, 398;
	mov.u32 	%r1332, %r466;
	@%p454 bra 	$L__BB0_1365;
	sub.f32 	%f6562, %f2613, %f2614;
	add.f32 	%f6563, %f2611, %f2611;
	add.f32 	%f2615, %f1, %f6562;
	fma.rn.f32 	%f2616, %f6563, %f2612, %f2;
	mul.f32 	%f2617, %f2615, %f2615;
	mul.f32 	%f2618, %f2616, %f2616;
	add.f32 	%f6564, %f2617, %f2618;
	setp.gt.f32 	%p455, %f6564, 0f40800000;
	mov.b32 	%r467, 399;
	mov.u32 	%r1332, %r467;
	@%p455 bra 	$L__BB0_1365;
	sub.f32 	%f6565, %f2617, %f2618;
	add.f32 	%f6566, %f2615, %f2615;
	add.f32 	%f2619, %f1, %f6565;
	fma.rn.f32 	%f2620, %f6566, %f2616, %f2;
	mul.f32 	%f2621, %f2619, %f2619;
	mul.f32 	%f2622, %f2620, %f2620;
	add.f32 	%f6567, %f2621, %f2622;
	setp.gt.f32 	%p456, %f6567, 0f40800000;
	mov.b32 	%r468, 400;
	mov.u32 	%r1332, %r468;
	@%p456 bra 	$L__BB0_1365;
	sub.f32 	%f6568, %f2621, %f2622;
	add.f32 	%f6569, %f2619, %f2619;
	add.f32 	%f2623, %f1, %f6568;
	fma.rn.f32 	%f2624, %f6569, %f2620, %f2;
	mul.f32 	%f2625, %f2623, %f2623;
	mul.f32 	%f2626, %f2624, %f2624;
	add.f32 	%f6570, %f2625, %f2626;
	setp.gt.f32 	%p457, %f6570, 0f40800000;
	mov.b32 	%r469, 401;
	mov.u32 	%r1332, %r469;
	@%p457 bra 	$L__BB0_1365;
	sub.f32 	%f6571, %f2625, %f2626;
	add.f32 	%f6572, %f2623, %f2623;
	add.f32 	%f2627, %f1, %f6571;
	fma.rn.f32 	%f2628, %f6572, %f2624, %f2;
	mul.f32 	%f2629, %f2627, %f2627;
	mul.f32 	%f2630, %f2628, %f2628;
	add.f32 	%f6573, %f2629, %f2630;
	setp.gt.f32 	%p458, %f6573, 0f40800000;
	mov.b32 	%r470, 402;
	mov.u32 	%r1332, %r470;
	@%p458 bra 	$L__BB0_1365;
	sub.f32 	%f6574, %f2629, %f2630;
	add.f32 	%f6575, %f2627, %f2627;
	add.f32 	%f2631, %f1, %f6574;
	fma.rn.f32 	%f2632, %f6575, %f2628, %f2;
	mul.f32 	%f2633, %f2631, %f2631;
	mul.f32 	%f2634, %f2632, %f2632;
	add.f32 	%f6576, %f2633, %f2634;
	setp.gt.f32 	%p459, %f6576, 0f40800000;
	mov.b32 	%r471, 403;
	mov.u32 	%r1332, %r471;
	@%p459 bra 	$L__BB0_1365;
	sub.f32 	%f6577, %f2633, %f2634;
	add.f32 	%f6578, %f2631, %f2631;
	add.f32 	%f2635, %f1, %f6577;
	fma.rn.f32 	%f2636, %f6578, %f2632, %f2;
	mul.f32 	%f2637, %f2635, %f2635;
	mul.f32 	%f2638, %f2636, %f2636;
	add.f32 	%f6579, %f2637, %f2638;
	setp.gt.f32 	%p460, %f6579, 0f40800000;
	mov.b32 	%r472, 404;
	mov.u32 	%r1332, %r472;
	@%p460 bra 	$L__BB0_1365;
	sub.f32 	%f6580, %f2637, %f2638;
	add.f32 	%f6581, %f2635, %f2635;
	add.f32 	%f2639, %f1, %f6580;
	fma.rn.f32 	%f2640, %f6581, %f2636, %f2;
	mul.f32 	%f2641, %f2639, %f2639;
	mul.f32 	%f2642, %f2640, %f2640;
	add.f32 	%f6582, %f2641, %f2642;
	setp.gt.f32 	%p461, %f6582, 0f40800000;
	mov.b32 	%r473, 405;
	mov.u32 	%r1332, %r473;
	@%p461 bra 	$L__BB0_1365;
	sub.f32 	%f6583, %f2641, %f2642;
	add.f32 	%f6584, %f2639, %f2639;
	add.f32 	%f2643, %f1, %f6583;
	fma.rn.f32 	%f2644, %f6584, %f2640, %f2;
	mul.f32 	%f2645, %f2643, %f2643;
	mul.f32 	%f2646, %f2644, %f2644;
	add.f32 	%f6585, %f2645, %f2646;
	setp.gt.f32 	%p462, %f6585, 0f40800000;
	mov.b32 	%r474, 406;
	mov.u32 	%r1332, %r474;
	@%p462 bra 	$L__BB0_1365;
	sub.f32 	%f6586, %f2645, %f2646;
	add.f32 	%f6587, %f2643, %f2643;
	add.f32 	%f2647, %f1, %f6586;
	fma.rn.f32 	%f2648, %f6587, %f2644, %f2;
	mul.f32 	%f2649, %f2647, %f2647;
	mul.f32 	%f2650, %f2648, %f2648;
	add.f32 	%f6588, %f2649, %f2650;
	setp.gt.f32 	%p463, %f6588, 0f40800000;
	mov.b32 	%r475, 407;
	mov.u32 	%r1332, %r475;
	@%p463 bra 	$L__BB0_1365;
	sub.f32 	%f6589, %f2649, %f2650;
	add.f32 	%f6590, %f2647, %f2647;
	add.f32 	%f2651, %f1, %f6589;
	fma.rn.f32 	%f2652, %f6590, %f2648, %f2;
	mul.f32 	%f2653, %f2651, %f2651;
	mul.f32 	%f2654, %f2652, %f2652;
	add.f32 	%f6591, %f2653, %f2654;
	setp.gt.f32 	%p464, %f6591, 0f40800000;
	mov.b32 	%r476, 408;
	mov.u32 	%r1332, %r476;
	@%p464 bra 	$L__BB0_1365;
	sub.f32 	%f6592, %f2653, %f2654;
	add.f32 	%f6593, %f2651, %f2651;
	add.f32 	%f2655, %f1, %f6592;
	fma.rn.f32 	%f2656, %f6593, %f2652, %f2;
	mul.f32 	%f2657, %f2655, %f2655;
	mul.f32 	%f2658, %f2656, %f2656;
	add.f32 	%f6594, %f2657, %f2658;
	setp.gt.f32 	%p465, %f6594, 0f40800000;
	mov.b32 	%r477, 409;
	mov.u32 	%r1332, %r477;
	@%p465 bra 	$L__BB0_1365;
	sub.f32 	%f6595, %f2657, %f2658;
	add.f32 	%f6596, %f2655, %f2655;
	add.f32 	%f2659, %f1, %f6595;
	fma.rn.f32 	%f2660, %f6596, %f2656, %f2;
	mul.f32 	%f2661, %f2659, %f2659;
	mul.f32 	%f2662, %f2660, %f2660;
	add.f32 	%f6597, %f2661, %f2662;
	setp.gt.f32 	%p466, %f6597, 0f40800000;
	mov.b32 	%r478, 410;
	mov.u32 	%r1332, %r478;
	@%p466 bra 	$L__BB0_1365;
	sub.f32 	%f6598, %f2661, %f2662;
	add.f32 	%f6599, %f2659, %f2659;
	add.f32 	%f2663, %f1, %f6598;
	fma.rn.f32 	%f2664, %f6599, %f2660, %f2;
	mul.f32 	%f2665, %f2663, %f2663;
	mul.f32 	%f2666, %f2664, %f2664;
	add.f32 	%f6600, %f2665, %f2666;
	setp.gt.f32 	%p467, %f6600, 0f40800000;
	mov.b32 	%r479, 411;
	mov.u32 	%r1332, %r479;
	@%p467 bra 	$L__BB0_1365;
	sub.f32 	%f6601, %f2665, %f2666;
	add.f32 	%f6602, %f2663, %f2663;
	add.f32 	%f2667, %f1, %f6601;
	fma.rn.f32 	%f2668, %f6602, %f2664, %f2;
	mul.f32 	%f2669, %f2667, %f2667;
	mul.f32 	%f2670, %f2668, %f2668;
	add.f32 	%f6603, %f2669, %f2670;
	setp.gt.f32 	%p468, %f6603, 0f40800000;
	mov.b32 	%r480, 412;
	mov.u32 	%r1332, %r480;
	@%p468 bra 	$L__BB0_1365;
	sub.f32 	%f6604, %f2669, %f2670;
	add.f32 	%f6605, %f2667, %f2667;
	add.f32 	%f2671, %f1, %f6604;
	fma.rn.f32 	%f2672, %f6605, %f2668, %f2;
	mul.f32 	%f2673, %f2671, %f2671;
	mul.f32 	%f2674, %f2672, %f2672;
	add.f32 	%f6606, %f2673, %f2674;
	setp.gt.f32 	%p469, %f6606, 0f40800000;
	mov.b32 	%r481, 413;
	mov.u32 	%r1332, %r481;
	@%p469 bra 	$L__BB0_1365;
	sub.f32 	%f6607, %f2673, %f2674;
	add.f32 	%f6608, %f2671, %f2671;
	add.f32 	%f2675, %f1, %f6607;
	fma.rn.f32 	%f2676, %f6608, %f2672, %f2;
	mul.f32 	%f2677, %f2675, %f2675;
	mul.f32 	%f2678, %f2676, %f2676;
	add.f32 	%f6609, %f2677, %f2678;
	setp.gt.f32 	%p470, %f6609, 0f40800000;
	mov.b32 	%r482, 414;
	mov.u32 	%r1332, %r482;
	@%p470 bra 	$L__BB0_1365;
	sub.f32 	%f6610, %f2677, %f2678;
	add.f32 	%f6611, %f2675, %f2675;
	add.f32 	%f2679, %f1, %f6610;
	fma.rn.f32 	%f2680, %f6611, %f2676, %f2;
	mul.f32 	%f2681, %f2679, %f2679;
	mul.f32 	%f2682, %f2680, %f2680;
	add.f32 	%f6612, %f2681, %f2682;
	setp.gt.f32 	%p471, %f6612, 0f40800000;
	mov.b32 	%r483, 415;
	mov.u32 	%r1332, %r483;
	@%p471 bra 	$L__BB0_1365;
	sub.f32 	%f6613, %f2681, %f2682;
	add.f32 	%f6614, %f2679, %f2679;
	add.f32 	%f2683, %f1, %f6613;
	fma.rn.f32 	%f2684, %f6614, %f2680, %f2;
	mul.f32 	%f2685, %f2683, %f2683;
	mul.f32 	%f2686, %f2684, %f2684;
	add.f32 	%f6615, %f2685, %f2686;
	setp.gt.f32 	%p472, %f6615, 0f40800000;
	mov.b32 	%r484, 416;
	mov.u32 	%r1332, %r484;
	@%p472 bra 	$L__BB0_1365;
	sub.f32 	%f6616, %f2685, %f2686;
	add.f32 	%f6617, %f2683, %f2683;
	add.f32 	%f2687, %f1, %f6616;
	fma.rn.f32 	%f2688, %f6617, %f2684, %f2;
	mul.f32 	%f2689, %f2687, %f2687;
	mul.f32 	%f2690, %f2688, %f2688;
	add.f32 	%f6618, %f2689, %f2690;
	setp.gt.f32 	%p473, %f6618, 0f40800000;
	mov.b32 	%r485, 417;
	mov.u32 	%r1332, %r485;
	@%p473 bra 	$L__BB0_1365;
	sub.f32 	%f6619, %f2689, %f2690;
	add.f32 	%f6620, %f2687, %f2687;
	add.f32 	%f2691, %f1, %f6619;
	fma.rn.f32 	%f2692, %f6620, %f2688, %f2;
	mul.f32 	%f2693, %f2691, %f2691;
	mul.f32 	%f2694, %f2692, %f2692;
	add.f32 	%f6621, %f2693, %f2694;
	setp.gt.f32 	%p474, %f6621, 0f40800000;
	mov.b32 	%r486, 418;
	mov.u32 	%r1332, %r486;
	@%p474 bra 	$L__BB0_1365;
	sub.f32 	%f6622, %f2693, %f2694;
	add.f32 	%f6623, %f2691, %f2691;
	add.f32 	%f2695, %f1, %f6622;
	fma.rn.f32 	%f2696, %f6623, %f2692, %f2;
	mul.f32 	%f2697, %f2695, %f2695;
	mul.f32 	%f2698, %f2696, %f2696;
	add.f32 	%f6624, %f2697, %f2698;
	setp.gt.f32 	%p475, %f6624, 0f40800000;
	mov.b32 	%r487, 419;
	mov.u32 	%r1332, %r487;
	@%p475 bra 	$L__BB0_1365;
	sub.f32 	%f6625, %f2697, %f2698;
	add.f32 	%f6626, %f2695, %f2695;
	add.f32 	%f2699, %f1, %f6625;
	fma.rn.f32 	%f2700, %f6626, %f2696, %f2;
	mul.f32 	%f2701, %f2699, %f2699;
	mul.f32 	%f2702, %f2700, %f2700;
	add.f32 	%f6627, %f2701, %f2702;
	setp.gt.f32 	%p476, %f6627, 0f40800000;
	mov.b32 	%r488, 420;
	mov.u32 	%r1332, %r488;
	@%p476 bra 	$L__BB0_1365;
	sub.f32 	%f6628, %f2701, %f2702;
	add.f32 	%f6629, %f2699, %f2699;
	add.f32 	%f2703, %f1, %f6628;
	fma.rn.f32 	%f2704, %f6629, %f2700, %f2;
	mul.f32 	%f2705, %f2703, %f2703;
	mul.f32 	%f2706, %f2704, %f2704;
	add.f32 	%f6630, %f2705, %f2706;
	setp.gt.f32 	%p477, %f6630, 0f40800000;
	mov.b32 	%r489, 421;
	mov.u32 	%r1332, %r489;
	@%p477 bra 	$L__BB0_1365;
	sub.f32 	%f6631, %f2705, %f2706;
	add.f32 	%f6632, %f2703, %f2703;
	add.f32 	%f2707, %f1, %f6631;
	fma.rn.f32 	%f2708, %f6632, %f2704, %f2;
	mul.f32 	%f2709, %f2707, %f2707;
	mul.f32 	%f2710, %f2708, %f2708;
	add.f32 	%f6633, %f2709, %f2710;
	setp.gt.f32 	%p478, %f6633, 0f40800000;
	mov.b32 	%r490, 422;
	mov.u32 	%r1332, %r490;
	@%p478 bra 	$L__BB0_1365;
	sub.f32 	%f6634, %f2709, %f2710;
	add.f32 	%f6635, %f2707, %f2707;
	add.f32 	%f2711, %f1, %f6634;
	fma.rn.f32 	%f2712, %f6635, %f2708, %f2;
	mul.f32 	%f2713, %f2711, %f2711;
	mul.f32 	%f2714, %f2712, %f2712;
	add.f32 	%f6636, %f2713, %f2714;
	setp.gt.f32 	%p479, %f6636, 0f40800000;
	mov.b32 	%r491, 423;
	mov.u32 	%r1332, %r491;
	@%p479 bra 	$L__BB0_1365;
	sub.f32 	%f6637, %f2713, %f2714;
	add.f32 	%f6638, %f2711, %f2711;
	add.f32 	%f2715, %f1, %f6637;
	fma.rn.f32 	%f2716, %f6638, %f2712, %f2;
	mul.f32 	%f2717, %f2715, %f2715;
	mul.f32 	%f2718, %f2716, %f2716;
	add.f32 	%f6639, %f2717, %f2718;
	setp.gt.f32 	%p480, %f6639, 0f40800000;
	mov.b32 	%r492, 424;
	mov.u32 	%r1332, %r492;
	@%p480 bra 	$L__BB0_1365;
	sub.f32 	%f6640, %f2717, %f2718;
	add.f32 	%f6641, %f2715, %f2715;
	add.f32 	%f2719, %f1, %f6640;
	fma.rn.f32 	%f2720, %f6641, %f2716, %f2;
	mul.f32 	%f2721, %f2719, %f2719;
	mul.f32 	%f2722, %f2720, %f2720;
	add.f32 	%f6642, %f2721, %f2722;
	setp.gt.f32 	%p481, %f6642, 0f40800000;
	mov.b32 	%r493, 425;
	mov.u32 	%r1332, %r493;
	@%p481 bra 	$L__BB0_1365;
	sub.f32 	%f6643, %f2721, %f2722;
	add.f32 	%f6644, %f2719, %f2719;
	add.f32 	%f2723, %f1, %f6643;
	fma.rn.f32 	%f2724, %f6644, %f2720, %f2;
	mul.f32 	%f2725, %f2723, %f2723;
	mul.f32 	%f2726, %f2724, %f2724;
	add.f32 	%f6645, %f2725, %f2726;
	setp.gt.f32 	%p482, %f6645, 0f40800000;
	mov.b32 	%r494, 426;
	mov.u32 	%r1332, %r494;
	@%p482 bra 	$L__BB0_1365;
	sub.f32 	%f6646, %f2725, %f2726;
	add.f32 	%f6647, %f2723, %f2723;
	add.f32 	%f2727, %f1, %f6646;
	fma.rn.f32 	%f2728, %f6647, %f2724, %f2;
	mul.f32 	%f2729, %f2727, %f2727;
	mul.f32 	%f2730, %f2728, %f2728;
	add.f32 	%f6648, %f2729, %f2730;
	setp.gt.f32 	%p483, %f6648, 0f40800000;
	mov.b32 	%r495, 427;
	mov.u32 	%r1332, %r495;
	@%p483 bra 	$L__BB0_1365;
	sub.f32 	%f6649, %f2729, %f2730;
	add.f32 	%f6650, %f2727, %f2727;
	add.f32 	%f2731, %f1, %f6649;
	fma.rn.f32 	%f2732, %f6650, %f2728, %f2;
	mul.f32 	%f2733, %f2731, %f2731;
	mul.f32 	%f2734, %f2732, %f2732;
	add.f32 	%f6651, %f2733, %f2734;
	setp.gt.f32 	%p484, %f6651, 0f40800000;
	mov.b32 	%r496, 428;
	mov.u32 	%r1332, %r496;
	@%p484 bra 	$L__BB0_1365;
	sub.f32 	%f6652, %f2733, %f2734;
	add.f32 	%f6653, %f2731, %f2731;
	add.f32 	%f2735, %f1, %f6652;
	fma.rn.f32 	%f2736, %f6653, %f2732, %f2;
	mul.f32 	%f2737, %f2735, %f2735;
	mul.f32 	%f2738, %f2736, %f2736;
	add.f32 	%f6654, %f2737, %f2738;
	setp.gt.f32 	%p485, %f6654, 0f40800000;
	mov.b32 	%r497, 429;
	mov.u32 	%r1332, %r497;
	@%p485 bra 	$L__BB0_1365;
	sub.f32 	%f6655, %f2737, %f2738;
	add.f32 	%f6656, %f2735, %f2735;
	add.f32 	%f2739, %f1, %f6655;
	fma.rn.f32 	%f2740, %f6656, %f2736, %f2;
	mul.f32 	%f2741, %f2739, %f2739;
	mul.f32 	%f2742, %f2740, %f2740;
	add.f32 	%f6657, %f2741, %f2742;
	setp.gt.f32 	%p486, %f6657, 0f40800000;
	mov.b32 	%r498, 430;
	mov.u32 	%r1332, %r498;
	@%p486 bra 	$L__BB0_1365;
	sub.f32 	%f6658, %f2741, %f2742;
	add.f32 	%f6659, %f2739, %f2739;
	add.f32 	%f2743, %f1, %f6658;
	fma.rn.f32 	%f2744, %f6659, %f2740, %f2;
	mul.f32 	%f2745, %f2743, %f2743;
	mul.f32 	%f2746, %f2744, %f2744;
	add.f32 	%f6660, %f2745, %f2746;
	setp.gt.f32 	%p487, %f6660, 0f40800000;
	mov.b32 	%r499, 431;
	mov.u32 	%r1332, %r499;
	@%p487 bra 	$L__BB0_1365;
	sub.f32 	%f6661, %f2745, %f2746;
	add.f32 	%f6662, %f2743, %f2743;
	add.f32 	%f2747, %f1, %f6661;
	fma.rn.f32 	%f2748, %f6662, %f2744, %f2;
	mul.f32 	%f2749, %f2747, %f2747;
	mul.f32 	%f2750, %f2748, %f2748;
	add.f32 	%f6663, %f2749, %f2750;
	setp.gt.f32 	%p488, %f6663, 0f40800000;
	mov.b32 	%r500, 432;
	mov.u32 	%r1332, %r500;
	@%p488 bra 	$L__BB0_1365;
	sub.f32 	%f6664, %f2749, %f2750;
	add.f32 	%f6665, %f2747, %f2747;
	add.f32 	%f2751, %f1, %f6664;
	fma.rn.f32 	%f2752, %f6665, %f2748, %f2;
	mul.f32 	%f2753, %f2751, %f2751;
	mul.f32 	%f2754, %f2752, %f2752;
	add.f32 	%f6666, %f2753, %f2754;
	setp.gt.f32 	%p489, %f6666, 0f40800000;
	mov.b32 	%r501, 433;
	mov.u32 	%r1332, %r501;
	@%p489 bra 	$L__BB0_1365;
	sub.f32 	%f6667, %f2753, %f2754;
	add.f32 	%f6668, %f2751, %f2751;
	add.f32 	%f2755, %f1, %f6667;
	fma.rn.f32 	%f2756, %f6668, %f2752, %f2;
	mul.f32 	%f2757, %f2755, %f2755;
	mul.f32 	%f2758, %f2756, %f2756;
	add.f32 	%f6669, %f2757, %f2758;
	setp.gt.f32 	%p490, %f6669, 0f40800000;
	mov.b32 	%r502, 434;
	mov.u32 	%r1332, %r502;
	@%p490 bra 	$L__BB0_1365;
	sub.f32 	%f6670, %f2757, %f2758;
	add.f32 	%f6671, %f2755, %f2755;
	add.f32 	%f2759, %f1, %f6670;
	fma.rn.f32 	%f2760, %f6671, %f2756, %f2;
	mul.f32 	%f2761, %f2759, %f2759;
	mul.f32 	%f2762, %f2760, %f2760;
	add.f32 	%f6672, %f2761, %f2762;
	setp.gt.f32 	%p491, %f6672, 0f40800000;
	mov.b32 	%r503, 435;
	mov.u32 	%r1332, %r503;
	@%p491 bra 	$L__BB0_1365;
	sub.f32 	%f6673, %f2761, %f2762;
	add.f32 	%f6674, %f2759, %f2759;
	add.f32 	%f2763, %f1, %f6673;
	fma.rn.f32 	%f2764, %f6674, %f2760, %f2;
	mul.f32 	%f2765, %f2763, %f2763;
	mul.f32 	%f2766, %f2764, %f2764;
	add.f32 	%f6675, %f2765, %f2766;
	setp.gt.f32 	%p492, %f6675, 0f40800000;
	mov.b32 	%r504, 436;
	mov.u32 	%r1332, %r504;
	@%p492 bra 	$L__BB0_1365;
	sub.f32 	%f6676, %f2765, %f2766;
	add.f32 	%f6677, %f2763, %f2763;
	add.f32 	%f2767, %f1, %f6676;
	fma.rn.f32 	%f2768, %f6677, %f2764, %f2;
	mul.f32 	%f2769, %f2767, %f2767;
	mul.f32 	%f2770, %f2768, %f2768;
	add.f32 	%f6678, %f2769, %f2770;
	setp.gt.f32 	%p493, %f6678, 0f40800000;
	mov.b32 	%r505, 437;
	mov.u32 	%r1332, %r505;
	@%p493 bra 	$L__BB0_1365;
	sub.f32 	%f6679, %f2769, %f2770;
	add.f32 	%f6680, %f2767, %f2767;
	add.f32 	%f2771, %f1, %f6679;
	fma.rn.f32 	%f2772, %f6680, %f2768, %f2;
	mul.f32 	%f2773, %f2771, %f2771;
	mul.f32 	%f2774, %f2772, %f2772;
	add.f32 	%f6681, %f2773, %f2774;
	setp.gt.f32 	%p494, %f6681, 0f40800000;
	mov.b32 	%r506, 438;
	mov.u32 	%r1332, %r506;
	@%p494 bra 	$L__BB0_1365;
	sub.f32 	%f6682, %f2773, %f2774;
	add.f32 	%f6683, %f2771, %f2771;
	add.f32 	%f2775, %f1, %f6682;
	fma.rn.f32 	%f2776, %f6683, %f2772, %f2;
	mul.f32 	%f2777, %f2775, %f2775;
	mul.f32 	%f2778, %f2776, %f2776;
	add.f32 	%f6684, %f2777, %f2778;
	setp.gt.f32 	%p495, %f6684, 0f40800000;
	mov.b32 	%r507, 439;
	mov.u32 	%r1332, %r507;
	@%p495 bra 	$L__BB0_1365;
	sub.f32 	%f6685, %f2777, %f2778;
	add.f32 	%f6686, %f2775, %f2775;
	add.f32 	%f2779, %f1, %f6685;
	fma.rn.f32 	%f2780, %f6686, %f2776, %f2;
	mul.f32 	%f2781, %f2779, %f2779;
	mul.f32 	%f2782, %f2780, %f2780;
	add.f32 	%f6687, %f2781, %f2782;
	setp.gt.f32 	%p496, %f6687, 0f40800000;
	mov.b32 	%r508, 440;
	mov.u32 	%r1332, %r508;
	@%p496 bra 	$L__BB0_1365;
	sub.f32 	%f6688, %f2781, %f2782;
	add.f32 	%f6689, %f2779, %f2779;
	add.f32 	%f2783, %f1, %f6688;
	fma.rn.f32 	%f2784, %f6689, %f2780, %f2;
	mul.f32 	%f2785, %f2783, %f2783;
	mul.f32 	%f2786, %f2784, %f2784;
	add.f32 	%f6690, %f2785, %f2786;
	setp.gt.f32 	%p497, %f6690, 0f40800000;
	mov.b32 	%r509, 441;
	mov.u32 	%r1332, %r509;
	@%p497 bra 	$L__BB0_1365;
	sub.f32 	%f6691, %f2785, %f2786;
	add.f32 	%f6692, %f2783, %f2783;
	add.f32 	%f2787, %f1, %f6691;
	fma.rn.f32 	%f2788, %f6692, %f2784, %f2;
	mul.f32 	%f2789, %f2787, %f2787;
	mul.f32 	%f2790, %f2788, %f2788;
	add.f32 	%f6693, %f2789, %f2790;
	setp.gt.f32 	%p498, %f6693, 0f40800000;
	mov.b32 	%r510, 442;
	mov.u32 	%r1332, %r510;
	@%p498 bra 	$L__BB0_1365;
	sub.f32 	%f6694, %f2789, %f2790;
	add.f32 	%f6695, %f2787, %f2787;
	add.f32 	%f2791, %f1, %f6694;
	fma.rn.f32 	%f2792, %f6695, %f2788, %f2;
	mul.f32 	%f2793, %f2791, %f2791;
	mul.f32 	%f2794, %f2792, %f2792;
	add.f32 	%f6696, %f2793, %f2794;
	setp.gt.f32 	%p499, %f6696, 0f40800000;
	mov.b32 	%r511, 443;
	mov.u32 	%r1332, %r511;
	@%p499 bra 	$L__BB0_1365;
	sub.f32 	%f6697, %f2793, %f2794;
	add.f32 	%f6698, %f2791, %f2791;
	add.f32 	%f2795, %f1, %f6697;
	fma.rn.f32 	%f2796, %f6698, %f2792, %f2;
	mul.f32 	%f2797, %f2795, %f2795;
	mul.f32 	%f2798, %f2796, %f2796;
	add.f32 	%f6699, %f2797, %f2798;
	setp.gt.f32 	%p500, %f6699, 0f40800000;
	mov.b32 	%r512, 444;
	mov.u32 	%r1332, %r512;
	@%p500 bra 	$L__BB0_1365;
	sub.f32 	%f6700, %f2797, %f2798;
	add.f32 	%f6701, %f2795, %f2795;
	add.f32 	%f2799, %f1, %f6700;
	fma.rn.f32 	%f2800, %f6701, %f2796, %f2;
	mul.f32 	%f2801, %f2799, %f2799;
	mul.f32 	%f2802, %f2800, %f2800;
	add.f32 	%f6702, %f2801, %f2802;
	setp.gt.f32 	%p501, %f6702, 0f40800000;
	mov.b32 	%r513, 445;
	mov.u32 	%r1332, %r513;
	@%p501 bra 	$L__BB0_1365;
	sub.f32 	%f6703, %f2801, %f2802;
	add.f32 	%f6704, %f2799, %f2799;
	add.f32 	%f2803, %f1, %f6703;
	fma.rn.f32 	%f2804, %f6704, %f2800, %f2;
	mul.f32 	%f2805, %f2803, %f2803;
	mul.f32 	%f2806, %f2804, %f2804;
	add.f32 	%f6705, %f2805, %f2806;
	setp.gt.f32 	%p502, %f6705, 0f40800000;
	mov.b32 	%r514, 446;
	mov.u32 	%r1332, %r514;
	@%p502 bra 	$L__BB0_1365;
	sub.f32 	%f6706, %f2805, %f2806;
	add.f32 	%f6707, %f2803, %f2803;
	add.f32 	%f2807, %f1, %f6706;
	fma.rn.f32 	%f2808, %f6707, %f2804, %f2;
	mul.f32 	%f2809, %f2807, %f2807;
	mul.f32 	%f2810, %f2808, %f2808;
	add.f32 	%f6708, %f2809, %f2810;
	setp.gt.f32 	%p503, %f6708, 0f40800000;
	mov.b32 	%r515, 447;
	mov.u32 	%r1332, %r515;
	@%p503 bra 	$L__BB0_1365;
	sub.f32 	%f6709, %f2809, %f2810;
	add.f32 	%f6710, %f2807, %f2807;
	add.f32 	%f2811, %f1, %f6709;
	fma.rn.f32 	%f2812, %f6710, %f2808, %f2;
	mul.f32 	%f2813, %f2811, %f2811;
	mul.f32 	%f2814, %f2812, %f2812;
	add.f32 	%f6711, %f2813, %f2814;
	setp.gt.f32 	%p504, %f6711, 0f40800000;
	mov.b32 	%r516, 448;
	mov.u32 	%r1332, %r516;
	@%p504 bra 	$L__BB0_1365;
	sub.f32 	%f6712, %f2813, %f2814;
	add.f32 	%f6713, %f2811, %f2811;
	add.f32 	%f2815, %f1, %f6712;
	fma.rn.f32 	%f2816, %f6713, %f2812, %f2;
	mul.f32 	%f2817, %f2815, %f2815;
	mul.f32 	%f2818, %f2816, %f2816;
	add.f32 	%f6714, %f2817, %f2818;
	setp.gt.f32 	%p505, %f6714, 0f40800000;
	mov.b32 	%r517, 449;
	mov.u32 	%r1332, %r517;
	@%p505 bra 	$L__BB0_1365;
	sub.f32 	%f6715, %f2817, %f2818;
	add.f32 	%f6716, %f2815, %f2815;
	add.f32 	%f2819, %f1, %f6715;
	fma.rn.f32 	%f2820, %f6716, %f2816, %f2;
	mul.f32 	%f2821, %f2819, %f2819;
	mul.f32 	%f2822, %f2820, %f2820;
	add.f32 	%f6717, %f2821, %f2822;
	setp.gt.f32 	%p506, %f6717, 0f40800000;
	mov.b32 	%r518, 450;
	mov.u32 	%r1332, %r518;
	@%p506 bra 	$L__BB0_1365;
	sub.f32 	%f6718, %f2821, %f2822;
	add.f32 	%f6719, %f2819, %f2819;
	add.f32 	%f2823, %f1, %f6718;
	fma.rn.f32 	%f2824, %f6719, %f2820, %f2;
	mul.f32 	%f2825, %f2823, %f2823;
	mul.f32 	%f2826, %f2824, %f2824;
	add.f32 	%f6720, %f2825, %f2826;
	setp.gt.f32 	%p507, %f6720, 0f40800000;
	mov.b32 	%r519, 451;
	mov.u32 	%r1332, %r519;
	@%p507 bra 	$L__BB0_1365;
	sub.f32 	%f6721, %f2825, %f2826;
	add.f32 	%f6722, %f2823, %f2823;
	add.f32 	%f2827, %f1, %f6721;
	fma.rn.f32 	%f2828, %f6722, %f2824, %f2;
	mul.f32 	%f2829, %f2827, %f2827;
	mul.f32 	%f2830, %f2828, %f2828;
	add.f32 	%f6723, %f2829, %f2830;
	setp.gt.f32 	%p508, %f6723, 0f40800000;
	mov.b32 	%r520, 452;
	mov.u32 	%r1332, %r520;
	@%p508 bra 	$L__BB0_1365;
	sub.f32 	%f6724, %f2829, %f2830;
	add.f32 	%f6725, %f2827, %f2827;
	add.f32 	%f2831, %f1, %f6724;
	fma.rn.f32 	%f2832, %f6725, %f2828, %f2;
	mul.f32 	%f2833, %f2831, %f2831;
	mul.f32 	%f2834, %f2832, %f2832;
	add.f32 	%f6726, %f2833, %f2834;
	setp.gt.f32 	%p509, %f6726, 0f40800000;
	mov.b32 	%r521, 453;
	mov.u32 	%r1332, %r521;
	@%p509 bra 	$L__BB0_1365;
	sub.f32 	%f6727, %f2833, %f2834;
	add.f32 	%f6728, %f2831, %f2831;
	add.f32 	%f2835, %f1, %f6727;
	fma.rn.f32 	%f2836, %f6728, %f2832, %f2;
	mul.f32 	%f2837, %f2835, %f2835;
	mul.f32 	%f2838, %f2836, %f2836;
	add.f32 	%f6729, %f2837, %f2838;
	setp.gt.f32 	%p510, %f6729, 0f40800000;
	mov.b32 	%r522, 454;
	mov.u32 	%r1332, %r522;
	@%p510 bra 	$L__BB0_1365;
	sub.f32 	%f6730, %f2837, %f2838;
	add.f32 	%f6731, %f2835, %f2835;
	add.f32 	%f2839, %f1, %f6730;
	fma.rn.f32 	%f2840, %f6731, %f2836, %f2;
	mul.f32 	%f2841, %f2839, %f2839;
	mul.f32 	%f2842, %f2840, %f2840;
	add.f32 	%f6732, %f2841, %f2842;
	setp.gt.f32 	%p511, %f6732, 0f40800000;
	mov.b32 	%r523, 455;
	mov.u32 	%r1332, %r523;
	@%p511 bra 	$L__BB0_1365;
	sub.f32 	%f6733, %f2841, %f2842;
	add.f32 	%f6734, %f2839, %f2839;
	add.f32 	%f2843, %f1, %f6733;
	fma.rn.f32 	%f2844, %f6734, %f2840, %f2;
	mul.f32 	%f2845, %f2843, %f2843;
	mul.f32 	%f2846, %f2844, %f2844;
	add.f32 	%f6735, %f2845, %f2846;
	setp.gt.f32 	%p512, %f6735, 0f40800000;
	mov.b32 	%r524, 456;
	mov.u32 	%r1332, %r524;
	@%p512 bra 	$L__BB0_1365;
	sub.f32 	%f6736, %f2845, %f2846;
	add.f32 	%f6737, %f2843, %f2843;
	add.f32 	%f2847, %f1, %f6736;
	fma.rn.f32 	%f2848, %f6737, %f2844, %f2;
	mul.f32 	%f2849, %f2847, %f2847;
	mul.f32 	%f2850, %f2848, %f2848;
	add.f32 	%f6738, %f2849, %f2850;
	setp.gt.f32 	%p513, %f6738, 0f40800000;
	mov.b32 	%r525, 457;
	mov.u32 	%r1332, %r525;
	@%p513 bra 	$L__BB0_1365;
	sub.f32 	%f6739, %f2849, %f2850;
	add.f32 	%f6740, %f2847, %f2847;
	add.f32 	%f2851, %f1, %f6739;
	fma.rn.f32 	%f2852, %f6740, %f2848, %f2;
	mul.f32 	%f2853, %f2851, %f2851;
	mul.f32 	%f2854, %f2852, %f2852;
	add.f32 	%f6741, %f2853, %f2854;
	setp.gt.f32 	%p514, %f6741, 0f40800000;
	mov.b32 	%r526, 458;
	mov.u32 	%r1332, %r526;
	@%p514 bra 	$L__BB0_1365;
	sub.f32 	%f6742, %f2853, %f2854;
	add.f32 	%f6743, %f2851, %f2851;
	add.f32 	%f2855, %f1, %f6742;
	fma.rn.f32 	%f2856, %f6743, %f2852, %f2;
	mul.f32 	%f2857, %f2855, %f2855;
	mul.f32 	%f2858, %f2856, %f2856;
	add.f32 	%f6744, %f2857, %f2858;
	setp.gt.f32 	%p515, %f6744, 0f40800000;
	mov.b32 	%r527, 459;
	mov.u32 	%r1332, %r527;
	@%p515 bra 	$L__BB0_1365;
	sub.f32 	%f6745, %f2857, %f2858;
	add.f32 	%f6746, %f2855, %f2855;
	add.f32 	%f2859, %f1, %f6745;
	fma.rn.f32 	%f2860, %f6746, %f2856, %f2;
	mul.f32 	%f2861, %f2859, %f2859;
	mul.f32 	%f2862, %f2860, %f2860;
	add.f32 	%f6747, %f2861, %f2862;
	setp.gt.f32 	%p516, %f6747, 0f40800000;
	mov.b32 	%r528, 460;
	mov.u32 	%r1332, %r528;
	@%p516 bra 	$L__BB0_1365;
	sub.f32 	%f6748, %f2861, %f2862;
	add.f32 	%f6749, %f2859, %f2859;
	add.f32 	%f2863, %f1, %f6748;
	fma.rn.f32 	%f2864, %f6749, %f2860, %f2;
	mul.f32 	%f2865, %f2863, %f2863;
	mul.f32 	%f2866, %f2864, %f2864;
	add.f32 	%f6750, %f2865, %f2866;
	setp.gt.f32 	%p517, %f6750, 0f40800000;
	mov.b32 	%r529, 461;
	mov.u32 	%r1332, %r529;
	@%p517 bra 	$L__BB0_1365;
	sub.f32 	%f6751, %f2865, %f2866;
	add.f32 	%f6752, %f2863, %f2863;
	add.f32 	%f2867, %f1, %f6751;
	fma.rn.f32 	%f2868, %f6752, %f2864, %f2;
	mul.f32 	%f2869, %f2867, %f2867;
	mul.f32 	%f2870, %f2868, %f2868;
	add.f32 	%f6753, %f2869, %f2870;
	setp.gt.f32 	%p518, %f6753, 0f40800000;
	mov.b32 	%r530, 462;
	mov.u32 	%r1332, %r530;
	@%p518 bra 	$L__BB0_1365;
	sub.f32 	%f6754, %f2869, %f2870;
	add.f32 	%f6755, %f2867, %f2867;
	add.f32 	%f2871, %f1, %f6754;
	fma.rn.f32 	%f2872, %f6755, %f2868, %f2;
	mul.f32 	%f2873, %f2871, %f2871;
	mul.f32 	%f2874, %f2872, %f2872;
	add.f32 	%f6756, %f2873, %f2874;
	setp.gt.f32 	%p519, %f6756, 0f40800000;
	mov.b32 	%r531, 463;
	mov.u32 	%r1332, %r531;
	@%p519 bra 	$L__BB0_1365;
	sub.f32 	%f6757, %f2873, %f2874;
	add.f32 	%f6758, %f2871, %f2871;
	add.f32 	%f2875, %f1, %f6757;
	fma.rn.f32 	%f2876, %f6758, %f2872, %f2;
	mul.f32 	%f2877, %f2875, %f2875;
	mul.f32 	%f2878, %f2876, %f2876;
	add.f32 	%f6759, %f2877, %f2878;
	setp.gt.f32 	%p520, %f6759, 0f40800000;
	mov.b32 	%r532, 464;
	mov.u32 	%r1332, %r532;
	@%p520 bra 	$L__BB0_1365;
	sub.f32 	%f6760, %f2877, %f2878;
	add.f32 	%f6761, %f2875, %f2875;
	add.f32 	%f2879, %f1, %f6760;
	fma.rn.f32 	%f2880, %f6761, %f2876, %f2;
	mul.f32 	%f2881, %f2879, %f2879;
	mul.f32 	%f2882, %f2880, %f2880;
	add.f32 	%f6762, %f2881, %f2882;
	setp.gt.f32 	%p521, %f6762, 0f40800000;
	mov.b32 	%r533, 465;
	mov.u32 	%r1332, %r533;
	@%p521 bra 	$L__BB0_1365;
	sub.f32 	%f6763, %f2881, %f2882;
	add.f32 	%f6764, %f2879, %f2879;
	add.f32 	%f2883, %f1, %f6763;
	fma.rn.f32 	%f2884, %f6764, %f2880, %f2;
	mul.f32 	%f2885, %f2883, %f2883;
	mul.f32 	%f2886, %f2884, %f2884;
	add.f32 	%f6765, %f2885, %f2886;
	setp.gt.f32 	%p522, %f6765, 0f40800000;
	mov.b32 	%r534, 466;
	mov.u32 	%r1332, %r534;
	@%p522 bra 	$L__BB0_1365;
	sub.f32 	%f6766, %f2885, %f2886;
	add.f32 	%f6767, %f2883, %f2883;
	add.f32 	%f2887, %f1, %f6766;
	fma.rn.f32 	%f2888, %f6767, %f2884, %f2;
	mul.f32 	%f2889, %f2887, %f2887;
	mul.f32 	%f2890, %f2888, %f2888;
	add.f32 	%f6768, %f2889, %f2890;
	setp.gt.f32 	%p523, %f6768, 0f40800000;
	mov.b32 	%r535, 467;
	mov.u32 	%r1332, %r535;
	@%p523 bra 	$L__BB0_1365;
	sub.f32 	%f6769, %f2889, %f2890;
	add.f32 	%f6770, %f2887, %f2887;
	add.f32 	%f2891, %f1, %f6769;
	fma.rn.f32 	%f2892, %f6770, %f2888, %f2;
	mul.f32 	%f2893, %f2891, %f2891;
	mul.f32 	%f2894, %f2892, %f2892;
	add.f32 	%f6771, %f2893, %f2894;
	setp.gt.f32 	%p524, %f6771, 0f40800000;
	mov.b32 	%r536, 468;
	mov.u32 	%r1332, %r536;
	@%p524 bra 	$L__BB0_1365;
	sub.f32 	%f6772, %f2893, %f2894;
	add.f32 	%f6773, %f2891, %f2891;
	add.f32 	%f2895, %f1, %f6772;
	fma.rn.f32 	%f2896, %f6773, %f2892, %f2;
	mul.f32 	%f2897, %f2895, %f2895;
	mul.f32 	%f2898, %f2896, %f2896;
	add.f32 	%f6774, %f2897, %f2898;
	setp.gt.f32 	%p525, %f6774, 0f40800000;
	mov.b32 	%r537, 469;
	mov.u32 	%r1332, %r537;
	@%p525 bra 	$L__BB0_1365;
	sub.f32 	%f6775, %f2897, %f2898;
	add.f32 	%f6776, %f2895, %f2895;
	add.f32 	%f2899, %f1, %f6775;
	fma.rn.f32 	%f2900, %f6776, %f2896, %f2;
	mul.f32 	%f2901, %f2899, %f2899;
	mul.f32 	%f2902, %f2900, %f2900;
	add.f32 	%f6777, %f2901, %f2902;
	setp.gt.f32 	%p526, %f6777, 0f40800000;
	mov.b32 	%r538, 470;
	mov.u32 	%r1332, %r538;
	@%p526 bra 	$L__BB0_1365;
	sub.f32 	%f6778, %f2901, %f2902;
	add.f32 	%f6779, %f2899, %f2899;
	add.f32 	%f2903, %f1, %f6778;
	fma.rn.f32 	%f2904, %f6779, %f2900, %f2;
	mul.f32 	%f2905, %f2903, %f2903;
	mul.f32 	%f2906, %f2904, %f2904;
	add.f32 	%f6780, %f2905, %f2906;
	setp.gt.f32 	%p527, %f6780, 0f40800000;
	mov.b32 	%r539, 471;
	mov.u32 	%r1332, %r539;
	@%p527 bra 	$L__BB0_1365;
	sub.f32 	%f6781, %f2905, %f2906;
	add.f32 	%f6782, %f2903, %f2903;
	add.f32 	%f2907, %f1, %f6781;
	fma.rn.f32 	%f2908, %f6782, %f2904, %f2;
	mul.f32 	%f2909, %f2907, %f2907;
	mul.f32 	%f2910, %f2908, %f2908;
	add.f32 	%f6783, %f2909, %f2910;
	setp.gt.f32 	%p528, %f6783, 0f40800000;
	mov.b32 	%r540, 472;
	mov.u32 	%r1332, %r540;
	@%p528 bra 	$L__BB0_1365;
	sub.f32 	%f6784, %f2909, %f2910;
	add.f32 	%f6785, %f2907, %f2907;
	add.f32 	%f2911, %f1, %f6784;
	fma.rn.f32 	%f2912, %f6785, %f2908, %f2;
	mul.f32 	%f2913, %f2911, %f2911;
	mul.f32 	%f2914, %f2912, %f2912;
	add.f32 	%f6786, %f2913, %f2914;
	setp.gt.f32 	%p529, %f6786, 0f40800000;
	mov.b32 	%r541, 473;
	mov.u32 	%r1332, %r541;
	@%p529 bra 	$L__BB0_1365;
	sub.f32 	%f6787, %f2913, %f2914;
	add.f32 	%f6788, %f2911, %f2911;
	add.f32 	%f2915, %f1, %f6787;
	fma.rn.f32 	%f2916, %f6788, %f2912, %f2;
	mul.f32 	%f2917, %f2915, %f2915;
	mul.f32 	%f2918, %f2916, %f2916;
	add.f32 	%f6789, %f2917, %f2918;
	setp.gt.f32 	%p530, %f6789, 0f40800000;
	mov.b32 	%r542, 474;
	mov.u32 	%r1332, %r542;
	@%p530 bra 	$L__BB0_1365;
	sub.f32 	%f6790, %f2917, %f2918;
	add.f32 	%f6791, %f2915, %f2915;
	add.f32 	%f2919, %f1, %f6790;
	fma.rn.f32 	%f2920, %f6791, %f2916, %f2;
	mul.f32 	%f2921, %f2919, %f2919;
	mul.f32 	%f2922, %f2920, %f2920;
	add.f32 	%f6792, %f2921, %f2922;
	setp.gt.f32 	%p531, %f6792, 0f40800000;
	mov.b32 	%r543, 475;
	mov.u32 	%r1332, %r543;
	@%p531 bra 	$L__BB0_1365;
	sub.f32 	%f6793, %f2921, %f2922;
	add.f32 	%f6794, %f2919, %f2919;
	add.f32 	%f2923, %f1, %f6793;
	fma.rn.f32 	%f2924, %f6794, %f2920, %f2;
	mul.f32 	%f2925, %f2923, %f2923;
	mul.f32 	%f2926, %f2924, %f2924;
	add.f32 	%f6795, %f2925, %f2926;
	setp.gt.f32 	%p532, %f6795, 0f40800000;
	mov.b32 	%r544, 476;
	mov.u32 	%r1332, %r544;
	@%p532 bra 	$L__BB0_1365;
	sub.f32 	%f6796, %f2925, %f2926;
	add.f32 	%f6797, %f2923, %f2923;
	add.f32 	%f2927, %f1, %f6796;
	fma.rn.f32 	%f2928, %f6797, %f2924, %f2;
	mul.f32 	%f2929, %f2927, %f2927;
	mul.f32 	%f2930, %f2928, %f2928;
	add.f32 	%f6798, %f2929, %f2930;
	setp.gt.f32 	%p533, %f6798, 0f40800000;
	mov.b32 	%r545, 477;
	mov.u32 	%r1332, %r545;
	@%p533 bra 	$L__BB0_1365;
	sub.f32 	%f6799, %f2929, %f2930;
	add.f32 	%f6800, %f2927, %f2927;
	add.f32 	%f2931, %f1, %f6799;
	fma.rn.f32 	%f2932, %f6800, %f2928, %f2;
	mul.f32 	%f2933, %f2931, %f2931;
	mul.f32 	%f2934, %f2932, %f2932;
	add.f32 	%f6801, %f2933, %f2934;
	setp.gt.f32 	%p534, %f6801, 0f40800000;
	mov.b32 	%r546, 478;
	mov.u32 	%r1332, %r546;
	@%p534 bra 	$L__BB0_1365;
	sub.f32 	%f6802, %f2933, %f2934;
	add.f32 	%f6803, %f2931, %f2931;
	add.f32 	%f2935, %f1, %f6802;
	fma.rn.f32 	%f2936, %f6803, %f2932, %f2;
	mul.f32 	%f2937, %f2935, %f2935;
	mul.f32 	%f2938, %f2936, %f2936;
	add.f32 	%f6804, %f2937, %f2938;
	setp.gt.f32 	%p535, %f6804, 0f40800000;
	mov.b32 	%r547, 479;
	mov.u32 	%r1332, %r547;
	@%p535 bra 	$L__BB0_1365;
	sub.f32 	%f6805, %f2937, %f2938;
	add.f32 	%f6806, %f2935, %f2935;
	add.f32 	%f2939, %f1, %f6805;
	fma.rn.f32 	%f2940, %f6806, %f2936, %f2;
	mul.f32 	%f2941, %f2939, %f2939;
	mul.f32 	%f2942, %f2940, %f2940;
	add.f32 	%f6807, %f2941, %f2942;
	setp.gt.f32 	%p536, %f6807, 0f40800000;
	mov.b32 	%r548, 480;
	mov.u32 	%r1332, %r548;
	@%p536 bra 	$L__BB0_1365;
	sub.f32 	%f6808, %f2941, %f2942;
	add.f32 	%f6809, %f2939, %f2939;
	add.f32 	%f2943, %f1, %f6808;
	fma.rn.f32 	%f2944, %f6809, %f2940, %f2;
	mul.f32 	%f2945, %f2943, %f2943;
	mul.f32 	%f2946, %f2944, %f2944;
	add.f32 	%f6810, %f2945, %f2946;
	setp.gt.f32 	%p537, %f6810, 0f40800000;
	mov.b32 	%r549, 481;
	mov.u32 	%r1332, %r549;
	@%p537 bra 	$L__BB0_1365;
	sub.f32 	%f6811, %f2945, %f2946;
	add.f32 	%f6812, %f2943, %f2943;
	add.f32 	%f2947, %f1, %f6811;
	fma.rn.f32 	%f2948, %f6812, %f2944, %f2;
	mul.f32 	%f2949, %f2947, %f2947;
	mul.f32 	%f2950, %f2948, %f2948;
	add.f32 	%f6813, %f2949, %f2950;
	setp.gt.f32 	%p538, %f6813, 0f40800000;
	mov.b32 	%r550, 482;
	mov.u32 	%r1332, %r550;
	@%p538 bra 	$L__BB0_1365;
	sub.f32 	%f6814, %f2949, %f2950;
	add.f32 	%f6815, %f2947, %f2947;
	add.f32 	%f2951, %f1, %f6814;
	fma.rn.f32 	%f2952, %f6815, %f2948, %f2;
	mul.f32 	%f2953, %f2951, %f2951;
	mul.f32 	%f2954, %f2952, %f2952;
	add.f32 	%f6816, %f2953, %f2954;
	setp.gt.f32 	%p539, %f6816, 0f40800000;
	mov.b32 	%r551, 483;
	mov.u32 	%r1332, %r551;
	@%p539 bra 	$L__BB0_1365;
	sub.f32 	%f6817, %f2953, %f2954;
	add.f32 	%f6818, %f2951, %f2951;
	add.f32 	%f2955, %f1, %f6817;
	fma.rn.f32 	%f2956, %f6818, %f2952, %f2;
	mul.f32 	%f2957, %f2955, %f2955;
	mul.f32 	%f2958, %f2956, %f2956;
	add.f32 	%f6819, %f2957, %f2958;
	setp.gt.f32 	%p540, %f6819, 0f40800000;
	mov.b32 	%r552, 484;
	mov.u32 	%r1332, %r552;
	@%p540 bra 	$L__BB0_1365;
	sub.f32 	%f6820, %f2957, %f2958;
	add.f32 	%f6821, %f2955, %f2955;
	add.f32 	%f2959, %f1, %f6820;
	fma.rn.f32 	%f2960, %f6821, %f2956, %f2;
	mul.f32 	%f2961, %f2959, %f2959;
	mul.f32 	%f2962, %f2960, %f2960;
	add.f32 	%f6822, %f2961, %f2962;
	setp.gt.f32 	%p541, %f6822, 0f40800000;
	mov.b32 	%r553, 485;
	mov.u32 	%r1332, %r553;
	@%p541 bra 	$L__BB0_1365;
	sub.f32 	%f6823, %f2961, %f2962;
	add.f32 	%f6824, %f2959, %f2959;
	add.f32 	%f2963, %f1, %f6823;
	fma.rn.f32 	%f2964, %f6824, %f2960, %f2;
	mul.f32 	%f2965, %f2963, %f2963;
	mul.f32 	%f2966, %f2964, %f2964;
	add.f32 	%f6825, %f2965, %f2966;
	setp.gt.f32 	%p542, %f6825, 0f40800000;
	mov.b32 	%r554, 486;
	mov.u32 	%r1332, %r554;
	@%p542 bra 	$L__BB0_1365;
	sub.f32 	%f6826, %f2965, %f2966;
	add.f32 	%f6827, %f2963, %f2963;
	add.f32 	%f2967, %f1, %f6826;
	fma.rn.f32 	%f2968, %f6827, %f2964, %f2;
	mul.f32 	%f2969, %f2967, %f2967;
	mul.f32 	%f2970, %f2968, %f2968;
	add.f32 	%f6828, %f2969, %f2970;
	setp.gt.f32 	%p543, %f6828, 0f40800000;
	mov.b32 	%r555, 487;
	mov.u32 	%r1332, %r555;
	@%p543 bra 	$L__BB0_1365;
	sub.f32 	%f6829, %f2969, %f2970;
	add.f32 	%f6830, %f2967, %f2967;
	add.f32 	%f2971, %f1, %f6829;
	fma.rn.f32 	%f2972, %f6830, %f2968, %f2;
	mul.f32 	%f2973, %f2971, %f2971;
	mul.f32 	%f2974, %f2972, %f2972;
	add.f32 	%f6831, %f2973, %f2974;
	setp.gt.f32 	%p544, %f6831, 0f40800000;
	mov.b32 	%r556, 488;
	mov.u32 	%r1332, %r556;
	@%p544 bra 	$L__BB0_1365;
	sub.f32 	%f6832, %f2973, %f2974;
	add.f32 	%f6833, %f2971, %f2971;
	add.f32 	%f2975, %f1, %f6832;
	fma.rn.f32 	%f2976, %f6833, %f2972, %f2;
	mul.f32 	%f2977, %f2975, %f2975;
	mul.f32 	%f2978, %f2976, %f2976;
	add.f32 	%f6834, %f2977, %f2978;
	setp.gt.f32 	%p545, %f6834, 0f40800000;
	mov.b32 	%r557, 489;
	mov.u32 	%r1332, %r557;
	@%p545 bra 	$L__BB0_1365;
	sub.f32 	%f6835, %f2977, %f2978;
	add.f32 	%f6836, %f2975, %f2975;
	add.f32 	%f2979, %f1, %f6835;
	fma.rn.f32 	%f2980, %f6836, %f2976, %f2;
	mul.f32 	%f2981, %f2979, %f2979;
	mul.f32 	%f2982, %f2980, %f2980;
	add.f32 	%f6837, %f2981, %f2982;
	setp.gt.f32 	%p546, %f6837, 0f40800000;
	mov.b32 	%r558, 490;
	mov.u32 	%r1332, %r558;
	@%p546 bra 	$L__BB0_1365;
	sub.f32 	%f6838, %f2981, %f2982;
	add.f32 	%f6839, %f2979, %f2979;
	add.f32 	%f2983, %f1, %f6838;
	fma.rn.f32 	%f2984, %f6839, %f2980, %f2;
	mul.f32 	%f2985, %f2983, %f2983;
	mul.f32 	%f2986, %f2984, %f2984;
	add.f32 	%f6840, %f2985, %f2986;
	setp.gt.f32 	%p547, %f6840, 0f40800000;
	mov.b32 	%r559, 491;
	mov.u32 	%r1332, %r559;
	@%p547 bra 	$L__BB0_1365;
	sub.f32 	%f6841, %f2985, %f2986;
	add.f32 	%f6842, %f2983, %f2983;
	add.f32 	%f2987, %f1, %f6841;
	fma.rn.f32 	%f2988, %f6842, %f2984, %f2;
	mul.f32 	%f2989, %f2987, %f2987;
	mul.f32 	%f2990, %f2988, %f2988;
	add.f32 	%f6843, %f2989, %f2990;
	setp.gt.f32 	%p548, %f6843, 0f40800000;
	mov.b32 	%r560, 492;
	mov.u32 	%r1332, %r560;
	@%p548 bra 	$L__BB0_1365;
	sub.f32 	%f6844, %f2989, %f2990;
	add.f32 	%f6845, %f2987, %f2987;
	add.f32 	%f2991, %f1, %f6844;
	fma.rn.f32 	%f2992, %f6845, %f2988, %f2;
	mul.f32 	%f2993, %f2991, %f2991;
	mul.f32 	%f2994, %f2992, %f2992;
	add.f32 	%f6846, %f2993, %f2994;
	setp.gt.f32 	%p549, %f6846, 0f40800000;
	mov.b32 	%r561, 493;
	mov.u32 	%r1332, %r561;
	@%p549 bra 	$L__BB0_1365;
	sub.f32 	%f6847, %f2993, %f2994;
	add.f32 	%f6848, %f2991, %f2991;
	add.f32 	%f2995, %f1, %f6847;
	fma.rn.f32 	%f2996, %f6848, %f2992, %f2;
	mul.f32 	%f2997, %f2995, %f2995;
	mul.f32 	%f2998, %f2996, %f2996;
	add.f32 	%f6849, %f2997, %f2998;
	setp.gt.f32 	%p550, %f6849, 0f40800000;
	mov.b32 	%r562, 494;
	mov.u32 	%r1332, %r562;
	@%p550 bra 	$L__BB0_1365;
	sub.f32 	%f6850, %f2997, %f2998;
	add.f32 	%f6851, %f2995, %f2995;
	add.f32 	%f2999, %f1, %f6850;
	fma.rn.f32 	%f3000, %f6851, %f2996, %f2;
	mul.f32 	%f3001, %f2999, %f2999;
	mul.f32 	%f3002, %f3000, %f3000;
	add.f32 	%f6852, %f3001, %f3002;
	setp.gt.f32 	%p551, %f6852, 0f40800000;
	mov.b32 	%r563, 495;
	mov.u32 	%r1332, %r563;
	@%p551 bra 	$L__BB0_1365;
	sub.f32 	%f6853, %f3001, %f3002;
	add.f32 	%f6854, %f2999, %f2999;
	add.f32 	%f3003, %f1, %f6853;
	fma.rn.f32 	%f3004, %f6854, %f3000, %f2;
	mul.f32 	%f3005, %f3003, %f3003;
	mul.f32 	%f3006, %f3004, %f3004;
	add.f32 	%f6855, %f3005, %f3006;
	setp.gt.f32 	%p552, %f6855, 0f40800000;
	mov.b32 	%r564, 496;
	mov.u32 	%r1332, %r564;
	@%p552 bra 	$L__BB0_1365;
	sub.f32 	%f6856, %f3005, %f3006;
	add.f32 	%f6857, %f3003, %f3003;
	add.f32 	%f3007, %f1, %f6856;
	fma.rn.f32 	%f3008, %f6857, %f3004, %f2;
	mul.f32 	%f3009, %f3007, %f3007;
	mul.f32 	%f3010, %f3008, %f3008;
	add.f32 	%f6858, %f3009, %f3010;
	setp.gt.f32 	%p553, %f6858, 0f40800000;
	mov.b32 	%r565, 497;
	mov.u32 	%r1332, %r565;
	@%p553 bra 	$L__BB0_1365;
	sub.f32 	%f6859, %f3009, %f3010;
	add.f32 	%f6860, %f3007, %f3007;
	add.f32 	%f3011, %f1, %f6859;
	fma.rn.f32 	%f3012, %f6860, %f3008, %f2;
	mul.f32 	%f3013, %f3011, %f3011;
	mul.f32 	%f3014, %f3012, %f3012;
	add.f32 	%f6861, %f3013, %f3014;
	setp.gt.f32 	%p554, %f6861, 0f40800000;
	mov.b32 	%r566, 498;
	mov.u32 	%r1332, %r566;
	@%p554 bra 	$L__BB0_1365;
	sub.f32 	%f6862, %f3013, %f3014;
	add.f32 	%f6863, %f3011, %f3011;
	add.f32 	%f3015, %f1, %f6862;
	fma.rn.f32 	%f3016, %f6863, %f3012, %f2;
	mul.f32 	%f3017, %f3015, %f3015;
	mul.f32 	%f3018, %f3016, %f3016;
	add.f32 	%f6864, %f3017, %f3018;
	setp.gt.f32 	%p555, %f6864, 0f40800000;
	mov.b32 	%r567, 499;
	mov.u32 	%r1332, %r567;
	@%p555 bra 	$L__BB0_1365;
	sub.f32 	%f6865, %f3017, %f3018;
	add.f32 	%f6866, %f3015, %f3015;
	add.f32 	%f3019, %f1, %f6865;
	fma.rn.f32 	%f3020, %f6866, %f3016, %f2;
	mul.f32 	%f3021, %f3019, %f3019;
	mul.f32 	%f3022, %f3020, %f3020;
	add.f32 	%f6867, %f3021, %f3022;
	setp.gt.f32 	%p556, %f6867, 0f40800000;
	mov.b32 	%r568, 500;
	mov.u32 	%r1332, %r568;
	@%p556 bra 	$L__BB0_1365;
	sub.f32 	%f6868, %f3021, %f3022;
	add.f32 	%f6869, %f3019, %f3019;
	add.f32 	%f3023, %f1, %f6868;
	fma.rn.f32 	%f3024, %f6869, %f3020, %f2;
	mul.f32 	%f3025, %f3023, %f3023;
	mul.f32 	%f3026, %f3024, %f3024;
	add.f32 	%f6870, %f3025, %f3026;
	setp.gt.f32 	%p557, %f6870, 0f40800000;
	mov.b32 	%r569, 501;
	mov.u32 	%r1332, %r569;
	@%p557 bra 	$L__BB0_1365;
	sub.f32 	%f6871, %f3025, %f3026;
	add.f32 	%f6872, %f3023, %f3023;
	add.f32 	%f3027, %f1, %f6871;
	fma.rn.f32 	%f3028, %f6872, %f3024, %f2;
	mul.f32 	%f3029, %f3027, %f3027;
	mul.f32 	%f3030, %f3028, %f3028;
	add.f32 	%f6873, %f3029, %f3030;
	setp.gt.f32 	%p558, %f6873, 0f40800000;
	mov.b32 	%r570, 502;
	mov.u32 	%r1332, %r570;
	@%p558 bra 	$L__BB0_1365;
	sub.f32 	%f6874, %f3029, %f3030;
	add.f32 	%f6875, %f3027, %f3027;
	add.f32 	%f3031, %f1, %f6874;
	fma.rn.f32 	%f3032, %f6875, %f3028, %f2;
	mul.f32 	%f3033, %f3031, %f3031;
	mul.f32 	%f3034, %f3032, %f3032;
	add.f32 	%f6876, %f3033, %f3034;
	setp.gt.f32 	%p559, %f6876, 0f40800000;
	mov.b32 	%r571, 503;
	mov.u32 	%r1332, %r571;
	@%p559 bra 	$L__BB0_1365;
	sub.f32 	%f6877, %f3033, %f3034;
	add.f32 	%f6878, %f3031, %f3031;
	add.f32 	%f3035, %f1, %f6877;
	fma.rn.f32 	%f3036, %f6878, %f3032, %f2;
	mul.f32 	%f3037, %f3035, %f3035;
	mul.f32 	%f3038, %f3036, %f3036;
	add.f32 	%f6879, %f3037, %f3038;
	setp.gt.f32 	%p560, %f6879, 0f40800000;
	mov.b32 	%r572, 504;
	mov.u32 	%r1332, %r572;
	@%p560 bra 	$L__BB0_1365;
	sub.f32 	%f6880, %f3037, %f3038;
	add.f32 	%f6881, %f3035, %f3035;
	add.f32 	%f3039, %f1, %f6880;
	fma.rn.f32 	%f3040, %f6881, %f3036, %f2;
	mul.f32 	%f3041, %f3039, %f3039;
	mul.f32 	%f3042, %f3040, %f3040;
	add.f32 	%f6882, %f3041, %f3042;
	setp.gt.f32 	%p561, %f6882, 0f40800000;
	mov.b32 	%r573, 505;
	mov.u32 	%r1332, %r573;
	@%p561 bra 	$L__BB0_1365;
	sub.f32 	%f6883, %f3041, %f3042;
	add.f32 	%f6884, %f3039, %f3039;
	add.f32 	%f3043, %f1, %f6883;
	fma.rn.f32 	%f3044, %f6884, %f3040, %f2;
	mul.f32 	%f3045, %f3043, %f3043;
	mul.f32 	%f3046, %f3044, %f3044;
	add.f32 	%f6885, %f3045, %f3046;
	setp.gt.f32 	%p562, %f6885, 0f40800000;
	mov.b32 	%r574, 506;
	mov.u32 	%r1332, %r574;
	@%p562 bra 	$L__BB0_1365;
	sub.f32 	%f6886, %f3045, %f3046;
	add.f32 	%f6887, %f3043, %f3043;
	add.f32 	%f3047, %f1, %f6886;
	fma.rn.f32 	%f3048, %f6887, %f3044, %f2;
	mul.f32 	%f3049, %f3047, %f3047;
	mul.f32 	%f3050, %f3048, %f3048;
	add.f32 	%f6888, %f3049, %f3050;
	setp.gt.f32 	%p563, %f6888, 0f40800000;
	mov.b32 	%r575, 507;
	mov.u32 	%r1332, %r575;
	@%p563 bra 	$L__BB0_1365;
	sub.f32 	%f6889, %f3049, %f3050;
	add.f32 	%f6890, %f3047, %f3047;
	add.f32 	%f3051, %f1, %f6889;
	fma.rn.f32 	%f3052, %f6890, %f3048, %f2;
	mul.f32 	%f3053, %f3051, %f3051;
	mul.f32 	%f3054, %f3052, %f3052;
	add.f32 	%f6891, %f3053, %f3054;
	setp.gt.f32 	%p564, %f6891, 0f40800000;
	mov.b32 	%r576, 508;
	mov.u32 	%r1332, %r576;
	@%p564 bra 	$L__BB0_1365;
	sub.f32 	%f6892, %f3053, %f3054;
	add.f32 	%f6893, %f3051, %f3051;
	add.f32 	%f3055, %f1, %f6892;
	fma.rn.f32 	%f3056, %f6893, %f3052, %f2;
	mul.f32 	%f3057, %f3055, %f3055;
	mul.f32 	%f3058, %f3056, %f3056;
	add.f32 	%f6894, %f3057, %f3058;
	setp.gt.f32 	%p565, %f6894, 0f40800000;
	mov.b32 	%r577, 509;
	mov.u32 	%r1332, %r577;
	@%p565 bra 	$L__BB0_1365;
	sub.f32 	%f6895, %f3057, %f3058;
	add.f32 	%f6896, %f3055, %f3055;
	add.f32 	%f3059, %f1, %f6895;
	fma.rn.f32 	%f3060, %f6896, %f3056, %f2;
	mul.f32 	%f3061, %f3059, %f3059;
	mul.f32 	%f3062, %f3060, %f3060;
	add.f32 	%f6897, %f3061, %f3062;
	setp.gt.f32 	%p566, %f6897, 0f40800000;
	mov.b32 	%r578, 510;
	mov.u32 	%r1332, %r578;
	@%p566 bra 	$L__BB0_1365;
	sub.f32 	%f6898, %f3061, %f3062;
	add.f32 	%f6899, %f3059, %f3059;
	add.f32 	%f3063, %f1, %f6898;
	fma.rn.f32 	%f3064, %f6899, %f3060, %f2;
	mul.f32 	%f3065, %f3063, %f3063;
	mul.f32 	%f3066, %f3064, %f3064;
	add.f32 	%f6900, %f3065, %f3066;
	setp.gt.f32 	%p567, %f6900, 0f40800000;
	mov.b32 	%r579, 511;
	mov.u32 	%r1332, %r579;
	@%p567 bra 	$L__BB0_1365;
	sub.f32 	%f6901, %f3065, %f3066;
	add.f32 	%f6902, %f3063, %f3063;
	add.f32 	%f3067, %f1, %f6901;
	fma.rn.f32 	%f3068, %f6902, %f3064, %f2;
	mul.f32 	%f3069, %f3067, %f3067;
	mul.f32 	%f3070, %f3068, %f3068;
	add.f32 	%f6903, %f3069, %f3070;
	setp.gt.f32 	%p568, %f6903, 0f40800000;
	mov.b32 	%r580, 512;
	mov.u32 	%r1332, %r580;
	@%p568 bra 	$L__BB0_1365;
	sub.f32 	%f6904, %f3069, %f3070;
	add.f32 	%f6905, %f3067, %f3067;
	add.f32 	%f3071, %f1, %f6904;
	fma.rn.f32 	%f3072, %f6905, %f3068, %f2;
	mul.f32 	%f3073, %f3071, %f3071;
	mul.f32 	%f3074, %f3072, %f3072;
	add.f32 	%f6906, %f3073, %f3074;
	setp.gt.f32 	%p569, %f6906, 0f40800000;
	mov.b32 	%r581, 513;
	mov.u32 	%r1332, %r581;
	@%p569 bra 	$L__BB0_1365;
	sub.f32 	%f6907, %f3073, %f3074;
	add.f32 	%f6908, %f3071, %f3071;
	add.f32 	%f3075, %f1, %f6907;
	fma.rn.f32 	%f3076, %f6908, %f3072, %f2;
	mul.f32 	%f3077, %f3075, %f3075;
	mul.f32 	%f3078, %f3076, %f3076;
	add.f32 	%f6909, %f3077, %f3078;
	setp.gt.f32 	%p570, %f6909, 0f40800000;
	mov.b32 	%r582, 514;
	mov.u32 	%r1332, %r582;
	@%p570 bra 	$L__BB0_1365;
	sub.f32 	%f6910, %f3077, %f3078;
	add.f32 	%f6911, %f3075, %f3075;
	add.f32 	%f3079, %f1, %f6910;
	fma.rn.f32 	%f3080, %f6911, %f3076, %f2;
	mul.f32 	%f3081, %f3079, %f3079;
	mul.f32 	%f3082, %f3080, %f3080;
	add.f32 	%f6912, %f3081, %f3082;
	setp.gt.f32 	%p571, %f6912, 0f40800000;
	mov.b32 	%r583, 515;
	mov.u32 	%r1332, %r583;
	@%p571 bra 	$L__BB0_1365;
	sub.f32 	%f6913, %f3081, %f3082;
	add.f32 	%f6914, %f3079, %f3079;
	add.f32 	%f3083, %f1, %f6913;
	fma.rn.f32 	%f3084, %f6914, %f3080, %f2;
	mul.f32 	%f3085, %f3083, %f3083;
	mul.f32 	%f3086, %f3084, %f3084;
	add.f32 	%f6915, %f3085, %f3086;
	setp.gt.f32 	%p572, %f6915, 0f40800000;
	mov.b32 	%r584, 516;
	mov.u32 	%r1332, %r584;
	@%p572 bra 	$L__BB0_1365;
	sub.f32 	%f6916, %f3085, %f3086;
	add.f32 	%f6917, %f3083, %f3083;
	add.f32 	%f3087, %f1, %f6916;
	fma.rn.f32 	%f3088, %f6917, %f3084, %f2;
	mul.f32 	%f3089, %f3087, %f3087;
	mul.f32 	%f3090, %f3088, %f3088;
	add.f32 	%f6918, %f3089, %f3090;
	setp.gt.f32 	%p573, %f6918, 0f40800000;
	mov.b32 	%r585, 517;
	mov.u32 	%r1332, %r585;
	@%p573 bra 	$L__BB0_1365;
	sub.f32 	%f6919, %f3089, %f3090;
	add.f32 	%f6920, %f3087, %f3087;
	add.f32 	%f3091, %f1, %f6919;
	fma.rn.f32 	%f3092, %f6920, %f3088, %f2;
	mul.f32 	%f3093, %f3091, %f3091;
	mul.f32 	%f3094, %f3092, %f3092;
	add.f32 	%f6921, %f3093, %f3094;
	setp.gt.f32 	%p574, %f6921, 0f40800000;
	mov.b32 	%r586, 518;
	mov.u32 	%r1332, %r586;
	@%p574 bra 	$L__BB0_1365;
	sub.f32 	%f6922, %f3093, %f3094;
	add.f32 	%f6923, %f3091, %f3091;
	add.f32 	%f3095, %f1, %f6922;
	fma.rn.f32 	%f3096, %f6923, %f3092, %f2;
	mul.f32 	%f3097, %f3095, %f3095;
	mul.f32 	%f3098, %f3096, %f3096;
	add.f32 	%f6924, %f3097, %f3098;
	setp.gt.f32 	%p575, %f6924, 0f40800000;
	mov.b32 	%r587, 519;
	mov.u32 	%r1332, %r587;
	@%p575 bra 	$L__BB0_1365;
	sub.f32 	%f6925, %f3097, %f3098;
	add.f32 	%f6926, %f3095, %f3095;
	add.f32 	%f3099, %f1, %f6925;
	fma.rn.f32 	%f3100, %f6926, %f3096, %f2;
	mul.f32 	%f3101, %f3099, %f3099;
	mul.f32 	%f3102, %f3100, %f3100;
	add.f32 	%f6927, %f3101, %f3102;
	setp.gt.f32 	%p576, %f6927, 0f40800000;
	mov.b32 	%r588, 520;
	mov.u32 	%r1332, %r588;
	@%p576 bra 	$L__BB0_1365;
	sub.f32 	%f6928, %f3101, %f3102;
	add.f32 	%f6929, %f3099, %f3099;
	add.f32 	%f3103, %f1, %f6928;
	fma.rn.f32 	%f3104, %f6929, %f3100, %f2;
	mul.f32 	%f3105, %f3103, %f3103;
	mul.f32 	%f3106, %f3104, %f3104;
	add.f32 	%f6930, %f3105, %f3106;
	setp.gt.f32 	%p577, %f6930, 0f40800000;
	mov.b32 	%r589, 521;
	mov.u32 	%r1332, %r589;
	@%p577 bra 	$L__BB0_1365;
	sub.f32 	%f6931, %f3105, %f3106;
	add.f32 	%f6932, %f3103, %f3103;
	add.f32 	%f3107, %f1, %f6931;
	fma.rn.f32 	%f3108, %f6932, %f3104, %f2;
	mul.f32 	%f3109, %f3107, %f3107;
	mul.f32 	%f3110, %f3108, %f3108;
	add.f32 	%f6933, %f3109, %f3110;
	setp.gt.f32 	%p578, %f6933, 0f40800000;
	mov.b32 	%r590, 522;
	mov.u32 	%r1332, %r590;
	@%p578 bra 	$L__BB0_1365;
	sub.f32 	%f6934, %f3109, %f3110;
	add.f32 	%f6935, %f3107, %f3107;
	add.f32 	%f3111, %f1, %f6934;
	fma.rn.f32 	%f3112, %f6935, %f3108, %f2;
	mul.f32 	%f3113, %f3111, %f3111;
	mul.f32 	%f3114, %f3112, %f3112;
	add.f32 	%f6936, %f3113, %f3114;
	setp.gt.f32 	%p579, %f6936, 0f40800000;
	mov.b32 	%r591, 523;
	mov.u32 	%r1332, %r591;
	@%p579 bra 	$L__BB0_1365;
	sub.f32 	%f6937, %f3113, %f3114;
	add.f32 	%f6938, %f3111, %f3111;
	add.f32 	%f3115, %f1, %f6937;
	fma.rn.f32 	%f3116, %f6938, %f3112, %f2;
	mul.f32 	%f3117, %f3115, %f3115;
	mul.f32 	%f3118, %f3116, %f3116;
	add.f32 	%f6939, %f3117, %f3118;
	setp.gt.f32 	%p580, %f6939, 0f40800000;
	mov.b32 	%r592, 524;
	mov.u32 	%r1332, %r592;
	@%p580 bra 	$L__BB0_1365;
	sub.f32 	%f6940, %f3117, %f3118;
	add.f32 	%f6941, %f3115, %f3115;
	add.f32 	%f3119, %f1, %f6940;
	fma.rn.f32 	%f3120, %f6941, %f3116, %f2;
	mul.f32 	%f3121, %f3119, %f3119;
	mul.f32 	%f3122, %f3120, %f3120;
	add.f32 	%f6942, %f3121, %f3122;
	setp.gt.f32 	%p581, %f6942, 0f40800000;
	mov.b32 	%r593, 525;
	mov.u32 	%r1332, %r593;
	@%p581 bra 	$L__BB0_1365;
	sub.f32 	%f6943, %f3121, %f3122;
	add.f32 	%f6944, %f3119, %f3119;
	add.f32 	%f3123, %f1, %f6943;
	fma.rn.f32 	%f3124, %f6944, %f3120, %f2;
	mul.f32 	%f3125, %f3123, %f3123;
	mul.f32 	%f3126, %f3124, %f3124;
	add.f32 	%f6945, %f3125, %f3126;
	setp.gt.f32 	%p582, %f6945, 0f40800000;
	mov.b32 	%r594, 526;
	mov.u32 	%r1332, %r594;
	@%p582 bra 	$L__BB0_1365;
	sub.f32 	%f6946, %f3125, %f3126;
	add.f32 	%f6947, %f3123, %f3123;
	add.f32 	%f3127, %f1, %f6946;
	fma.rn.f32 	%f3128, %f6947, %f3124, %f2;
	mul.f32 	%f3129, %f3127, %f3127;
	mul.f32 	%f3130, %f3128, %f3128;
	add.f32 	%f6948, %f3129, %f3130;
	setp.gt.f32 	%p583, %f6948, 0f40800000;
	mov.b32 	%r595, 527;
	mov.u32 	%r1332, %r595;
	@%p583 bra 	$L__BB0_1365;
	sub.f32 	%f6949, %f3129, %f3130;
	add.f32 	%f6950, %f3127, %f3127;
	add.f32 	%f3131, %f1, %f6949;
	fma.rn.f32 	%f3132, %f6950, %f3128, %f2;
	mul.f32 	%f3133, %f3131, %f3131;
	mul.f32 	%f3134, %f3132, %f3132;
	add.f32 	%f6951, %f3133, %f3134;
	setp.gt.f32 	%p584, %f6951, 0f40800000;
	mov.b32 	%r596, 528;
	mov.u32 	%r1332, %r596;
	@%p584 bra 	$L__BB0_1365;
	sub.f32 	%f6952, %f3133, %f3134;
	add.f32 	%f6953, %f3131, %f3131;
	add.f32 	%f3135, %f1, %f6952;
	fma.rn.f32 	%f3136, %f6953, %f3132, %f2;
	mul.f32 	%f3137, %f3135, %f3135;
	mul.f32 	%f3138, %f3136, %f3136;
	add.f32 	%f6954, %f3137, %f3138;
	setp.gt.f32 	%p585, %f6954, 0f40800000;
	mov.b32 	%r597, 529;
	mov.u32 	%r1332, %r597;
	@%p585 bra 	$L__BB0_1365;
	sub.f32 	%f6955, %f3137, %f3138;
	add.f32 	%f6956, %f3135, %f3135;
	add.f32 	%f3139, %f1, %f6955;
	fma.rn.f32 	%f3140, %f6956, %f3136, %f2;
	mul.f32 	%f3141, %f3139, %f3139;
	mul.f32 	%f3142, %f3140, %f3140;
	add.f32 	%f6957, %f3141, %f3142;
	setp.gt.f32 	%p586, %f6957, 0f40800000;
	mov.b32 	%r598, 530;
	mov.u32 	%r1332, %r598;
	@%p586 bra 	$L__BB0_1365;
	sub.f32 	%f6958, %f3141, %f3142;
	add.f32 	%f6959, %f3139, %f3139;
	add.f32 	%f3143, %f1, %f6958;
	fma.rn.f32 	%f3144, %f6959, %f3140, %f2;
	mul.f32 	%f3145, %f3143, %f3143;
	mul.f32 	%f3146, %f3144, %f3144;
	add.f32 	%f6960, %f3145, %f3146;
	setp.gt.f32 	%p587, %f6960, 0f40800000;
	mov.b32 	%r599, 531;
	mov.u32 	%r1332, %r599;
	@%p587 bra 	$L__BB0_1365;
	sub.f32 	%f6961, %f3145, %f3146;
	add.f32 	%f6962, %f3143, %f3143;
	add.f32 	%f3147, %f1, %f6961;
	fma.rn.f32 	%f3148, %f6962, %f3144, %f2;
	mul.f32 	%f3149, %f3147, %f3147;
	mul.f32 	%f3150, %f3148, %f3148;
	add.f32 	%f6963, %f3149, %f3150;
	setp.gt.f32 	%p588, %f6963, 0f40800000;
	mov.b32 	%r600, 532;
	mov.u32 	%r1332, %r600;
	@%p588 bra 	$L__BB0_1365;
	sub.f32 	%f6964, %f3149, %f3150;
	add.f32 	%f6965, %f3147, %f3147;
	add.f32 	%f3151, %f1, %f6964;
	fma.rn.f32 	%f3152, %f6965, %f3148, %f2;
	mul.f32 	%f3153, %f3151, %f3151;
	mul.f32 	%f3154, %f3152, %f3152;
	add.f32 	%f6966, %f3153, %f3154;
	setp.gt.f32 	%p589, %f6966, 0f40800000;
	mov.b32 	%r601, 533;
	mov.u32 	%r1332, %r601;
	@%p589 bra 	$L__BB0_1365;
	sub.f32 	%f6967, %f3153, %f3154;
	add.f32 	%f6968, %f3151, %f3151;
	add.f32 	%f3155, %f1, %f6967;
	fma.rn.f32 	%f3156, %f6968, %f3152, %f2;
	mul.f32 	%f3157, %f3155, %f3155;
	mul.f32 	%f3158, %f3156, %f3156;
	add.f32 	%f6969, %f3157, %f3158;
	setp.gt.f32 	%p590, %f6969, 0f40800000;
	mov.b32 	%r602, 534;
	mov.u32 	%r1332, %r602;
	@%p590 bra 	$L__BB0_1365;
	sub.f32 	%f6970, %f3157, %f3158;
	add.f32 	%f6971, %f3155, %f3155;
	add.f32 	%f3159, %f1, %f6970;
	fma.rn.f32 	%f3160, %f6971, %f3156, %f2;
	mul.f32 	%f3161, %f3159, %f3159;
	mul.f32 	%f3162, %f3160, %f3160;
	add.f32 	%f6972, %f3161, %f3162;
	setp.gt.f32 	%p591, %f6972, 0f40800000;
	mov.b32 	%r603, 535;
	mov.u32 	%r1332, %r603;
	@%p591 bra 	$L__BB0_1365;
	sub.f32 	%f6973, %f3161, %f3162;
	add.f32 	%f6974, %f3159, %f3159;
	add.f32 	%f3163, %f1, %f6973;
	fma.rn.f32 	%f3164, %f6974, %f3160, %f2;
	mul.f32 	%f3165, %f3163, %f3163;
	mul.f32 	%f3166, %f3164, %f3164;
	add.f32 	%f6975, %f3165, %f3166;
	setp.gt.f32 	%p592, %f6975, 0f40800000;
	mov.b32 	%r604, 536;
	mov.u32 	%r1332, %r604;
	@%p592 bra 	$L__BB0_1365;
	sub.f32 	%f6976, %f3165, %f3166;
	add.f32 	%f6977, %f3163, %f3163;
	add.f32 	%f3167, %f1, %f6976;
	fma.rn.f32 	%f3168, %f6977, %f3164, %f2;
	mul.f32 	%f3169, %f3167, %f3167;
	mul.f32 	%f3170, %f3168, %f3168;
	add.f32 	%f6978, %f3169, %f3170;
	setp.gt.f32 	%p593, %f6978, 0f40800000;
	mov.b32 	%r605, 537;
	mov.u32 	%r1332, %r605;
	@%p593 bra 	$L__BB0_1365;
	sub.f32 	%f6979, %f3169, %f3170;
	add.f32 	%f6980, %f3167, %f3167;
	add.f32 	%f3171, %f1, %f6979;
	fma.rn.f32 	%f3172, %f6980, %f3168, %f2;
	mul.f32 	%f3173, %f3171, %f3171;
	mul.f32 	%f3174, %f3172, %f3172;
	add.f32 	%f6981, %f3173, %f3174;
	setp.gt.f32 	%p594, %f6981, 0f40800000;
	mov.b32 	%r606, 538;
	mov.u32 	%r1332, %r606;
	@%p594 bra 	$L__BB0_1365;
	sub.f32 	%f6982, %f3173, %f3174;
	add.f32 	%f6983, %f3171, %f3171;
	add.f32 	%f3175, %f1, %f6982;
	fma.rn.f32 	%f3176, %f6983, %f3172, %f2;
	mul.f32 	%f3177, %f3175, %f3175;
	mul.f32 	%f3178, %f3176, %f3176;
	add.f32 	%f6984, %f3177, %f3178;
	setp.gt.f32 	%p595, %f6984, 0f40800000;
	mov.b32 	%r607, 539;
	mov.u32 	%r1332, %r607;
	@%p595 bra 	$L__BB0_1365;
	sub.f32 	%f6985, %f3177, %f3178;
	add.f32 	%f6986, %f3175, %f3175;
	add.f32 	%f3179, %f1, %f6985;
	fma.rn.f32 	%f3180, %f6986, %f3176, %f2;
	mul.f32 	%f3181, %f3179, %f3179;
	mul.f32 	%f3182, %f3180, %f3180;
	add.f32 	%f6987, %f3181, %f3182;
	setp.gt.f32 	%p596, %f6987, 0f40800000;
	mov.b32 	%r608, 540;
	mov.u32 	%r1332, %r608;
	@%p596 bra 	$L__BB0_1365;
	sub.f32 	%f6988, %f3181, %f3182;
	add.f32 	%f6989, %f3179, %f3179;
	add.f32 	%f3183, %f1, %f6988;
	fma.rn.f32 	%f3184, %f6989, %f3180, %f2;
	mul.f32 	%f3185, %f3183, %f3183;
	mul.f32 	%f3186, %f3184, %f3184;
	add.f32 	%f6990, %f3185, %f3186;
	setp.gt.f32 	%p597, %f6990, 0f40800000;
	mov.b32 	%r609, 541;
	mov.u32 	%r1332, %r609;
	@%p597 bra 	$L__BB0_1365;
	sub.f32 	%f6991, %f3185, %f3186;
	add.f32 	%f6992, %f3183, %f3183;
	add.f32 	%f3187, %f1, %f6991;
	fma.rn.f32 	%f3188, %f6992, %f3184, %f2;
	mul.f32 	%f3189, %f3187, %f3187;
	mul.f32 	%f3190, %f3188, %f3188;
	add.f32 	%f6993, %f3189, %f3190;
	setp.gt.f32 	%p598, %f6993, 0f40800000;
	mov.b32 	%r610, 542;
	mov.u32 	%r1332, %r610;
	@%p598 bra 	$L__BB0_1365;
	sub.f32 	%f6994, %f3189, %f3190;
	add.f32 	%f6995, %f3187, %f3187;
	add.f32 	%f3191, %f1, %f6994;
	fma.rn.f32 	%f3192, %f6995, %f3188, %f2;
	mul.f32 	%f3193, %f3191, %f3191;
	mul.f32 	%f3194, %f3192, %f3192;
	add.f32 	%f6996, %f3193, %f3194;
	setp.gt.f32 	%p599, %f6996, 0f40800000;
	mov.b32 	%r611, 543;
	mov.u32 	%r1332, %r611;
	@%p599 bra 	$L__BB0_1365;
	sub.f32 	%f6997, %f3193, %f3194;
	add.f32 	%f6998, %f3191, %f3191;
	add.f32 	%f3195, %f1, %f6997;
	fma.rn.f32 	%f3196, %f6998, %f3192, %f2;
	mul.f32 	%f3197, %f3195, %f3195;
	mul.f32 	%f3198, %f3196, %f3196;
	add.f32 	%f6999, %f3197, %f3198;
	setp.gt.f32 	%p600, %f6999, 0f40800000;
	mov.b32 	%r612, 544;
	mov.u32 	%r1332, %r612;
	@%p600 bra 	$L__BB0_1365;
	sub.f32 	%f7000, %f3197, %f3198;
	add.f32 	%f7001, %f3195, %f3195;
	add.f32 	%f3199, %f1, %f7000;
	fma.rn.f32 	%f3200, %f7001, %f3196, %f2;
	mul.f32 	%f3201, %f3199, %f3199;
	mul.f32 	%f3202, %f3200, %f3200;
	add.f32 	%f7002, %f3201, %f3202;
	setp.gt.f32 	%p601, %f7002, 0f40800000;
	mov.b32 	%r613, 545;
	mov.u32 	%r1332, %r613;
	@%p601 bra 	$L__BB0_1365;
	sub.f32 	%f7003, %f3201, %f3202;
	add.f32 	%f7004, %f3199, %f3199;
	add.f32 	%f3203, %f1, %f7003;
	fma.rn.f32 	%f3204, %f7004, %f3200, %f2;
	mul.f32 	%f3205, %f3203, %f3203;
	mul.f32 	%f3206, %f3204, %f3204;
	add.f32 	%f7005, %f3205, %f3206;
	setp.gt.f32 	%p602, %f7005, 0f40800000;
	mov.b32 	%r614, 546;
	mov.u32 	%r1332, %r614;
	@%p602 bra 	$L__BB0_1365;
	sub.f32 	%f7006, %f3205, %f3206;
	add.f32 	%f7007, %f3203, %f3203;
	add.f32 	%f3207, %f1, %f7006;
	fma.rn.f32 	%f3208, %f7007, %f3204, %f2;
	mul.f32 	%f3209, %f3207, %f3207;
	mul.f32 	%f3210, %f3208, %f3208;
	add.f32 	%f7008, %f3209, %f3210;
	setp.gt.f32 	%p603, %f7008, 0f40800000;
	mov.b32 	%r615, 547;
	mov.u32 	%r1332, %r615;
	@%p603 bra 	$L__BB0_1365;
	sub.f32 	%f7009, %f3209, %f3210;
	add.f32 	%f7010, %f3207, %f3207;
	add.f32 	%f3211, %f1, %f7009;
	fma.rn.f32 	%f3212, %f7010, %f3208, %f2;
	mul.f32 	%f3213, %f3211, %f3211;
	mul.f32 	%f3214, %f3212, %f3212;
	add.f32 	%f7011, %f3213, %f3214;
	setp.gt.f32 	%p604, %f7011, 0f40800000;
	mov.b32 	%r616, 548;
	mov.u32 	%r1332, %r616;
	@%p604 bra 	$L__BB0_1365;
	sub.f32 	%f7012, %f3213, %f3214;
	add.f32 	%f7013, %f3211, %f3211;
	add.f32 	%f3215, %f1, %f7012;
	fma.rn.f32 	%f3216, %f7013, %f3212, %f2;
	mul.f32 	%f3217, %f3215, %f3215;
	mul.f32 	%f3218, %f3216, %f3216;
	add.f32 	%f7014, %f3217, %f3218;
	setp.gt.f32 	%p605, %f7014, 0f40800000;
	mov.b32 	%r617, 549;
	mov.u32 	%r1332, %r617;
	@%p605 bra 	$L__BB0_1365;
	sub.f32 	%f7015, %f3217, %f3218;
	add.f32 	%f7016, %f3215, %f3215;
	add.f32 	%f3219, %f1, %f7015;
	fma.rn.f32 	%f3220, %f7016, %f3216, %f2;
	mul.f32 	%f3221, %f3219, %f3219;
	mul.f32 	%f3222, %f3220, %f3220;
	add.f32 	%f7017, %f3221, %f3222;
	setp.gt.f32 	%p606, %f7017, 0f40800000;
	mov.b32 	%r618, 550;
	mov.u32 	%r1332, %r618;
	@%p606 bra 	$L__BB0_1365;
	sub.f32 	%f7018, %f3221, %f3222;
	add.f32 	%f7019, %f3219, %f3219;
	add.f32 	%f3223, %f1, %f7018;
	fma.rn.f32 	%f3224, %f7019, %f3220, %f2;
	mul.f32 	%f3225, %f3223, %f3223;
	mul.f32 	%f3226, %f3224, %f3224;
	add.f32 	%f7020, %f3225, %f3226;
	setp.gt.f32 	%p607, %f7020, 0f40800000;
	mov.b32 	%r619, 551;
	mov.u32 	%r1332, %r619;
	@%p607 bra 	$L__BB0_1365;
	sub.f32 	%f7021, %f3225, %f3226;
	add.f32 	%f7022, %f3223, %f3223;
	add.f32 	%f3227, %f1, %f7021;
	fma.rn.f32 	%f3228, %f7022, %f3224, %f2;
	mul.f32 	%f3229, %f3227, %f3227;
	mul.f32 	%f3230, %f3228, %f3228;
	add.f32 	%f7023, %f3229, %f3230;
	setp.gt.f32 	%p608, %f7023, 0f40800000;
	mov.b32 	%r620, 552;
	mov.u32 	%r1332, %r620;
	@%p608 bra 	$L__BB0_1365;
	sub.f32 	%f7024, %f3229, %f3230;
	add.f32 	%f7025, %f3227, %f3227;
	add.f32 	%f3231, %f1, %f7024;
	fma.rn.f32 	%f3232, %f7025, %f3228, %f2;
	mul.f32 	%f3233, %f3231, %f3231;
	mul.f32 	%f3234, %f3232, %f3232;
	add.f32 	%f7026, %f3233, %f3234;
	setp.gt.f32 	%p609, %f7026, 0f40800000;
	mov.b32 	%r621, 553;
	mov.u32 	%r1332, %r621;
	@%p609 bra 	$L__BB0_1365;
	sub.f32 	%f7027, %f3233, %f3234;
	add.f32 	%f7028, %f3231, %f3231;
	add.f32 	%f3235, %f1, %f7027;
	fma.rn.f32 	%f3236, %f7028, %f3232, %f2;
	mul.f32 	%f3237, %f3235, %f3235;
	mul.f32 	%f3238, %f3236, %f3236;
	add.f32 	%f7029, %f3237, %f3238;
	setp.gt.f32 	%p610, %f7029, 0f40800000;
	mov.b32 	%r622, 554;
	mov.u32 	%r1332, %r622;
	@%p610 bra 	$L__BB0_1365;
	sub.f32 	%f7030, %f3237, %f3238;
	add.f32 	%f7031, %f3235, %f3235;
	add.f32 	%f3239, %f1, %f7030;
	fma.rn.f32 	%f3240, %f7031, %f3236, %f2;
	mul.f32 	%f3241, %f3239, %f3239;
	mul.f32 	%f3242, %f3240, %f3240;
	add.f32 	%f7032, %f3241, %f3242;
	setp.gt.f32 	%p611, %f7032, 0f40800000;
	mov.b32 	%r623, 555;
	mov.u32 	%r1332, %r623;
	@%p611 bra 	$L__BB0_1365;
	sub.f32 	%f7033, %f3241, %f3242;
	add.f32 	%f7034, %f3239, %f3239;
	add.f32 	%f3243, %f1, %f7033;
	fma.rn.f32 	%f3244, %f7034, %f3240, %f2;
	mul.f32 	%f3245, %f3243, %f3243;
	mul.f32 	%f3246, %f3244, %f3244;
	add.f32 	%f7035, %f3245, %f3246;
	setp.gt.f32 	%p612, %f7035, 0f40800000;
	mov.b32 	%r624, 556;
	mov.u32 	%r1332, %r624;
	@%p612 bra 	$L__BB0_1365;
	sub.f32 	%f7036, %f3245, %f3246;
	add.f32 	%f7037, %f3243, %f3243;
	add.f32 	%f3247, %f1, %f7036;
	fma.rn.f32 	%f3248, %f7037, %f3244, %f2;
	mul.f32 	%f3249, %f3247, %f3247;
	mul.f32 	%f3250, %f3248, %f3248;
	add.f32 	%f7038, %f3249, %f3250;
	setp.gt.f32 	%p613, %f7038, 0f40800000;
	mov.b32 	%r625, 557;
	mov.u32 	%r1332, %r625;
	@%p613 bra 	$L__BB0_1365;
	sub.f32 	%f7039, %f3249, %f3250;
	add.f32 	%f7040, %f3247, %f3247;
	add.f32 	%f3251, %f1, %f7039;
	fma.rn.f32 	%f3252, %f7040, %f3248, %f2;
	mul.f32 	%f3253, %f3251, %f3251;
	mul.f32 	%f3254, %f3252, %f3252;
	add.f32 	%f7041, %f3253, %f3254;
	setp.gt.f32 	%p614, %f7041, 0f40800000;
	mov.b32 	%r626, 558;
	mov.u32 	%r1332, %r626;
	@%p614 bra 	$L__BB0_1365;
	sub.f32 	%f7042, %f3253, %f3254;
	add.f32 	%f7043, %f3251, %f3251;
	add.f32 	%f3255, %f1, %f7042;
	fma.rn.f32 	%f3256, %f7043, %f3252, %f2;
	mul.f32 	%f3257, %f3255, %f3255;
	mul.f32 	%f3258, %f3256, %f3256;
	add.f32 	%f7044, %f3257, %f3258;
	setp.gt.f32 	%p615, %f7044, 0f40800000;
	mov.b32 	%r627, 559;
	mov.u32 	%r1332, %r627;
	@%p615 bra 	$L__BB0_1365;
	sub.f32 	%f7045, %f3257, %f3258;
	add.f32 	%f7046, %f3255, %f3255;
	add.f32 	%f3259, %f1, %f7045;
	fma.rn.f32 	%f3260, %f7046, %f3256, %f2;
	mul.f32 	%f3261, %f3259, %f3259;
	mul.f32 	%f3262, %f3260, %f3260;
	add.f32 	%f7047, %f3261, %f3262;
	setp.gt.f32 	%p616, %f7047, 0f40800000;
	mov.b32 	%r628, 560;
	mov.u32 	%r1332, %r628;
	@%p616 bra 	$L__BB0_1365;
	sub.f32 	%f7048, %f3261, %f3262;
	add.f32 	%f7049, %f3259, %f3259;
	add.f32 	%f3263, %f1, %f7048;
	fma.rn.f32 	%f3264, %f7049, %f3260, %f2;
	mul.f32 	%f3265, %f3263, %f3263;
	mul.f32 	%f3266, %f3264, %f3264;
	add.f32 	%f7050, %f3265, %f3266;
	setp.gt.f32 	%p617, %f7050, 0f40800000;
	mov.b32 	%r629, 561;
	mov.u32 	%r1332, %r629;
	@%p617 bra 	$L__BB0_1365;
	sub.f32 	%f7051, %f3265, %f3266;
	add.f32 	%f7052, %f3263, %f3263;
	add.f32 	%f3267, %f1, %f7051;
	fma.rn.f32 	%f3268, %f7052, %f3264, %f2;
	mul.f32 	%f3269, %f3267, %f3267;
	mul.f32 	%f3270, %f3268, %f3268;
	add.f32 	%f7053, %f3269, %f3270;
	setp.gt.f32 	%p618, %f7053, 0f40800000;
	mov.b32 	%r630, 562;
	mov.u32 	%r1332, %r630;
	@%p618 bra 	$L__BB0_1365;
	sub.f32 	%f7054, %f3269, %f3270;
	add.f32 	%f7055, %f3267, %f3267;
	add.f32 	%f3271, %f1, %f7054;
	fma.rn.f32 	%f3272, %f7055, %f3268, %f2;
	mul.f32 	%f3273, %f3271, %f3271;
	mul.f32 	%f3274, %f3272, %f3272;
	add.f32 	%f7056, %f3273, %f3274;
	setp.gt.f32 	%p619, %f7056, 0f40800000;
	mov.b32 	%r631, 563;
	mov.u32 	%r1332, %r631;
	@%p619 bra 	$L__BB0_1365;
	sub.f32 	%f7057, %f3273, %f3274;
	add.f32 	%f7058, %f3271, %f3271;
	add.f32 	%f3275, %f1, %f7057;
	fma.rn.f32 	%f3276, %f7058, %f3272, %f2;
	mul.f32 	%f3277, %f3275, %f3275;
	mul.f32 	%f3278, %f3276, %f3276;
	add.f32 	%f7059, %f3277, %f3278;
	setp.gt.f32 	%p620, %f7059, 0f40800000;
	mov.b32 	%r632, 564;
	mov.u32 	%r1332, %r632;
	@%p620 bra 	$L__BB0_1365;
	sub.f32 	%f7060, %f3277, %f3278;
	add.f32 	%f7061, %f3275, %f3275;
	add.f32 	%f3279, %f1, %f7060;
	fma.rn.f32 	%f3280, %f7061, %f3276, %f2;
	mul.f32 	%f3281, %f3279, %f3279;
	mul.f32 	%f3282, %f3280, %f3280;
	add.f32 	%f7062, %f3281, %f3282;
	setp.gt.f32 	%p621, %f7062, 0f40800000;
	mov.b32 	%r633, 565;
	mov.u32 	%r1332, %r633;
	@%p621 bra 	$L__BB0_1365;
	sub.f32 	%f7063, %f3281, %f3282;
	add.f32 	%f7064, %f3279, %f3279;
	add.f32 	%f3283, %f1, %f7063;
	fma.rn.f32 	%f3284, %f7064, %f3280, %f2;
	mul.f32 	%f3285, %f3283, %f3283;
	mul.f32 	%f3286, %f3284, %f3284;
	add.f32 	%f7065, %f3285, %f3286;
	setp.gt.f32 	%p622, %f7065, 0f40800000;
	mov.b32 	%r634, 566;
	mov.u32 	%r1332, %r634;
	@%p622 bra 	$L__BB0_1365;
	sub.f32 	%f7066, %f3285, %f3286;
	add.f32 	%f7067, %f3283, %f3283;
	add.f32 	%f3287, %f1, %f7066;
	fma.rn.f32 	%f3288, %f7067, %f3284, %f2;
	mul.f32 	%f3289, %f3287, %f3287;
	mul.f32 	%f3290, %f3288, %f3288;
	add.f32 	%f7068, %f3289, %f3290;
	setp.gt.f32 	%p623, %f7068, 0f40800000;
	mov.b32 	%r635, 567;
	mov.u32 	%r1332, %r635;
	@%p623 bra 	$L__BB0_1365;
	sub.f32 	%f7069, %f3289, %f3290;
	add.f32 	%f7070, %f3287, %f3287;
	add.f32 	%f3291, %f1, %f7069;
	fma.rn.f32 	%f3292, %f7070, %f3288, %f2;
	mul.f32 	%f3293, %f3291, %f3291;
	mul.f32 	%f3294, %f3292, %f3292;
	add.f32 	%f7071, %f3293, %f3294;
	setp.gt.f32 	%p624, %f7071, 0f40800000;
	mov.b32 	%r636, 568;
	mov.u32 	%r1332, %r636;
	@%p624 bra 	$L__BB0_1365;
	sub.f32 	%f7072, %f3293, %f3294;
	add.f32 	%f7073, %f3291, %f3291;
	add.f32 	%f3295, %f1, %f7072;
	fma.rn.f32 	%f3296, %f7073, %f3292, %f2;
	mul.f32 	%f3297, %f3295, %f3295;
	mul.f32 	%f3298, %f3296, %f3296;
	add.f32 	%f7074, %f3297, %f3298;
	setp.gt.f32 	%p625, %f7074, 0f40800000;
	mov.b32 	%r637, 569;
	mov.u32 	%r1332, %r637;
	@%p625 bra 	$L__BB0_1365;
	sub.f32 	%f7075, %f3297, %f3298;
	add.f32 	%f7076, %f3295, %f3295;
	add.f32 	%f3299, %f1, %f7075;
	fma.rn.f32 	%f3300, %f7076, %f3296, %f2;
	mul.f32 	%f3301, %f3299, %f3299;
	mul.f32 	%f3302, %f3300, %f3300;
	add.f32 	%f7077, %f3301, %f3302;
	setp.gt.f32 	%p626, %f7077, 0f40800000;
	mov.b32 	%r638, 570;
	mov.u32 	%r1332, %r638;
	@%p626 bra 	$L__BB0_1365;
	sub.f32 	%f7078, %f3301, %f3302;
	add.f32 	%f7079, %f3299, %f3299;
	add.f32 	%f3303, %f1, %f7078;
	fma.rn.f32 	%f3304, %f7079, %f3300, %f2;
	mul.f32 	%f3305, %f3303, %f3303;
	mul.f32 	%f3306, %f3304, %f3304;
	add.f32 	%f7080, %f3305, %f3306;
	setp.gt.f32 	%p627, %f7080, 0f40800000;
	mov.b32 	%r639, 571;
	mov.u32 	%r1332, %r639;
	@%p627 bra 	$L__BB0_1365;
	sub.f32 	%f7081, %f3305, %f3306;
	add.f32 	%f7082, %f3303, %f3303;
	add.f32 	%f3307, %f1, %f7081;
	fma.rn.f32 	%f3308, %f7082, %f3304, %f2;
	mul.f32 	%f3309, %f3307, %f3307;
	mul.f32 	%f3310, %f3308, %f3308;
	add.f32 	%f7083, %f3309, %f3310;
	setp.gt.f32 	%p628, %f7083, 0f40800000;
	mov.b32 	%r640, 572;
	mov.u32 	%r1332, %r640;
	@%p628 bra 	$L__BB0_1365;
	sub.f32 	%f7084, %f3309, %f3310;
	add.f32 	%f7085, %f3307, %f3307;
	add.f32 	%f3311, %f1, %f7084;
	fma.rn.f32 	%f3312, %f7085, %f3308, %f2;
	mul.f32 	%f3313, %f3311, %f3311;
	mul.f32 	%f3314, %f3312, %f3312;
	add.f32 	%f7086, %f3313, %f3314;
	setp.gt.f32 	%p629, %f7086, 0f40800000;
	mov.b32 	%r641, 573;
	mov.u32 	%r1332, %r641;
	@%p629 bra 	$L__BB0_1365;
	sub.f32 	%f7087, %f3313, %f3314;
	add.f32 	%f7088, %f3311, %f3311;
	add.f32 	%f3315, %f1, %f7087;
	fma.rn.f32 	%f3316, %f7088, %f3312, %f2;
	mul.f32 	%f3317, %f3315, %f3315;
	mul.f32 	%f3318, %f3316, %f3316;
	add.f32 	%f7089, %f3317, %f3318;
	setp.gt.f32 	%p630, %f7089, 0f40800000;
	mov.b32 	%r642, 574;
	mov.u32 	%r1332, %r642;
	@%p630 bra 	$L__BB0_1365;
	sub.f32 	%f7090, %f3317, %f3318;
	add.f32 	%f7091, %f3315, %f3315;
	add.f32 	%f3319, %f1, %f7090;
	fma.rn.f32 	%f3320, %f7091, %f3316, %f2;
	mul.f32 	%f3321, %f3319, %f3319;
	mul.f32 	%f3322, %f3320, %f3320;
	add.f32 	%f7092, %f3321, %f3322;
	setp.gt.f32 	%p631, %f7092, 0f40800000;
	mov.b32 	%r643, 575;
	mov.u32 	%r1332, %r643;
	@%p631 bra 	$L__BB0_1365;
	sub.f32 	%f7093, %f3321, %f3322;
	add.f32 	%f7094, %f3319, %f3319;
	add.f32 	%f3323, %f1, %f7093;
	fma.rn.f32 	%f3324, %f7094, %f3320, %f2;
	mul.f32 	%f3325, %f3323, %f3323;
	mul.f32 	%f3326, %f3324, %f3324;
	add.f32 	%f7095, %f3325, %f3326;
	setp.gt.f32 	%p632, %f7095, 0f40800000;
	mov.b32 	%r644, 576;
	mov.u32 	%r1332, %r644;
	@%p632 bra 	$L__BB0_1365;
	sub.f32 	%f7096, %f3325, %f3326;
	add.f32 	%f7097, %f3323, %f3323;
	add.f32 	%f3327, %f1, %f7096;
	fma.rn.f32 	%f3328, %f7097, %f3324, %f2;
	mul.f32 	%f3329, %f3327, %f3327;
	mul.f32 	%f3330, %f3328, %f3328;
	add.f32 	%f7098, %f3329, %f3330;
	setp.gt.f32 	%p633, %f7098, 0f40800000;
	mov.b32 	%r645, 577;
	mov.u32 	%r1332, %r645;
	@%p633 bra 	$L__BB0_1365;
	sub.f32 	%f7099, %f3329, %f3330;
	add.f32 	%f7100, %f3327, %f3327;
	add.f32 	%f3331, %f1, %f7099;
	fma.rn.f32 	%f3332, %f7100, %f3328, %f2;
	mul.f32 	%f3333, %f3331, %f3331;
	mul.f32 	%f3334, %f3332, %f3332;
	add.f32 	%f7101, %f3333, %f3334;
	setp.gt.f32 	%p634, %f7101, 0f40800000;
	mov.b32 	%r646, 578;
	mov.u32 	%r1332, %r646;
	@%p634 bra 	$L__BB0_1365;
	sub.f32 	%f7102, %f3333, %f3334;
	add.f32 	%f7103, %f3331, %f3331;
	add.f32 	%f3335, %f1, %f7102;
	fma.rn.f32 	%f3336, %f7103, %f3332, %f2;
	mul.f32 	%f3337, %f3335, %f3335;
	mul.f32 	%f3338, %f3336, %f3336;
	add.f32 	%f7104, %f3337, %f3338;
	setp.gt.f32 	%p635, %f7104, 0f40800000;
	mov.b32 	%r647, 579;
	mov.u32 	%r1332, %r647;
	@%p635 bra 	$L__BB0_1365;
	sub.f32 	%f7105, %f3337, %f3338;
	add.f32 	%f7106, %f3335, %f3335;
	add.f32 	%f3339, %f1, %f7105;
	fma.rn.f32 	%f3340, %f7106, %f3336, %f2;
	mul.f32 	%f3341, %f3339, %f3339;
	mul.f32 	%f3342, %f3340, %f3340;
	add.f32 	%f7107, %f3341, %f3342;
	setp.gt.f32 	%p636, %f7107, 0f40800000;
	mov.b32 	%r648, 580;
	mov.u32 	%r1332, %r648;
	@%p636 bra 	$L__BB0_1365;
	sub.f32 	%f7108, %f3341, %f3342;
	add.f32 	%f7109, %f3339, %f3339;
	add.f32 	%f3343, %f1, %f7108;
	fma.rn.f32 	%f3344, %f7109, %f3340, %f2;
	mul.f32 	%f3345, %f3343, %f3343;
	mul.f32 	%f3346, %f3344, %f3344;
	add.f32 	%f7110, %f3345, %f3346;
	setp.gt.f32 	%p637, %f7110, 0f40800000;
	mov.b32 	%r649, 581;
	mov.u32 	%r1332, %r649;
	@%p637 bra 	$L__BB0_1365;
	sub.f32 	%f7111, %f3345, %f3346;
	add.f32 	%f7112, %f3343, %f3343;
	add.f32 	%f3347, %f1, %f7111;
	fma.rn.f32 	%f3348, %f7112, %f3344, %f2;
	mul.f32 	%f3349, %f3347, %f3347;
	mul.f32 	%f3350, %f3348, %f3348;
	add.f32 	%f7113, %f3349, %f3350;
	setp.gt.f32 	%p638, %f7113, 0f40800000;
	mov.b32 	%r650, 582;
	mov.u32 	%r1332, %r650;
	@%p638 bra 	$L__BB0_1365;
	sub.f32 	%f7114, %f3349, %f3350;
	add.f32 	%f7115, %f3347, %f3347;
	add.f32 	%f3351, %f1, %f7114;
	fma.rn.f32 	%f3352, %f7115, %f3348, %f2;
	mul.f32 	%f3353, %f3351, %f3351;
	mul.f32 	%f3354, %f3352, %f3352;
	add.f32 	%f7116, %f3353, %f3354;
	setp.gt.f32 	%p639, %f7116, 0f40800000;
	mov.b32 	%r651, 583;
	mov.u32 	%r1332, %r651;
	@%p639 bra 	$L__BB0_1365;
	sub.f32 	%f7117, %f3353, %f3354;
	add.f32 	%f7118, %f3351, %f3351;
	add.f32 	%f3355, %f1, %f7117;
	fma.rn.f32 	%f3356, %f7118, %f3352, %f2;
	mul.f32 	%f3357, %f3355, %f3355;
	mul.f32 	%f3358, %f3356, %f3356;
	add.f32 	%f7119, %f3357, %f3358;
	setp.gt.f32 	%p640, %f7119, 0f40800000;
	mov.b32 	%r652, 584;
	mov.u32 	%r1332, %r652;
	@%p640 bra 	$L__BB0_1365;
	sub.f32 	%f7120, %f3357, %f3358;
	add.f32 	%f7121, %f3355, %f3355;
	add.f32 	%f3359, %f1, %f7120;
	fma.rn.f32 	%f3360, %f7121, %f3356, %f2;
	mul.f32 	%f3361, %f3359, %f3359;
	mul.f32 	%f3362, %f3360, %f3360;
	add.f32 	%f7122, %f3361, %f3362;
	setp.gt.f32 	%p641, %f7122, 0f40800000;
	mov.b32 	%r653, 585;
	mov.u32 	%r1332, %r653;
	@%p641 bra 	$L__BB0_1365;
	sub.f32 	%f7123, %f3361, %f3362;
	add.f32 	%f7124, %f3359, %f3359;
	add.f32 	%f3363, %f1, %f7123;
	fma.rn.f32 	%f3364, %f7124, %f3360, %f2;
	mul.f32 	%f3365, %f3363, %f3363;
	mul.f32 	%f3366, %f3364, %f3364;
	add.f32 	%f7125, %f3365, %f3366;
	setp.gt.f32 	%p642, %f7125, 0f40800000;
	mov.b32 	%r654, 586;
	mov.u32 	%r1332, %r654;
	@%p642 bra 	$L__BB0_1365;
	sub.f32 	%f7126, %f3365, %f3366;
	add.f32 	%f7127, %f3363, %f3363;
	add.f32 	%f3367, %f1, %f7126;
	fma.rn.f32 	%f3368, %f7127, %f3364, %f2;
	mul.f32 	%f3369, %f3367, %f3367;
	mul.f32 	%f3370, %f3368, %f3368;
	add.f32 	%f7128, %f3369, %f3370;
	setp.gt.f32 	%p643, %f7128, 0f40800000;
	mov.b32 	%r655, 587;
	mov.u32 	%r1332, %r655;
	@%p643 bra 	$L__BB0_1365;
	sub.f32 	%f7129, %f3369, %f3370;
	add.f32 	%f7130, %f3367, %f3367;
	add.f32 	%f3371, %f1, %f7129;
	fma.rn.f32 	%f3372, %f7130, %f3368, %f2;
	mul.f32 	%f3373, %f3371, %f3371;
	mul.f32 	%f3374, %f3372, %f3372;
	add.f32 	%f7131, %f3373, %f3374;
	setp.gt.f32 	%p644, %f7131, 0f40800000;
	mov.b32 	%r656, 588;
	mov.u32 	%r1332, %r656;
	@%p644 bra 	$L__BB0_1365;
	sub.f32 	%f7132, %f3373, %f3374;
	add.f32 	%f7133, %f3371, %f3371;
	add.f32 	%f3375, %f1, %f7132;
	fma.rn.f32 	%f3376, %f7133, %f3372, %f2;
	mul.f32 	%f3377, %f3375, %f3375;
	mul.f32 	%f3378, %f3376, %f3376;
	add.f32 	%f7134, %f3377, %f3378;
	setp.gt.f32 	%p645, %f7134, 0f40800000;
	mov.b32 	%r657, 589;
	mov.u32 	%r1332, %r657;
	@%p645 bra 	$L__BB0_1365;
	sub.f32 	%f7135, %f3377, %f3378;
	add.f32 	%f7136, %f3375, %f3375;
	add.f32 	%f3379, %f1, %f7135;
	fma.rn.f32 	%f3380, %f7136, %f3376, %f2;
	mul.f32 	%f3381, %f3379, %f3379;
	mul.f32 	%f3382, %f3380, %f3380;
	add.f32 	%f7137, %f3381, %f3382;
	setp.gt.f32 	%p646, %f7137, 0f40800000;
	mov.b32 	%r658, 590;
	mov.u32 	%r1332, %r658;
	@%p646 bra 	$L__BB0_1365;
	sub.f32 	%f7138, %f3381, %f3382;
	add.f32 	%f7139, %f3379, %f3379;
	add.f32 	%f3383, %f1, %f7138;
	fma.rn.f32 	%f3384, %f7139, %f3380, %f2;
	mul.f32 	%f3385, %f3383, %f3383;
	mul.f32 	%f3386, %f3384, %f3384;
	add.f32 	%f7140, %f3385, %f3386;
	setp.gt.f32 	%p647, %f7140, 0f40800000;
	mov.b32 	%r659, 591;
	mov.u32 	%r1332, %r659;
	@%p647 bra 	$L__BB0_1365;
	sub.f32 	%f7141, %f3385, %f3386;
	add.f32 	%f7142, %f3383, %f3383;
	add.f32 	%f3387, %f1, %f7141;
	fma.rn.f32 	%f3388, %f7142, %f3384, %f2;
	mul.f32 	%f3389, %f3387, %f3387;
	mul.f32 	%f3390, %f3388, %f3388;
	add.f32 	%f7143, %f3389, %f3390;
	setp.gt.f32 	%p648, %f7143, 0f40800000;
	mov.b32 	%r660, 592;
	mov.u32 	%r1332, %r660;
	@%p648 bra 	$L__BB0_1365;
	sub.f32 	%f7144, %f3389, %f3390;
	add.f32 	%f7145, %f3387, %f3387;
	add.f32 	%f3391, %f1, %f7144;
	fma.rn.f32 	%f3392, %f7145, %f3388, %f2;
	mul.f32 	%f3393, %f3391, %f3391;
	mul.f32 	%f3394, %f3392, %f3392;
	add.f32 	%f7146, %f3393, %f3394;
	setp.gt.f32 	%p649, %f7146, 0f40800000;
	mov.b32 	%r661, 593;
	mov.u32 	%r1332, %r661;
	@%p649 bra 	$L__BB0_1365;
	sub.f32 	%f7147, %f3393, %f3394;
	add.f32 	%f7148, %f3391, %f3391;
	add.f32 	%f3395, %f1, %f7147;
	fma.rn.f32 	%f3396, %f7148, %f3392, %f2;
	mul.f32 	%f3397, %f3395, %f3395;
	mul.f32 	%f3398, %f3396, %f3396;
	add.f32 	%f7149, %f3397, %f3398;
	setp.gt.f32 	%p650, %f7149, 0f40800000;
	mov.b32 	%r662, 594;
	mov.u32 	%r1332, %r662;
	@%p650 bra 	$L__BB0_1365;
	sub.f32 	%f7150, %f3397, %f3398;
	add.f32 	%f7151, %f3395, %f3395;
	add.f32 	%f3399, %f1, %f7150;
	fma.rn.f32 	%f3400, %f7151, %f3396, %f2;
	mul.f32 	%f3401, %f3399, %f3399;
	mul.f32 	%f3402, %f3400, %f3400;
	add.f32 	%f7152, %f3401, %f3402;
	setp.gt.f32 	%p651, %f7152, 0f40800000;
	mov.b32 	%r663, 595;
	mov.u32 	%r1332, %r663;
	@%p651 bra 	$L__BB0_1365;
	sub.f32 	%f7153, %f3401, %f3402;
	add.f32 	%f7154, %f3399, %f3399;
	add.f32 	%f3403, %f1, %f7153;
	fma.rn.f32 	%f3404, %f7154, %f3400, %f2;
	mul.f32 	%f3405, %f3403, %f3403;
	mul.f32 	%f3406, %f3404, %f3404;
	add.f32 	%f7155, %f3405, %f3406;
	setp.gt.f32 	%p652, %f7155, 0f40800000;
	mov.b32 	%r664, 596;
	mov.u32 	%r1332, %r664;
	@%p652 bra 	$L__BB0_1365;
	sub.f32 	%f7156, %f3405, %f3406;
	add.f32 	%f7157, %f3403, %f3403;
	add.f32 	%f3407, %f1, %f7156;
	fma.rn.f32 	%f3408, %f7157, %f3404, %f2;
	mul.f32 	%f3409, %f3407, %f3407;
	mul.f32 	%f3410, %f3408, %f3408;
	add.f32 	%f7158, %f3409, %f3410;
	setp.gt.f32 	%p653, %f7158, 0f40800000;
	mov.b32 	%r665, 597;
	mov.u32 	%r1332, %r665;
	@%p653 bra 	$L__BB0_1365;
	sub.f32 	%f7159, %f3409, %f3410;
	add.f32 	%f7160, %f3407, %f3407;
	add.f32 	%f3411, %f1, %f7159;
	fma.rn.f32 	%f3412, %f7160, %f3408, %f2;
	mul.f32 	%f3413, %f3411, %f3411;
	mul.f32 	%f3414, %f3412, %f3412;
	add.f32 	%f7161, %f3413, %f3414;
	setp.gt.f32 	%p654, %f7161, 0f40800000;
	mov.b32 	%r666, 598;
	mov.u32 	%r1332, %r666;
	@%p654 bra 	$L__BB0_1365;
	sub.f32 	%f7162, %f3413, %f3414;
	add.f32 	%f7163, %f3411, %f3411;
	add.f32 	%f3415, %f1, %f7162;
	fma.rn.f32 	%f3416, %f7163, %f3412, %f2;
	mul.f32 	%f3417, %f3415, %f3415;
	mul.f32 	%f3418, %f3416, %f3416;
	add.f32 	%f7164, %f3417, %f3418;
	setp.gt.f32 	%p655, %f7164, 0f40800000;
	mov.b32 	%r667, 599;
	mov.u32 	%r1332, %r667;
	@%p655 bra 	$L__BB0_1365;
	sub.f32 	%f7165, %f3417, %f3418;
	add.f32 	%f7166, %f3415, %f3415;
	add.f32 	%f3419, %f1, %f7165;
	fma.rn.f32 	%f3420, %f7166, %f3416, %f2;
	mul.f32 	%f3421, %f3419, %f3419;
	mul.f32 	%f3422, %f3420, %f3420;
	add.f32 	%f7167, %f3421, %f3422;
	setp.gt.f32 	%p656, %f7167, 0f40800000;
	mov.b32 	%r668, 600;
	mov.u32 	%r1332, %r668;
	@%p656 bra 	$L__BB0_1365;
	sub.f32 	%f7168, %f3421, %f3422;
	add.f32 	%f7169, %f3419, %f3419;
	add.f32 	%f3423, %f1, %f7168;
	fma.rn.f32 	%f3424, %f7169, %f3420, %f2;
	mul.f32 	%f3425, %f3423, %f3423;
	mul.f32 	%f3426, %f3424, %f3424;
	add.f32 	%f7170, %f3425, %f3426;
	setp.gt.f32 	%p657, %f7170, 0f40800000;
	mov.b32 	%r669, 601;
	mov.u32 	%r1332, %r669;
	@%p657 bra 	$L__BB0_1365;
	sub.f32 	%f7171, %f3425, %f3426;
	add.f32 	%f7172, %f3423, %f3423;
	add.f32 	%f3427, %f1, %f7171;
	fma.rn.f32 	%f3428, %f7172, %f3424, %f2;
	mul.f32 	%f3429, %f3427, %f3427;
	mul.f32 	%f3430, %f3428, %f3428;
	add.f32 	%f7173, %f3429, %f3430;
	setp.gt.f32 	%p658, %f7173, 0f40800000;
	mov.b32 	%r670, 602;
	mov.u32 	%r1332, %r670;
	@%p658 bra 	$L__BB0_1365;
	sub.f32 	%f7174, %f3429, %f3430;
	add.f32 	%f7175, %f3427, %f3427;
	add.f32 	%f3431, %f1, %f7174;
	fma.rn.f32 	%f3432, %f7175, %f3428, %f2;
	mul.f32 	%f3433, %f3431, %f3431;
	mul.f32 	%f3434, %f3432, %f3432;
	add.f32 	%f7176, %f3433, %f3434;
	setp.gt.f32 	%p659, %f7176, 0f40800000;
	mov.b32 	%r671, 603;
	mov.u32 	%r1332, %r671;
	@%p659 bra 	$L__BB0_1365;
	sub.f32 	%f7177, %f3433, %f3434;
	add.f32 	%f7178, %f3431, %f3431;
	add.f32 	%f3435, %f1, %f7177;
	fma.rn.f32 	%f3436, %f7178, %f3432, %f2;
	mul.f32 	%f3437, %f3435, %f3435;
	mul.f32 	%f3438, %f3436, %f3436;
	add.f32 	%f7179, %f3437, %f3438;
	setp.gt.f32 	%p660, %f7179, 0f40800000;
	mov.b32 	%r672, 604;
	mov.u32 	%r1332, %r672;
	@%p660 bra 	$L__BB0_1365;
	sub.f32 	%f7180, %f3437, %f3438;
	add.f32 	%f7181, %f3435, %f3435;
	add.f32 	%f3439, %f1, %f7180;
	fma.rn.f32 	%f3440, %f7181, %f3436, %f2;
	mul.f32 	%f3441, %f3439, %f3439;
	mul.f32 	%f3442, %f3440, %f3440;
	add.f32 	%f7182, %f3441, %f3442;
	setp.gt.f32 	%p661, %f7182, 0f40800000;
	mov.b32 	%r673, 605;
	mov.u32 	%r1332, %r673;
	@%p661 bra 	$L__BB0_1365;
	sub.f32 	%f7183, %f3441, %f3442;
	add.f32 	%f7184, %f3439, %f3439;
	add.f32 	%f3443, %f1, %f7183;
	fma.rn.f32 	%f3444, %f7184, %f3440, %f2;
	mul.f32 	%f3445, %f3443, %f3443;
	mul.f32 	%f3446, %f3444, %f3444;
	add.f32 	%f7185, %f3445, %f3446;
	setp.gt.f32 	%p662, %f7185, 0f40800000;
	mov.b32 	%r674, 606;
	mov.u32 	%r1332, %r674;
	@%p662 bra 	$L__BB0_1365;
	sub.f32 	%f7186, %f3445, %f3446;
	add.f32 	%f7187, %f3443, %f3443;
	add.f32 	%f3447, %f1, %f7186;
	fma.rn.f32 	%f3448, %f7187, %f3444, %f2;
	mul.f32 	%f3449, %f3447, %f3447;
	mul.f32 	%f3450, %f3448, %f3448;
	add.f32 	%f7188, %f3449, %f3450;
	setp.gt.f32 	%p663, %f7188, 0f40800000;
	mov.b32 	%r675, 607;
	mov.u32 	%r1332, %r675;
	@%p663 bra 	$L__BB0_1365;
	sub.f32 	%f7189, %f3449, %f3450;
	add.f32 	%f7190, %f3447, %f3447;
	add.f32 	%f3451, %f1, %f7189;
	fma.rn.f32 	%f3452, %f7190, %f3448, %f2;
	mul.f32 	%f3453, %f3451, %f3451;
	mul.f32 	%f3454, %f3452, %f3452;
	add.f32 	%f7191, %f3453, %f3454;
	setp.gt.f32 	%p664, %f7191, 0f40800000;
	mov.b32 	%r676, 608;
	mov.u32 	%r1332, %r676;
	@%p664 bra 	$L__BB0_1365;
	sub.f32 	%f7192, %f3453, %f3454;
	add.f32 	%f7193, %f3451, %f3451;
	add.f32 	%f3455, %f1, %f7192;
	fma.rn.f32 	%f3456, %f7193, %f3452, %f2;
	mul.f32 	%f3457, %f3455, %f3455;
	mul.f32 	%f3458, %f3456, %f3456;
	add.f32 	%f7194, %f3457, %f3458;
	setp.gt.f32 	%p665, %f7194, 0f40800000;
	mov.b32 	%r677, 609;
	mov.u32 	%r1332, %r677;
	@%p665 bra 	$L__BB0_1365;
	sub.f32 	%f7195, %f3457, %f3458;
	add.f32 	%f7196, %f3455, %f3455;
	add.f32 	%f3459, %f1, %f7195;
	fma.rn.f32 	%f3460, %f7196, %f3456, %f2;
	mul.f32 	%f3461, %f3459, %f3459;
	mul.f32 	%f3462, %f3460, %f3460;
	add.f32 	%f7197, %f3461, %f3462;
	setp.gt.f32 	%p666, %f7197, 0f40800000;
	mov.b32 	%r678, 610;
	mov.u32 	%r1332, %r678;
	@%p666 bra 	$L__BB0_1365;
	sub.f32 	%f7198, %f3461, %f3462;
	add.f32 	%f7199, %f3459, %f3459;
	add.f32 	%f3463, %f1, %f7198;
	fma.rn.f32 	%f3464, %f7199, %f3460, %f2;
	mul.f32 	%f3465, %f3463, %f3463;
	mul.f32 	%f3466, %f3464, %f3464;
	add.f32 	%f7200, %f3465, %f3466;
	setp.gt.f32 	%p667, %f7200, 0f40800000;
	mov.b32 	%r679, 611;
	mov.u32 	%r1332, %r679;
	@%p667 bra 	$L__BB0_1365;
	sub.f32 	%f7201, %f3465, %f3466;
	add.f32 	%f7202, %f3463, %f3463;
	add.f32 	%f3467, %f1, %f7201;
	fma.rn.f32 	%f3468, %f7202, %f3464, %f2;
	mul.f32 	%f3469, %f3467, %f3467;
	mul.f32 	%f3470, %f3468, %f3468;
	add.f32 	%f7203, %f3469, %f3470;
	setp.gt.f32 	%p668, %f7203, 0f40800000;
	mov.b32 	%r680, 612;
	mov.u32 	%r1332, %r680;
	@%p668 bra 	$L__BB0_1365;
	sub.f32 	%f7204, %f3469, %f3470;
	add.f32 	%f7205, %f3467, %f3467;
	add.f32 	%f3471, %f1, %f7204;
	fma.rn.f32 	%f3472, %f7205, %f3468, %f2;
	mul.f32 	%f3473, %f3471, %f3471;
	mul.f32 	%f3474, %f3472, %f3472;
	add.f32 	%f7206, %f3473, %f3474;
	setp.gt.f32 	%p669, %f7206, 0f40800000;
	mov.b32 	%r681, 613;
	mov.u32 	%r1332, %r681;
	@%p669 bra 	$L__BB0_1365;
	sub.f32 	%f7207, %f3473, %f3474;
	add.f32 	%f7208, %f3471, %f3471;
	add.f32 	%f3475, %f1, %f7207;
	fma.rn.f32 	%f3476, %f7208, %f3472, %f2;
	mul.f32 	%f3477, %f3475, %f3475;
	mul.f32 	%f3478, %f3476, %f3476;
	add.f32 	%f7209, %f3477, %f3478;
	setp.gt.f32 	%p670, %f7209, 0f40800000;
	mov.b32 	%r682, 614;
	mov.u32 	%r1332, %r682;
	@%p670 bra 	$L__BB0_1365;
	sub.f32 	%f7210, %f3477, %f3478;
	add.f32 	%f7211, %f3475, %f3475;
	add.f32 	%f3479, %f1, %f7210;
	fma.rn.f32 	%f3480, %f7211, %f3476, %f2;
	mul.f32 	%f3481, %f3479, %f3479;
	mul.f32 	%f3482, %f3480, %f3480;
	add.f32 	%f7212, %f3481, %f3482;
	setp.gt.f32 	%p671, %f7212, 0f40800000;
	mov.b32 	%r683, 615;
	mov.u32 	%r1332, %r683;
	@%p671 bra 	$L__BB0_1365;
	sub.f32 	%f7213, %f3481, %f3482;
	add.f32 	%f7214, %f3479, %f3479;
	add.f32 	%f3483, %f1, %f7213;
	fma.rn.f32 	%f3484, %f7214, %f3480, %f2;
	mul.f32 	%f3485, %f3483, %f3483;
	mul.f32 	%f3486, %f3484, %f3484;
	add.f32 	%f7215, %f3485, %f3486;
	setp.gt.f32 	%p672, %f7215, 0f40800000;
	mov.b32 	%r684, 616;
	mov.u32 	%r1332, %r684;
	@%p672 bra 	$L__BB0_1365;
	sub.f32 	%f7216, %f3485, %f3486;
	add.f32 	%f7217, %f3483, %f3483;
	add.f32 	%f3487, %f1, %f7216;
	fma.rn.f32 	%f3488, %f7217, %f3484, %f2;
	mul.f32 	%f3489, %f3487, %f3487;
	mul.f32 	%f3490, %f3488, %f3488;
	add.f32 	%f7218, %f3489, %f3490;
	setp.gt.f32 	%p673, %f7218, 0f40800000;
	mov.b32 	%r685, 617;
	mov.u32 	%r1332, %r685;
	@%p673 bra 	$L__BB0_1365;
	sub.f32 	%f7219, %f3489, %f3490;
	add.f32 	%f7220, %f3487, %f3487;
	add.f32 	%f3491, %f1, %f7219;
	fma.rn.f32 	%f3492, %f7220, %f3488, %f2;
	mul.f32 	%f3493, %f3491, %f3491;
	mul.f32 	%f3494, %f3492, %f3492;
	add.f32 	%f7221, %f3493, %f3494;
	setp.gt.f32 	%p674, %f7221, 0f40800000;
	mov.b32 	%r686, 618;
	mov.u32 	%r1332, %r686;
	@%p674 bra 	$L__BB0_1365;
	sub.f32 	%f7222, %f3493, %f3494;
	add.f32 	%f7223, %f3491, %f3491;
	add.f32 	%f3495, %f1, %f7222;
	fma.rn.f32 	%f3496, %f7223, %f3492, %f2;
	mul.f32 	%f3497, %f3495, %f3495;
	mul.f32 	%f3498, %f3496, %f3496;
	add.f32 	%f7224, %f3497, %f3498;
	setp.gt.f32 	%p675, %f7224, 0f40800000;
	mov.b32 	%r687, 619;
	mov.u32 	%r1332, %r687;
	@%p675 bra 	$L__BB0_1365;
	sub.f32 	%f7225, %f3497, %f3498;
	add.f32 	%f7226, %f3495, %f3495;
	add.f32 	%f3499, %f1, %f7225;
	fma.rn.f32 	%f3500, %f7226, %f3496, %f2;
	mul.f32 	%f3501, %f3499, %f3499;
	mul.f32 	%f3502, %f3500, %f3500;
	add.f32 	%f7227, %f3501, %f3502;
	setp.gt.f32 	%p676, %f7227, 0f40800000;
	mov.b32 	%r688, 620;
	mov.u32 	%r1332, %r688;
	@%p676 bra 	$L__BB0_1365;
	sub.f32 	%f7228, %f3501, %f3502;
	add.f32 	%f7229, %f3499, %f3499;
	add.f32 	%f3503, %f1, %f7228;
	fma.rn.f32 	%f3504, %f7229, %f3500, %f2;
	mul.f32 	%f3505, %f3503, %f3503;
	mul.f32 	%f3506, %f3504, %f3504;
	add.f32 	%f7230, %f3505, %f3506;
	setp.gt.f32 	%p677, %f7230, 0f40800000;
	mov.b32 	%r689, 621;
	mov.u32 	%r1332, %r689;
	@%p677 bra 	$L__BB0_1365;
	sub.f32 	%f7231, %f3505, %f3506;
	add.f32 	%f7232, %f3503, %f3503;
	add.f32 	%f3507, %f1, %f7231;
	fma.rn.f32 	%f3508, %f7232, %f3504, %f2;
	mul.f32 	%f3509, %f3507, %f3507;
	mul.f32 	%f3510, %f3508, %f3508;
	add.f32 	%f7233, %f3509, %f3510;
	setp.gt.f32 	%p678, %f7233, 0f40800000;
	mov.b32 	%r690, 622;
	mov.u32 	%r1332, %r690;
	@%p678 bra 	$L__BB0_1365;
	sub.f32 	%f7234, %f3509, %f3510;
	add.f32 	%f7235, %f3507, %f3507;
	add.f32 	%f3511, %f1, %f7234;
	fma.rn.f32 	%f3512, %f7235, %f3508, %f2;
	mul.f32 	%f3513, %f3511, %f3511;
	mul.f32 	%f3514, %f3512, %f3512;
	add.f32 	%f7236, %f3513, %f3514;
	setp.gt.f32 	%p679, %f7236, 0f40800000;
	mov.b32 	%r691, 623;
	mov.u32 	%r1332, %r691;
	@%p679 bra 	$L__BB0_1365;
	sub.f32 	%f7237, %f3513, %f3514;
	add.f32 	%f7238, %f3511, %f3511;
	add.f32 	%f3515, %f1, %f7237;
	fma.rn.f32 	%f3516, %f7238, %f3512, %f2;
	mul.f32 	%f3517, %f3515, %f3515;
	mul.f32 	%f3518, %f3516, %f3516;
	add.f32 	%f7239, %f3517, %f3518;
	setp.gt.f32 	%p680, %f7239, 0f40800000;
	mov.b32 	%r692, 624;
	mov.u32 	%r1332, %r692;
	@%p680 bra 	$L__BB0_1365;
	sub.f32 	%f7240, %f3517, %f3518;
	add.f32 	%f7241, %f3515, %f3515;
	add.f32 	%f3519, %f1, %f7240;
	fma.rn.f32 	%f3520, %f7241, %f3516, %f2;
	mul.f32 	%f3521, %f3519, %f3519;
	mul.f32 	%f3522, %f3520, %f3520;
	add.f32 	%f7242, %f3521, %f3522;
	setp.gt.f32 	%p681, %f7242, 0f40800000;
	mov.b32 	%r693, 625;
	mov.u32 	%r1332, %r693;
	@%p681 bra 	$L__BB0_1365;
	sub.f32 	%f7243, %f3521, %f3522;
	add.f32 	%f7244, %f3519, %f3519;
	add.f32 	%f3523, %f1, %f7243;
	fma.rn.f32 	%f3524, %f7244, %f3520, %f2;
	mul.f32 	%f3525, %f3523, %f3523;
	mul.f32 	%f3526, %f3524, %f3524;
	add.f32 	%f7245, %f3525, %f3526;
	setp.gt.f32 	%p682, %f7245, 0f40800000;
	mov.b32 	%r694, 626;
	mov.u32 	%r1332, %r694;
	@%p682 bra 	$L__BB0_1365;
	sub.f32 	%f7246, %f3525, %f3526;
	add.f32 	%f7247, %f3523, %f3523;
	add.f32 	%f3527, %f1, %f7246;
	fma.rn.f32 	%f3528, %f7247, %f3524, %f2;
	mul.f32 	%f3529, %f3527, %f3527;
	mul.f32 	%f3530, %f3528, %f3528;
	add.f32 	%f7248, %f3529, %f3530;
	setp.gt.f32 	%p683, %f7248, 0f40800000;
	mov.b32 	%r695, 627;
	mov.u32 	%r1332, %r695;
	@%p683 bra 	$L__BB0_1365;
	sub.f32 	%f7249, %f3529, %f3530;
	add.f32 	%f7250, %f3527, %f3527;
	add.f32 	%f3531, %f1, %f7249;
	fma.rn.f32 	%f3532, %f7250, %f3528, %f2;
	mul.f32 	%f3533, %f3531, %f3531;
	mul.f32 	%f3534, %f3532, %f3532;
	add.f32 	%f7251, %f3533, %f3534;
	setp.gt.f32 	%p684, %f7251, 0f40800000;
	mov.b32 	%r696, 628;
	mov.u32 	%r1332, %r696;
	@%p684 bra 	$L__BB0_1365;
	sub.f32 	%f7252, %f3533, %f3534;
	add.f32 	%f7253, %f3531, %f3531;
	add.f32 	%f3535, %f1, %f7252;
	fma.rn.f32 	%f3536, %f7253, %f3532, %f2;
	mul.f32 	%f3537, %f3535, %f3535;
	mul.f32 	%f3538, %f3536, %f3536;
	add.f32 	%f7254, %f3537, %f3538;
	setp.gt.f32 	%p685, %f7254, 0f40800000;
	mov.b32 	%r697, 629;
	mov.u32 	%r1332, %r697;
	@%p685 bra 	$L__BB0_1365;
	sub.f32 	%f7255, %f3537, %f3538;
	add.f32 	%f7256, %f3535, %f3535;
	add.f32 	%f3539, %f1, %f7255;
	fma.rn.f32 	%f3540, %f7256, %f3536, %f2;
	mul.f32 	%f3541, %f3539, %f3539;
	mul.f32 	%f3542, %f3540, %f3540;
	add.f32 	%f7257, %f3541, %f3542;
	setp.gt.f32 	%p686, %f7257, 0f40800000;
	mov.b32 	%r698, 630;
	mov.u32 	%r1332, %r698;
	@%p686 bra 	$L__BB0_1365;
	sub.f32 	%f7258, %f3541, %f3542;
	add.f32 	%f7259, %f3539, %f3539;
	add.f32 	%f3543, %f1, %f7258;
	fma.rn.f32 	%f3544, %f7259, %f3540, %f2;
	mul.f32 	%f3545, %f3543, %f3543;
	mul.f32 	%f3546, %f3544, %f3544;
	add.f32 	%f7260, %f3545, %f3546;
	setp.gt.f32 	%p687, %f7260, 0f40800000;
	mov.b32 	%r699, 631;
	mov.u32 	%r1332, %r699;
	@%p687 bra 	$L__BB0_1365;
	sub.f32 	%f7261, %f3545, %f3546;
	add.f32 	%f7262, %f3543, %f3543;
	add.f32 	%f3547, %f1, %f7261;
	fma.rn.f32 	%f3548, %f7262, %f3544, %f2;
	mul.f32 	%f3549, %f3547, %f3547;
	mul.f32 	%f3550, %f3548, %f3548;
	add.f32 	%f7263, %f3549, %f3550;
	setp.gt.f32 	%p688, %f7263, 0f40800000;
	mov.b32 	%r700, 632;
	mov.u32 	%r1332, %r700;
	@%p688 bra 	$L__BB0_1365;
	sub.f32 	%f7264, %f3549, %f3550;
	add.f32 	%f7265, %f3547, %f3547;
	add.f32 	%f3551, %f1, %f7264;
	fma.rn.f32 	%f3552, %f7265, %f3548, %f2;
	mul.f32 	%f3553, %f3551, %f3551;
	mul.f32 	%f3554, %f3552, %f3552;
	add.f32 	%f7266, %f3553, %f3554;
	setp.gt.f32 	%p689, %f7266, 0f40800000;
	mov.b32 	%r701, 633;
	mov.u32 	%r1332, %r701;
	@%p689 bra 	$L__BB0_1365;
	sub.f32 	%f7267, %f3553, %f3554;
	add.f32 	%f7268, %f3551, %f3551;
	add.f32 	%f3555, %f1, %f7267;
	fma.rn.f32 	%f3556, %f7268, %f3552, %f2;
	mul.f32 	%f3557, %f3555, %f3555;
	mul.f32 	%f3558, %f3556, %f3556;
	add.f32 	%f7269, %f3557, %f3558;
	setp.gt.f32 	%p690, %f7269, 0f40800000;
	mov.b32 	%r702, 634;
	mov.u32 	%r1332, %r702;
	@%p690 bra 	$L__BB0_1365;
	sub.f32 	%f7270, %f3557, %f3558;
	add.f32 	%f7271, %f3555, %f3555;
	add.f32 	%f3559, %f1, %f7270;
	fma.rn.f32 	%f3560, %f7271, %f3556, %f2;
	mul.f32 	%f3561, %f3559, %f3559;
	mul.f32 	%f3562, %f3560, %f3560;
	add.f32 	%f7272, %f3561, %f3562;
	setp.gt.f32 	%p691, %f7272, 0f40800000;
	mov.b32 	%r703, 635;
	mov.u32 	%r1332, %r703;
	@%p691 bra 	$L__BB0_1365;
	sub.f32 	%f7273, %f3561, %f3562;
	add.f32 	%f7274, %f3559, %f3559;
	add.f32 	%f3563, %f1, %f7273;
	fma.rn.f32 	%f3564, %f7274, %f3560, %f2;
	mul.f32 	%f3565, %f3563, %f3563;
	mul.f32 	%f3566, %f3564, %f3564;
	add.f32 	%f7275, %f3565, %f3566;
	setp.gt.f32 	%p692, %f7275, 0f40800000;
	mov.b32 	%r704, 636;
	mov.u32 	%r1332, %r704;
	@%p692 bra 	$L__BB0_1365;
	sub.f32 	%f7276, %f3565, %f3566;
	add.f32 	%f7277, %f3563, %f3563;
	add.f32 	%f3567, %f1, %f7276;
	fma.rn.f32 	%f3568, %f7277, %f3564, %f2;
	mul.f32 	%f3569, %f3567, %f3567;
	mul.f32 	%f3570, %f3568, %f3568;
	add.f32 	%f7278, %f3569, %f3570;
	setp.gt.f32 	%p693, %f7278, 0f40800000;
	mov.b32 	%r705, 637;
	mov.u32 	%r1332, %r705;
	@%p693 bra 	$L__BB0_1365;
	sub.f32 	%f7279, %f3569, %f3570;
	add.f32 	%f7280, %f3567, %f3567;
	add.f32 	%f3571, %f1, %f7279;
	fma.rn.f32 	%f3572, %f7280, %f3568, %f2;
	mul.f32 	%f3573, %f3571, %f3571;
	mul.f32 	%f3574, %f3572, %f3572;
	add.f32 	%f7281, %f3573, %f3574;
	setp.gt.f32 	%p694, %f7281, 0f40800000;
	mov.b32 	%r706, 638;
	mov.u32 	%r1332, %r706;
	@%p694 bra 	$L__BB0_1365;
	sub.f32 	%f7282, %f3573, %f3574;
	add.f32 	%f7283, %f3571, %f3571;
	add.f32 	%f3575, %f1, %f7282;
	fma.rn.f32 	%f3576, %f7283, %f3572, %f2;
	mul.f32 	%f3577, %f3575, %f3575;
	mul.f32 	%f3578, %f3576, %f3576;
	add.f32 	%f7284, %f3577, %f3578;
	setp.gt.f32 	%p695, %f7284, 0f40800000;
	mov.b32 	%r707, 639;
	mov.u32 	%r1332, %r707;
	@%p695 bra 	$L__BB0_1365;
	sub.f32 	%f7285, %f3577, %f3578;
	add.f32 	%f7286, %f3575, %f3575;
	add.f32 	%f3579, %f1, %f7285;
	fma.rn.f32 	%f3580, %f7286, %f3576, %f2;
	mul.f32 	%f3581, %f3579, %f3579;
	mul.f32 	%f3582, %f3580, %f3580;
	add.f32 	%f7287, %f3581, %f3582;
	setp.gt.f32 	%p696, %f7287, 0f40800000;
	mov.b32 	%r708, 640;
	mov.u32 	%r1332, %r708;
	@%p696 bra 	$L__BB0_1365;
	sub.f32 	%f7288, %f3581, %f3582;
	add.f32 	%f7289, %f3579, %f3579;
	add.f32 	%f3583, %f1, %f7288;
	fma.rn.f32 	%f3584, %f7289, %f3580, %f2;
	mul.f32 	%f3585, %f3583, %f3583;
	mul.f32 	%f3586, %f3584, %f3584;
	add.f32 	%f7290, %f3585, %f3586;
	setp.gt.f32 	%p697, %f7290, 0f40800000;
	mov.b32 	%r709, 641;
	mov.u32 	%r1332, %r709;
	@%p697 bra 	$L__BB0_1365;
	sub.f32 	%f7291, %f3585, %f3586;
	add.f32 	%f7292, %f3583, %f3583;
	add.f32 	%f3587, %f1, %f7291;
	fma.rn.f32 	%f3588, %f7292, %f3584, %f2;
	mul.f32 	%f3589, %f3587, %f3587;
	mul.f32 	%f3590, %f3588, %f3588;
	add.f32 	%f7293, %f3589, %f3590;
	setp.gt.f32 	%p698, %f7293, 0f40800000;
	mov.b32 	%r710, 642;
	mov.u32 	%r1332, %r710;
	@%p698 bra 	$L__BB0_1365;
	sub.f32 	%f7294, %f3589, %f3590;
	add.f32 	%f7295, %f3587, %f3587;
	add.f32 	%f3591, %f1, %f7294;
	fma.rn.f32 	%f3592, %f7295, %f3588, %f2;
	mul.f32 	%f3593, %f3591, %f3591;
	mul.f32 	%f3594, %f3592, %f3592;
	add.f32 	%f7296, %f3593, %f3594;
	setp.gt.f32 	%p699, %f7296, 0f40800000;
	mov.b32 	%r711, 643;
	mov.u32 	%r1332, %r711;
	@%p699 bra 	$L__BB0_1365;
	sub.f32 	%f7297, %f3593, %f3594;
	add.f32 	%f7298, %f3591, %f3591;
	add.f32 	%f3595, %f1, %f7297;
	fma.rn.f32 	%f3596, %f7298, %f3592, %f2;
	mul.f32 	%f3597, %f3595, %f3595;
	mul.f32 	%f3598, %f3596, %f3596;
	add.f32 	%f7299, %f3597, %f3598;
	setp.gt.f32 	%p700, %f7299, 0f40800000;
	mov.b32 	%r712, 644;
	mov.u32 	%r1332, %r712;
	@%p700 bra 	$L__BB0_1365;
	sub.f32 	%f7300, %f3597, %f3598;
	add.f32 	%f7301, %f3595, %f3595;
	add.f32 	%f3599, %f1, %f7300;
	fma.rn.f32 	%f3600, %f7301, %f3596, %f2;
	mul.f32 	%f3601, %f3599, %f3599;
	mul.f32 	%f3602, %f3600, %f3600;
	add.f32 	%f7302, %f3601, %f3602;
	setp.gt.f32 	%p701, %f7302, 0f40800000;
	mov.b32 	%r713, 645;
	mov.u32 	%r1332, %r713;
	@%p701 bra 	$L__BB0_1365;
	sub.f32 	%f7303, %f3601, %f3602;
	add.f32 	%f7304, %f3599, %f3599;
	add.f32 	%f3603, %f1, %f7303;
	fma.rn.f32 	%f3604, %f7304, %f3600, %f2;
	mul.f32 	%f3605, %f3603, %f3603;
	mul.f32 	%f3606, %f3604, %f3604;
	add.f32 	%f7305, %f3605, %f3606;
	setp.gt.f32 	%p702, %f7305, 0f40800000;
	mov.b32 	%r714, 646;
	mov.u32 	%r1332, %r714;
	@%p702 bra 	$L__BB0_1365;
	sub.f32 	%f7306, %f3605, %f3606;
	add.f32 	%f7307, %f3603, %f3603;
	add.f32 	%f3607, %f1, %f7306;
	fma.rn.f32 	%f3608, %f7307, %f3604, %f2;
	mul.f32 	%f3609, %f3607, %f3607;
	mul.f32 	%f3610, %f3608, %f3608;
	add.f32 	%f7308, %f3609, %f3610;
	setp.gt.f32 	%p703, %f7308, 0f40800000;
	mov.b32 	%r715, 647;
	mov.u32 	%r1332, %r715;
	@%p703 bra 	$L__BB0_1365;
	sub.f32 	%f7309, %f3609, %f3610;
	add.f32 	%f7310, %f3607, %f3607;
	add.f32 	%f3611, %f1, %f7309;
	fma.rn.f32 	%f3612, %f7310, %f3608, %f2;
	mul.f32 	%f3613, %f3611, %f3611;
	mul.f32 	%f3614, %f3612, %f3612;
	add.f32 	%f7311, %f3613, %f3614;
	setp.gt.f32 	%p704, %f7311, 0f40800000;
	mov.b32 	%r716, 648;
	mov.u32 	%r1332, %r716;
	@%p704 bra 	$L__BB0_1365;
	sub.f32 	%f7312, %f3613, %f3614;
	add.f32 	%f7313, %f3611, %f3611;
	add.f32 	%f3615, %f1, %f7312;
	fma.rn.f32 	%f3616, %f7313, %f3612, %f2;
	mul.f32 	%f3617, %f3615, %f3615;
	mul.f32 	%f3618, %f3616, %f3616;
	add.f32 	%f7314, %f3617, %f3618;
	setp.gt.f32 	%p705, %f7314, 0f40800000;
	mov.b32 	%r717, 649;
	mov.u32 	%r1332, %r717;
	@%p705 bra 	$L__BB0_1365;
	sub.f32 	%f7315, %f3617, %f3618;
	add.f32 	%f7316, %f3615, %f3615;
	add.f32 	%f3619, %f1, %f7315;
	fma.rn.f32 	%f3620, %f7316, %f3616, %f2;
	mul.f32 	%f3621, %f3619, %f3619;
	mul.f32 	%f3622, %f3620, %f3620;
	add.f32 	%f7317, %f3621, %f3622;
	setp.gt.f32 	%p706, %f7317, 0f40800000;
	mov.b32 	%r718, 650;
	mov.u32 	%r1332, %r718;
	@%p706 bra 	$L__BB0_1365;
	sub.f32 	%f7318, %f3621, %f3622;
	add.f32 	%f7319, %f3619, %f3619;
	add.f32 	%f3623, %f1, %f7318;
	fma.rn.f32 	%f3624, %f7319, %f3620, %f2;
	mul.f32 	%f3625, %f3623, %f3623;
	mul.f32 	%f3626, %f3624, %f3624;
	add.f32 	%f7320, %f3625, %f3626;
	setp.gt.f32 	%p707, %f7320, 0f40800000;
	mov.b32 	%r719, 651;
	mov.u32 	%r1332, %r719;
	@%p707 bra 	$L__BB0_1365;
	sub.f32 	%f7321, %f3625, %f3626;
	add.f32 	%f7322, %f3623, %f3623;
	add.f32 	%f3627, %f1, %f7321;
	fma.rn.f32 	%f3628, %f7322, %f3624, %f2;
	mul.f32 	%f3629, %f3627, %f3627;
	mul.f32 	%f3630, %f3628, %f3628;
	add.f32 	%f7323, %f3629, %f3630;
	setp.gt.f32 	%p708, %f7323, 0f40800000;
	mov.b32 	%r720, 652;
	mov.u32 	%r1332, %r720;
	@%p708 bra 	$L__BB0_1365;
	sub.f32 	%f7324, %f3629, %f3630;
	add.f32 	%f7325, %f3627, %f3627;
	add.f32 	%f3631, %f1, %f7324;
	fma.rn.f32 	%f3632, %f7325, %f3628, %f2;
	mul.f32 	%f3633, %f3631, %f3631;
	mul.f32 	%f3634, %f3632, %f3632;
	add.f32 	%f7326, %f3633, %f3634;
	setp.gt.f32 	%p709, %f7326, 0f40800000;
	mov.b32 	%r721, 653;
	mov.u32 	%r1332, %r721;
	@%p709 bra 	$L__BB0_1365;
	sub.f32 	%f7327, %f3633, %f3634;
	add.f32 	%f7328, %f3631, %f3631;
	add.f32 	%f3635, %f1, %f7327;
	fma.rn.f32 	%f3636, %f7328, %f3632, %f2;
	mul.f32 	%f3637, %f3635, %f3635;
	mul.f32 	%f3638, %f3636, %f3636;
	add.f32 	%f7329, %f3637, %f3638;
	setp.gt.f32 	%p710, %f7329, 0f40800000;
	mov.b32 	%r722, 654;
	mov.u32 	%r1332, %r722;
	@%p710 bra 	$L__BB0_1365;
	sub.f32 	%f7330, %f3637, %f3638;
	add.f32 	%f7331, %f3635, %f3635;
	add.f32 	%f3639, %f1, %f7330;
	fma.rn.f32 	%f3640, %f7331, %f3636, %f2;
	mul.f32 	%f3641, %f3639, %f3639;
	mul.f32 	%f3642, %f3640, %f3640;
	add.f32 	%f7332, %f3641, %f3642;
	setp.gt.f32 	%p711, %f7332, 0f40800000;
	mov.b32 	%r723, 655;
	mov.u32 	%r1332, %r723;
	@%p711 bra 	$L__BB0_1365;
	sub.f32 	%f7333, %f3641, %f3642;
	add.f32 	%f7334, %f3639, %f3639;
	add.f32 	%f3643, %f1, %f7333;
	fma.rn.f32 	%f3644, %f7334, %f3640, %f2;
	mul.f32 	%f3645, %f3643, %f3643;
	mul.f32 	%f3646, %f3644, %f3644;
	add.f32 	%f7335, %f3645, %f3646;
	setp.gt.f32 	%p712, %f7335, 0f40800000;
	mov.b32 	%r724, 656;
	mov.u32 	%r1332, %r724;
	@%p712 bra 	$L__BB0_1365;
	sub.f32 	%f7336, %f3645, %f3646;
	add.f32 	%f7337, %f3643, %f3643;
	add.f32 	%f3647, %f1, %f7336;
	fma.rn.f32 	%f3648, %f7337, %f3644, %f2;
	mul.f32 	%f3649, %f3647, %f3647;
	mul.f32 	%f3650, %f3648, %f3648;
	add.f32 	%f7338, %f3649, %f3650;
	setp.gt.f32 	%p713, %f7338, 0f40800000;
	mov.b32 	%r725, 657;
	mov.u32 	%r1332, %r725;
	@%p713 bra 	$L__BB0_1365;
	sub.f32 	%f7339, %f3649, %f3650;
	add.f32 	%f7340, %f3647, %f3647;
	add.f32 	%f3651, %f1, %f7339;
	fma.rn.f32 	%f3652, %f7340, %f3648, %f2;
	mul.f32 	%f3653, %f3651, %f3651;
	mul.f32 	%f3654, %f3652, %f3652;
	add.f32 	%f7341, %f3653, %f3654;
	setp.gt.f32 	%p714, %f7341, 0f40800000;
	mov.b32 	%r726, 658;
	mov.u32 	%r1332, %r726;
	@%p714 bra 	$L__BB0_1365;
	sub.f32 	%f7342, %f3653, %f3654;
	add.f32 	%f7343, %f3651, %f3651;
	add.f32 	%f3655, %f1, %f7342;
	fma.rn.f32 	%f3656, %f7343, %f3652, %f2;
	mul.f32 	%f3657, %f3655, %f3655;
	mul.f32 	%f3658, %f3656, %f3656;
	add.f32 	%f7344, %f3657, %f3658;
	setp.gt.f32 	%p715, %f7344, 0f40800000;
	mov.b32 	%r727, 659;
	mov.u32 	%r1332, %r727;
	@%p715 bra 	$L__BB0_1365;
	sub.f32 	%f7345, %f3657, %f3658;
	add.f32 	%f7346, %f3655, %f3655;
	add.f32 	%f3659, %f1, %f7345;
	fma.rn.f32 	%f3660, %f7346, %f3656, %f2;
	mul.f32 	%f3661, %f3659, %f3659;
	mul.f32 	%f3662, %f3660, %f3660;
	add.f32 	%f7347, %f3661, %f3662;
	setp.gt.f32 	%p716, %f7347, 0f40800000;
	mov.b32 	%r728, 660;
	mov.u32 	%r1332, %r728;
	@%p716 bra 	$L__BB0_1365;
	sub.f32 	%f7348, %f3661, %f3662;
	add.f32 	%f7349, %f3659, %f3659;
	add.f32 	%f3663, %f1, %f7348;
	fma.rn.f32 	%f3664, %f7349, %f3660, %f2;
	mul.f32 	%f3665, %f3663, %f3663;
	mul.f32 	%f3666, %f3664, %f3664;
	add.f32 	%f7350, %f3665, %f3666;
	setp.gt.f32 	%p717, %f7350, 0f40800000;
	mov.b32 	%r729, 661;
	mov.u32 	%r1332, %r729;
	@%p717 bra 	$L__BB0_1365;
	sub.f32 	%f7351, %f3665, %f3666;
	add.f32 	%f7352, %f3663, %f3663;
	add.f32 	%f3667, %f1, %f7351;
	fma.rn.f32 	%f3668, %f7352, %f3664, %f2;
	mul.f32 	%f3669, %f3667, %f3667;
	mul.f32 	%f3670, %f3668, %f3668;
	add.f32 	%f7353, %f3669, %f3670;
	setp.gt.f32 	%p718, %f7353, 0f40800000;
	mov.b32 	%r730, 662;
	mov.u32 	%r1332, %r730;
	@%p718 bra 	$L__BB0_1365;
	sub.f32 	%f7354, %f3669, %f3670;
	add.f32 	%f7355, %f3667, %f3667;
	add.f32 	%f3671, %f1, %f7354;
	fma.rn.f32 	%f3672, %f7355, %f3668, %f2;
	mul.f32 	%f3673, %f3671, %f3671;
	mul.f32 	%f3674, %f3672, %f3672;
	add.f32 	%f7356, %f3673, %f3674;
	setp.gt.f32 	%p719, %f7356, 0f40800000;
	mov.b32 	%r731, 663;
	mov.u32 	%r1332, %r731;
	@%p719 bra 	$L__BB0_1365;
	sub.f32 	%f7357, %f3673, %f3674;
	add.f32 	%f7358, %f3671, %f3671;
	add.f32 	%f3675, %f1, %f7357;
	fma.rn.f32 	%f3676, %f7358, %f3672, %f2;
	mul.f32 	%f3677, %f3675, %f3675;
	mul.f32 	%f3678, %f3676, %f3676;
	add.f32 	%f7359, %f3677, %f3678;
	setp.gt.f32 	%p720, %f7359, 0f40800000;
	mov.b32 	%r732, 664;
	mov.u32 	%r1332, %r732;
	@%p720 bra 	$L__BB0_1365;
	sub.f32 	%f7360, %f3677, %f3678;
	add.f32 	%f7361, %f3675, %f3675;
	add.f32 	%f3679, %f1, %f7360;
	fma.rn.f32 	%f3680, %f7361, %f3676, %f2;
	mul.f32 	%f3681, %f3679, %f3679;
	mul.f32 	%f3682, %f3680, %f3680;
	add.f32 	%f7362, %f3681, %f3682;
	setp.gt.f32 	%p721, %f7362, 0f40800000;
	mov.b32 	%r733, 665;
	mov.u32 	%r1332, %r733;
	@%p721 bra 	$L__BB0_1365;
	sub.f32 	%f7363, %f3681, %f3682;
	add.f32 	%f7364, %f3679, %f3679;
	add.f32 	%f3683, %f1, %f7363;
	fma.rn.f32 	%f3684, %f7364, %f3680, %f2;
	mul.f32 	%f3685, %f3683, %f3683;
	mul.f32 	%f3686, %f3684, %f3684;
	add.f32 	%f7365, %f3685, %f3686;
	setp.gt.f32 	%p722, %f7365, 0f40800000;
	mov.b32 	%r734, 666;
	mov.u32 	%r1332, %r734;
	@%p722 bra 	$L__BB0_1365;
	sub.f32 	%f7366, %f3685, %f3686;
	add.f32 	%f7367, %f3683, %f3683;
	add.f32 	%f3687, %f1, %f7366;
	fma.rn.f32 	%f3688, %f7367, %f3684, %f2;
	mul.f32 	%f3689, %f3687, %f3687;
	mul.f32 	%f3690, %f3688, %f3688;
	add.f32 	%f7368, %f3689, %f3690;
	setp.gt.f32 	%p723, %f7368, 0f40800000;
	mov.b32 	%r735, 667;
	mov.u32 	%r1332, %r735;
	@%p723 bra 	$L__BB0_1365;
	sub.f32 	%f7369, %f3689, %f3690;
	add.f32 	%f7370, %f3687, %f3687;
	add.f32 	%f3691, %f1, %f7369;
	fma.rn.f32 	%f3692, %f7370, %f3688, %f2;
	mul.f32 	%f3693, %f3691, %f3691;
	mul.f32 	%f3694, %f3692, %f3692;
	add.f32 	%f7371, %f3693, %f3694;
	setp.gt.f32 	%p724, %f7371, 0f40800000;
	mov.b32 	%r736, 668;
	mov.u32 	%r1332, %r736;
	@%p724 bra 	$L__BB0_1365;
	sub.f32 	%f7372, %f3693, %f3694;
	add.f32 	%f7373, %f3691, %f3691;
	add.f32 	%f3695, %f1, %f7372;
	fma.rn.f32 	%f3696, %f7373, %f3692, %f2;
	mul.f32 	%f3697, %f3695, %f3695;
	mul.f32 	%f3698, %f3696, %f3696;
	add.f32 	%f7374, %f3697, %f3698;
	setp.gt.f32 	%p725, %f7374, 0f40800000;
	mov.b32 	%r737, 669;
	mov.u32 	%r1332, %r737;
	@%p725 bra 	$L__BB0_1365;
	sub.f32 	%f7375, %f3697, %f3698;
	add.f32 	%f7376, %f3695, %f3695;
	add.f32 	%f3699, %f1, %f7375;
	fma.rn.f32 	%f3700, %f7376, %f3696, %f2;
	mul.f32 	%f3701, %f3699, %f3699;
	mul.f32 	%f3702, %f3700, %f3700;
	add.f32 	%f7377, %f3701, %f3702;
	setp.gt.f32 	%p726, %f7377, 0f40800000;
	mov.b32 	%r738, 670;
	mov.u32 	%r1332, %r738;
	@%p726 bra 	$L__BB0_1365;
	sub.f32 	%f7378, %f3701, %f3702;
	add.f32 	%f7379, %f3699, %f3699;
	add.f32 	%f3703, %f1, %f7378;
	fma.rn.f32 	%f3704, %f7379, %f3700, %f2;
	mul.f32 	%f3705, %f3703, %f3703;
	mul.f32 	%f3706, %f3704, %f3704;
	add.f32 	%f7380, %f3705, %f3706;
	setp.gt.f32 	%p727, %f7380, 0f40800000;
	mov.b32 	%r739, 671;
	mov.u32 	%r1332, %r739;
	@%p727 bra 	$L__BB0_1365;
	sub.f32 	%f7381, %f3705, %f3706;
	add.f32 	%f7382, %f3703, %f3703;
	add.f32 	%f3707, %f1, %f7381;
	fma.rn.f32 	%f3708, %f7382, %f3704, %f2;
	mul.f32 	%f3709, %f3707, %f3707;
	mul.f32 	%f3710, %f3708, %f3708;
	add.f32 	%f7383, %f3709, %f3710;
	setp.gt.f32 	%p728, %f7383, 0f40800000;
	mov.b32 	%r740, 672;
	mov.u32 	%r1332, %r740;
	@%p728 bra 	$L__BB0_1365;
	sub.f32 	%f7384, %f3709, %f3710;
	add.f32 	%f7385, %f3707, %f3707;
	add.f32 	%f3711, %f1, %f7384;
	fma.rn.f32 	%f3712, %f7385, %f3708, %f2;
	mul.f32 	%f3713, %f3711, %f3711;
	mul.f32 	%f3714, %f3712, %f3712;
	add.f32 	%f7386, %f3713, %f3714;
	setp.gt.f32 	%p729, %f7386, 0f40800000;
	mov.b32 	%r741, 673;
	mov.u32 	%r1332, %r741;
	@%p729 bra 	$L__BB0_1365;
	sub.f32 	%f7387, %f3713, %f3714;
	add.f32 	%f7388, %f3711, %f3711;
	add.f32 	%f3715, %f1, %f7387;
	fma.rn.f32 	%f3716, %f7388, %f3712, %f2;
	mul.f32 	%f3717, %f3715, %f3715;
	mul.f32 	%f3718, %f3716, %f3716;
	add.f32 	%f7389, %f3717, %f3718;
	setp.gt.f32 	%p730, %f7389, 0f40800000;
	mov.b32 	%r742, 674;
	mov.u32 	%r1332, %r742;
	@%p730 bra 	$L__BB0_1365;
	sub.f32 	%f7390, %f3717, %f3718;
	add.f32 	%f7391, %f3715, %f3715;
	add.f32 	%f3719, %f1, %f7390;
	fma.rn.f32 	%f3720, %f7391, %f3716, %f2;
	mul.f32 	%f3721, %f3719, %f3719;
	mul.f32 	%f3722, %f3720, %f3720;
	add.f32 	%f7392, %f3721, %f3722;
	setp.gt.f32 	%p731, %f7392, 0f40800000;
	mov.b32 	%r743, 675;
	mov.u32 	%r1332, %r743;
	@%p731 bra 	$L__BB0_1365;
	sub.f32 	%f7393, %f3721, %f3722;
	add.f32 	%f7394, %f3719, %f3719;
	add.f32 	%f3723, %f1, %f7393;
	fma.rn.f32 	%f3724, %f7394, %f3720, %f2;
	mul.f32 	%f3725, %f3723, %f3723;
	mul.f32 	%f3726, %f3724, %f3724;
	add.f32 	%f7395, %f3725, %f3726;
	setp.gt.f32 	%p732, %f7395, 0f40800000;
	mov.b32 	%r744, 676;
	mov.u32 	%r1332, %r744;
	@%p732 bra 	$L__BB0_1365;
	sub.f32 	%f7396, %f3725, %f3726;
	add.f32 	%f7397, %f3723, %f3723;
	add.f32 	%f3727, %f1, %f7396;
	fma.rn.f32 	%f3728, %f7397, %f3724, %f2;
	mul.f32 	%f3729, %f3727, %f3727;
	mul.f32 	%f3730, %f3728, %f3728;
	add.f32 	%f7398, %f3729, %f3730;
	setp.gt.f32 	%p733, %f7398, 0f40800000;
	mov.b32 	%r745, 677;
	mov.u32 	%r1332, %r745;
	@%p733 bra 	$L__BB0_1365;
	sub.f32 	%f7399, %f3729, %f3730;
	add.f32 	%f7400, %f3727, %f3727;
	add.f32 	%f3731, %f1, %f7399;
	fma.rn.f32 	%f3732, %f7400, %f3728, %f2;
	mul.f32 	%f3733, %f3731, %f3731;
	mul.f32 	%f3734, %f3732, %f3732;
	add.f32 	%f7401, %f3733, %f3734;
	setp.gt.f32 	%p734, %f7401, 0f40800000;
	mov.b32 	%r746, 678;
	mov.u32 	%r1332, %r746;
	@%p734 bra 	$L__BB0_1365;
	sub.f32 	%f7402, %f3733, %f3734;
	add.f32 	%f7403, %f3731, %f3731;
	add.f32 	%f3735, %f1, %f7402;
	fma.rn.f32 	%f3736, %f7403, %f3732, %f2;
	mul.f32 	%f3737, %f3735, %f3735;
	mul.f32 	%f3738, %f3736, %f3736;
	add.f32 	%f7404, %f3737, %f3738;
	setp.gt.f32 	%p735, %f7404, 0f40800000;
	mov.b32 	%r747, 679;
	mov.u32 	%r1332, %r747;
	@%p735 bra 	$L__BB0_1365;
	sub.f32 	%f7405, %f3737, %f3738;
	add.f32 	%f7406, %f3735, %f3735;
	add.f32 	%f3739, %f1, %f7405;
	fma.rn.f32 	%f3740, %f7406, %f3736, %f2;
	mul.f32 	%f3741, %f3739, %f3739;
	mul.f32 	%f3742, %f3740, %f3740;
	add.f32 	%f7407, %f3741, %f3742;
	setp.gt.f32 	%p736, %f7407, 0f40800000;
	mov.b32 	%r748, 680;
	mov.u32 	%r1332, %r748;
	@%p736 bra 	$L__BB0_1365;
	sub.f32 	%f7408, %f3741, %f3742;
	add.f32 	%f7409, %f3739, %f3739;
	add.f32 	%f3743, %f1, %f7408;
	fma.rn.f32 	%f3744, %f7409, %f3740, %f2;
	mul.f32 	%f3745, %f3743, %f3743;
	mul.f32 	%f3746, %f3744, %f3744;
	add.f32 	%f7410, %f3745, %f3746;
	setp.gt.f32 	%p737, %f7410, 0f40800000;
	mov.b32 	%r749, 681;
	mov.u32 	%r1332, %r749;
	@%p737 bra 	$L__BB0_1365;
	sub.f32 	%f7411, %f3745, %f3746;
	add.f32 	%f7412, %f3743, %f3743;
	add.f32 	%f3747, %f1, %f7411;
	fma.rn.f32 	%f3748, %f7412, %f3744, %f2;
	mul.f32 	%f3749, %f3747, %f3747;
	mul.f32 	%f3750, %f3748, %f3748;
	add.f32 	%f7413, %f3749, %f3750;
	setp.gt.f32 	%p738, %f7413, 0f40800000;
	mov.b32 	%r750, 682;
	mov.u32 	%r1332, %r750;
	@%p738 bra 	$L__BB0_1365;
	sub.f32 	%f7414, %f3749, %f3750;
	add.f32 	%f7415, %f3747, %f3747;
	add.f32 	%f3751, %f1, %f7414;
	fma.rn.f32 	%f3752, %f7415, %f3748, %f2;
	mul.f32 	%f3753, %f3751, %f3751;
	mul.f32 	%f3754, %f3752, %f3752;
	add.f32 	%f7416, %f3753, %f3754;
	setp.gt.f32 	%p739, %f7416, 0f40800000;
	mov.b32 	%r751, 683;
	mov.u32 	%r1332, %r751;
	@%p739 bra 	$L__BB0_1365;
	sub.f32 	%f7417, %f3753, %f3754;
	add.f32 	%f7418, %f3751, %f3751;
	add.f32 	%f3755, %f1, %f7417;
	fma.rn.f32 	%f3756, %f7418, %f3752, %f2;
	mul.f32 	%f3757, %f3755, %f3755;
	mul.f32 	%f3758, %f3756, %f3756;
	add.f32 	%f7419, %f3757, %f3758;
	setp.gt.f32 	%p740, %f7419, 0f40800000;
	mov.b32 	%r752, 684;
	mov.u32 	%r1332, %r752;
	@%p740 bra 	$L__BB0_1365;
	sub.f32 	%f7420, %f3757, %f3758;
	add.f32 	%f7421, %f3755, %f3755;
	add.f32 	%f3759, %f1, %f7420;
	fma.rn.f32 	%f3760, %f7421, %f3756, %f2;
	mul.f32 	%f3761, %f3759, %f3759;
	mul.f32 	%f3762, %f3760, %f3760;
	add.f32 	%f7422, %f3761, %f3762;
	setp.gt.f32 	%p741, %f7422, 0f40800000;
	mov.b32 	%r753, 685;
	mov.u32 	%r1332, %r753;
	@%p741 bra 	$L__BB0_1365;
	sub.f32 	%f7423, %f3761, %f3762;
	add.f32 	%f7424, %f3759, %f3759;
	add.f32 	%f3763, %f1, %f7423;
	fma.rn.f32 	%f3764, %f7424, %f3760, %f2;
	mul.f32 	%f3765, %f3763, %f3763;
	mul.f32 	%f3766, %f3764, %f3764;
	add.f32 	%f7425, %f3765, %f3766;
	setp.gt.f32 	%p742, %f7425, 0f40800000;
	mov.b32 	%r754, 686;
	mov.u32 	%r1332, %r754;
	@%p742 bra 	$L__BB0_1365;
	sub.f32 	%f7426, %f3765, %f3766;
	add.f32 	%f7427, %f3763, %f3763;
	add.f32 	%f3767, %f1, %f7426;
	fma.rn.f32 	%f3768, %f7427, %f3764, %f2;
	mul.f32 	%f3769, %f3767, %f3767;
	mul.f32 	%f3770, %f3768, %f3768;
	add.f32 	%f7428, %f3769, %f3770;
	setp.gt.f32 	%p743, %f7428, 0f40800000;
	mov.b32 	%r755, 687;
	mov.u32 	%r1332, %r755;
	@%p743 bra 	$L__BB0_1365;
	sub.f32 	%f7429, %f3769, %f3770;
	add.f32 	%f7430, %f3767, %f3767;
	add.f32 	%f3771, %f1, %f7429;
	fma.rn.f32 	%f3772, %f7430, %f3768, %f2;
	mul.f32 	%f3773, %f3771, %f3771;
	mul.f32 	%f3774, %f3772, %f3772;
	add.f32 	%f7431, %f3773, %f3774;
	setp.gt.f32 	%p744, %f7431, 0f40800000;
	mov.b32 	%r756, 688;
	mov.u32 	%r1332, %r756;
	@%p744 bra 	$L__BB0_1365;
	sub.f32 	%f7432, %f3773, %f3774;
	add.f32 	%f7433, %f3771, %f3771;
	add.f32 	%f3775, %f1, %f7432;
	fma.rn.f32 	%f3776, %f7433, %f3772, %f2;
	mul.f32 	%f3777, %f3775, %f3775;
	mul.f32 	%f3778, %f3776, %f3776;
	add.f32 	%f7434, %f3777, %f3778;
	setp.gt.f32 	%p745, %f7434, 0f40800000;
	mov.b32 	%r757, 689;
	mov.u32 	%r1332, %r757;
	@%p745 bra 	$L__BB0_1365;
	sub.f32 	%f7435, %f3777, %f3778;
	add.f32 	%f7436, %f3775, %f3775;
	add.f32 	%f3779, %f1, %f7435;
	fma.rn.f32 	%f3780, %f7436, %f3776, %f2;
	mul.f32 	%f3781, %f3779, %f3779;
	mul.f32 	%f3782, %f3780, %f3780;
	add.f32 	%f7437, %f3781, %f3782;
	setp.gt.f32 	%p746, %f7437, 0f40800000;
	mov.b32 	%r758, 690;
	mov.u32 	%r1332, %r758;
	@%p746 bra 	$L__BB0_1365;
	sub.f32 	%f7438, %f3781, %f3782;
	add.f32 	%f7439, %f3779, %f3779;
	add.f32 	%f3783, %f1, %f7438;
	fma.rn.f32 	%f3784, %f7439, %f3780, %f2;
	mul.f32 	%f3785, %f3783, %f3783;
	mul.f32 	%f3786, %f3784, %f3784;
	add.f32 	%f7440, %f3785, %f3786;
	setp.gt.f32 	%p747, %f7440, 0f40800000;
	mov.b32 	%r759, 691;
	mov.u32 	%r1332, %r759;
	@%p747 bra 	$L__BB0_1365;
	sub.f32 	%f7441, %f3785, %f3786;
	add.f32 	%f7442, %f3783, %f3783;
	add.f32 	%f3787, %f1, %f7441;
	fma.rn.f32 	%f3788, %f7442, %f3784, %f2;
	mul.f32 	%f3789, %f3787, %f3787;
	mul.f32 	%f3790, %f3788, %f3788;
	add.f32 	%f7443, %f3789, %f3790;
	setp.gt.f32 	%p748, %f7443, 0f40800000;
	mov.b32 	%r760, 692;
	mov.u32 	%r1332, %r760;
	@%p748 bra 	$L__BB0_1365;
	sub.f32 	%f7444, %f3789, %f3790;
	add.f32 	%f7445, %f3787, %f3787;
	add.f32 	%f3791, %f1, %f7444;
	fma.rn.f32 	%f3792, %f7445, %f3788, %f2;
	mul.f32 	%f3793, %f3791, %f3791;
	mul.f32 	%f3794, %f3792, %f3792;
	add.f32 	%f7446, %f3793, %f3794;
	setp.gt.f32 	%p749, %f7446, 0f40800000;
	mov.b32 	%r761, 693;
	mov.u32 	%r1332, %r761;
	@%p749 bra 	$L__BB0_1365;
	sub.f32 	%f7447, %f3793, %f3794;
	add.f32 	%f7448, %f3791, %f3791;
	add.f32 	%f3795, %f1, %f7447;
	fma.rn.f32 	%f3796, %f7448, %f3792, %f2;
	mul.f32 	%f3797, %f3795, %f3795;
	mul.f32 	%f3798, %f3796, %f3796;
	add.f32 	%f7449, %f3797, %f3798;
	setp.gt.f32 	%p750, %f7449, 0f40800000;
	mov.b32 	%r762, 694;
	mov.u32 	%r1332, %r762;
	@%p750 bra 	$L__BB0_1365;
	sub.f32 	%f7450, %f3797, %f3798;
	add.f32 	%f7451, %f3795, %f3795;
	add.f32 	%f3799, %f1, %f7450;
	fma.rn.f32 	%f3800, %f7451, %f3796, %f2;
	mul.f32 	%f3801, %f3799, %f3799;
	mul.f32 	%f3802, %f3800, %f3800;
	add.f32 	%f7452, %f3801, %f3802;
	setp.gt.f32 	%p751, %f7452, 0f40800000;
	mov.b32 	%r763, 695;
	mov.u32 	%r1332, %r763;
	@%p751 bra 	$L__BB0_1365;
	sub.f32 	%f7453, %f3801, %f3802;
	add.f32 	%f7454, %f3799, %f3799;
	add.f32 	%f3803, %f1, %f7453;
	fma.rn.f32 	%f3804, %f7454, %f3800, %f2;
	mul.f32 	%f3805, %f3803, %f3803;
	mul.f32 	%f3806, %f3804, %f3804;
	add.f32 	%f7455, %f3805, %f3806;
	setp.gt.f32 	%p752, %f7455, 0f40800000;
	mov.b32 	%r764, 696;
	mov.u32 	%r1332, %r764;
	@%p752 bra 	$L__BB0_1365;
	sub.f32 	%f7456, %f3805, %f3806;
	add.f32 	%f7457, %f3803, %f3803;
	add.f32 	%f3807, %f1, %f7456;
	fma.rn.f32 	%f3808, %f7457, %f3804, %f2;
	mul.f32 	%f3809, %f3807, %f3807;
	mul.f32 	%f3810, %f3808, %f3808;
	add.f32 	%f7458, %f3809, %f3810;
	setp.gt.f32 	%p753, %f7458, 0f40800000;
	mov.b32 	%r765, 697;
	mov.u32 	%r1332, %r765;
	@%p753 bra 	$L__BB0_1365;
	sub.f32 	%f7459, %f3809, %f3810;
	add.f32 	%f7460, %f3807, %f3807;
	add.f32 	%f3811, %f1, %f7459;
	fma.rn.f32 	%f3812, %f7460, %f3808, %f2;
	mul.f32 	%f3813, %f3811, %f3811;
	mul.f32 	%f3814, %f3812, %f3812;
	add.f32 	%f7461, %f3813, %f3814;
	setp.gt.f32 	%p754, %f7461, 0f40800000;
	mov.b32 	%r766, 698;
	mov.u32 	%r1332, %r766;
	@%p754 bra 	$L__BB0_1365;
	sub.f32 	%f7462, %f3813, %f3814;
	add.f32 	%f7463, %f3811, %f3811;
	add.f32 	%f3815, %f1, %f7462;
	fma.rn.f32 	%f3816, %f7463, %f3812, %f2;
	mul.f32 	%f3817, %f3815, %f3815;
	mul.f32 	%f3818, %f3816, %f3816;
	add.f32 	%f7464, %f3817, %f3818;
	setp.gt.f32 	%p755, %f7464, 0f40800000;
	mov.b32 	%r767, 699;
	mov.u32 	%r1332, %r767;
	@%p755 bra 	$L__BB0_1365;
	sub.f32 	%f7465, %f3817, %f3818;
	add.f32 	%f7466, %f3815, %f3815;
	add.f32 	%f3819, %f1, %f7465;
	fma.rn.f32 	%f3820, %f7466, %f3816, %f2;
	mul.f32 	%f3821, %f3819, %f3819;
	mul.f32 	%f3822, %f3820, %f3820;
	add.f32 	%f7467, %f3821, %f3822;
	setp.gt.f32 	%p756, %f7467, 0f40800000;
	mov.b32 	%r768, 700;
	mov.u32 	%r1332, %r768;
	@%p756 bra 	$L__BB0_1365;
	sub.f32 	%f7468, %f3821, %f3822;
	add.f32 	%f7469, %f3819, %f3819;
	add.f32 	%f3823, %f1, %f7468;
	fma.rn.f32 	%f3824, %f7469, %f3820, %f2;
	mul.f32 	%f3825, %f3823, %f3823;
	mul.f32 	%f3826, %f3824, %f3824;
	add.f32 	%f7470, %f3825, %f3826;
	setp.gt.f32 	%p757, %f7470, 0f40800000;
	mov.b32 	%r769, 701;
	mov.u32 	%r1332, %r769;
	@%p757 bra 	$L__BB0_1365;
	sub.f32 	%f7471, %f3825, %f3826;
	add.f32 	%f7472, %f3823, %f3823;
	add.f32 	%f3827, %f1, %f7471;
	fma.rn.f32 	%f3828, %f7472, %f3824, %f2;
	mul.f32 	%f3829, %f3827, %f3827;
	mul.f32 	%f3830, %f3828, %f3828;
	add.f32 	%f7473, %f3829, %f3830;
	setp.gt.f32 	%p758, %f7473, 0f40800000;
	mov.b32 	%r770, 702;
	mov.u32 	%r1332, %r770;
	@%p758 bra 	$L__BB0_1365;
	sub.f32 	%f7474, %f3829, %f3830;
	add.f32 	%f7475, %f3827, %f3827;
	add.f32 	%f3831, %f1, %f7474;
	fma.rn.f32 	%f3832, %f7475, %f3828, %f2;
	mul.f32 	%f3833, %f3831, %f3831;
	mul.f32 	%f3834, %f3832, %f3832;
	add.f32 	%f7476, %f3833, %f3834;
	setp.gt.f32 	%p759, %f7476, 0f40800000;
	mov.b32 	%r771, 703;
	mov.u32 	%r1332, %r771;
	@%p759 bra 	$L__BB0_1365;
	sub.f32 	%f7477, %f3833, %f3834;
	add.f32 	%f7478, %f3831, %f3831;
	add.f32 	%f3835, %f1, %f7477;
	fma.rn.f32 	%f3836, %f7478, %f3832, %f2;
	mul.f32 	%f3837, %f3835, %f3835;
	mul.f32 	%f3838, %f3836, %f3836;
	add.f32 	%f7479, %f3837, %f3838;
	setp.gt.f32 	%p760, %f7479, 0f40800000;
	mov.b32 	%r772, 704;
	mov.u32 	%r1332, %r772;
	@%p760 bra 	$L__BB0_1365;
	sub.f32 	%f7480, %f3837, %f3838;
	add.f32 	%f7481, %f3835, %f3835;
	add.f32 	%f3839, %f1, %f7480;
	fma.rn.f32 	%f3840, %f7481, %f3836, %f2;
	mul.f32 	%f3841, %f3839, %f3839;
	mul.f32 	%f3842, %f3840, %f3840;
	add.f32 	%f7482, %f3841, %f3842;
	setp.gt.f32 	%p761, %f7482, 0f40800000;
	mov.b32 	%r773, 705;
	mov.u32 	%r1332, %r773;
	@%p761 bra 	$L__BB0_1365;
	sub.f32 	%f7483, %f3841, %f3842;
	add.f32 	%f7484, %f3839, %f3839;
	add.f32 	%f3843, %f1, %f7483;
	fma.rn.f32 	%f3844, %f7484, %f3840, %f2;
	mul.f32 	%f3845, %f3843, %f3843;
	mul.f32 	%f3846, %f3844, %f3844;
	add.f32 	%f7485, %f3845, %f3846;
	setp.gt.f32 	%p762, %f7485, 0f40800000;
	mov.b32 	%r774, 706;
	mov.u32 	%r1332, %r774;
	@%p762 bra 	$L__BB0_1365;
	sub.f32 	%f7486, %f3845, %f3846;
	add.f32 	%f7487, %f3843, %f3843;
	add.f32 	%f3847, %f1, %f7486;
	fma.rn.f32 	%f3848, %f7487, %f3844, %f2;
	mul.f32 	%f3849, %f3847, %f3847;
	mul.f32 	%f3850, %f3848, %f3848;
	add.f32 	%f7488, %f3849, %f3850;
	setp.gt.f32 	%p763, %f7488, 0f40800000;
	mov.b32 	%r775, 707;
	mov.u32 	%r1332, %r775;
	@%p763 bra 	$L__BB0_1365;
	sub.f32 	%f7489, %f3849, %f3850;
	add.f32 	%f7490, %f3847, %f3847;
	add.f32 	%f3851, %f1, %f7489;
	fma.rn.f32 	%f3852, %f7490, %f3848, %f2;
	mul.f32 	%f3853, %f3851, %f3851;
	mul.f32 	%f3854, %f3852, %f3852;
	add.f32 	%f7491, %f3853, %f3854;
	setp.gt.f32 	%p764, %f7491, 0f40800000;
	mov.b32 	%r776, 708;
	mov.u32 	%r1332, %r776;
	@%p764 bra 	$L__BB0_1365;
	sub.f32 	%f7492, %f3853, %f3854;
	add.f32 	%f7493, %f3851, %f3851;
	add.f32 	%f3855, %f1, %f7492;
	fma.rn.f32 	%f3856, %f7493, %f3852, %f2;
	mul.f32 	%f3857, %f3855, %f3855;
	mul.f32 	%f3858, %f3856, %f3856;
	add.f32 	%f7494, %f3857, %f3858;
	setp.gt.f32 	%p765, %f7494, 0f40800000;
	mov.b32 	%r777, 709;
	mov.u32 	%r1332, %r777;
	@%p765 bra 	$L__BB0_1365;
	sub.f32 	%f7495, %f3857, %f3858;
	add.f32 	%f7496, %f3855, %f3855;
	add.f32 	%f3859, %f1, %f7495;
	fma.rn.f32 	%f3860, %f7496, %f3856, %f2;
	mul.f32 	%f3861, %f3859, %f3859;
	mul.f32 	%f3862, %f3860, %f3860;
	add.f32 	%f7497, %f3861, %f3862;
	setp.gt.f32 	%p766, %f7497, 0f40800000;
	mov.b32 	%r778, 710;
	mov.u32 	%r1332, %r778;
	@%p766 bra 	$L__BB0_1365;
	sub.f32 	%f7498, %f3861, %f3862;
	add.f32 	%f7499, %f3859, %f3859;
	add.f32 	%f3863, %f1, %f7498;
	fma.rn.f32 	%f3864, %f7499, %f3860, %f2;
	mul.f32 	%f3865, %f3863, %f3863;
	mul.f32 	%f3866, %f3864, %f3864;
	add.f32 	%f7500, %f3865, %f3866;
	setp.gt.f32 	%p767, %f7500, 0f40800000;
	mov.b32 	%r779, 711;
	mov.u32 	%r1332, %r779;
	@%p767 bra 	$L__BB0_1365;
	sub.f32 	%f7501, %f3865, %f3866;
	add.f32 	%f7502, %f3863, %f3863;
	add.f32 	%f3867, %f1, %f7501;
	fma.rn.f32 	%f3868, %f7502, %f3864, %f2;
	mul.f32 	%f3869, %f3867, %f3867;
	mul.f32 	%f3870, %f3868, %f3868;
	add.f32 	%f7503, %f3869, %f3870;
	setp.gt.f32 	%p768, %f7503, 0f40800000;
	mov.b32 	%r780, 712;
	mov.u32 	%r1332, %r780;
	@%p768 bra 	$L__BB0_1365;
	sub.f32 	%f7504, %f3869, %f3870;
	add.f32 	%f7505, %f3867, %f3867;
	add.f32 	%f3871, %f1, %f7504;
	fma.rn.f32 	%f3872, %f7505, %f3868, %f2;
	mul.f32 	%f3873, %f3871, %f3871;
	mul.f32 	%f3874, %f3872, %f3872;
	add.f32 	%f7506, %f3873, %f3874;
	setp.gt.f32 	%p769, %f7506, 0f40800000;
	mov.b32 	%r781, 713;
	mov.u32 	%r1332, %r781;
	@%p769 bra 	$L__BB0_1365;
	sub.f32 	%f7507, %f3873, %f3874;
	add.f32 	%f7508, %f3871, %f3871;
	add.f32 	%f3875, %f1, %f7507;
	fma.rn.f32 	%f3876, %f7508, %f3872, %f2;
	mul.f32 	%f3877, %f3875, %f3875;
	mul.f32 	%f3878, %f3876, %f3876;
	add.f32 	%f7509, %f3877, %f3878;
	setp.gt.f32 	%p770, %f7509, 0f40800000;
	mov.b32 	%r782, 714;
	mov.u32 	%r1332, %r782;
	@%p770 bra 	$L__BB0_1365;
	sub.f32 	%f7510, %f3877, %f3878;
	add.f32 	%f7511, %f3875, %f3875;
	add.f32 	%f3879, %f1, %f7510;
	fma.rn.f32 	%f3880, %f7511, %f3876, %f2;
	mul.f32 	%f3881, %f3879, %f3879;
	mul.f32 	%f3882, %f3880, %f3880;
	add.f32 	%f7512, %f3881, %f3882;
	setp.gt.f32 	%p771, %f7512, 0f40800000;
	mov.b32 	%r783, 715;
	mov.u32 	%r1332, %r783;
	@%p771 bra 	$L__BB0_1365;
	sub.f32 	%f7513, %f3881, %f3882;
	add.f32 	%f7514, %f3879, %f3879;
	add.f32 	%f3883, %f1, %f7513;
	fma.rn.f32 	%f3884, %f7514, %f3880, %f2;
	mul.f32 	%f3885, %f3883, %f3883;
	mul.f32 	%f3886, %f3884, %f3884;
	add.f32 	%f7515, %f3885, %f3886;
	setp.gt.f32 	%p772, %f7515, 0f40800000;
	mov.b32 	%r784, 716;
	mov.u32 	%r1332, %r784;
	@%p772 bra 	$L__BB0_1365;
	sub.f32 	%f7516, %f3885, %f3886;
	add.f32 	%f7517, %f3883, %f3883;
	add.f32 	%f3887, %f1, %f7516;
	fma.rn.f32 	%f3888, %f7517, %f3884, %f2;
	mul.f32 	%f3889, %f3887, %f3887;
	mul.f32 	%f3890, %f3888, %f3888;
	add.f32 	%f7518, %f3889, %f3890;
	setp.gt.f32 	%p773, %f7518, 0f40800000;
	mov.b32 	%r785, 717;
	mov.u32 	%r1332, %r785;
	@%p773 bra 	$L__BB0_1365;
	sub.f32 	%f7519, %f3889, %f3890;
	add.f32 	%f7520, %f3887, %f3887;
	add.f32 	%f3891, %f1, %f7519;
	fma.rn.f32 	%f3892, %f7520, %f3888, %f2;
	mul.f32 	%f3893, %f3891, %f3891;
	mul.f32 	%f3894, %f3892, %f3892;
	add.f32 	%f7521, %f3893, %f3894;
	setp.gt.f32 	%p774, %f7521, 0f40800000;
	mov.b32 	%r786, 718;
	mov.u32 	%r1332, %r786;
	@%p774 bra 	$L__BB0_1365;
	sub.f32 	%f7522, %f3893, %f3894;
	add.f32 	%f7523, %f3891, %f3891;
	add.f32 	%f3895, %f1, %f7522;
	fma.rn.f32 	%f3896, %f7523, %f3892, %f2;
	mul.f32 	%f3897, %f3895, %f3895;
	mul.f32 	%f3898, %f3896, %f3896;
	add.f32 	%f7524, %f3897, %f3898;
	setp.gt.f32 	%p775, %f7524, 0f40800000;
	mov.b32 	%r787, 719;
	mov.u32 	%r1332, %r787;
	@%p775 bra 	$L__BB0_1365;
	sub.f32 	%f7525, %f3897, %f3898;
	add.f32 	%f7526, %f3895, %f3895;
	add.f32 	%f3899, %f1, %f7525;
	fma.rn.f32 	%f3900, %f7526, %f3896, %f2;
	mul.f32 	%f3901, %f3899, %f3899;
	mul.f32 	%f3902, %f3900, %f3900;
	add.f32 	%f7527, %f3901, %f3902;
	setp.gt.f32 	%p776, %f7527, 0f40800000;
	mov.b32 	%r788, 720;
	mov.u32 	%r1332, %r788;
	@%p776 bra 	$L__BB0_1365;
	sub.f32 	%f7528, %f3901, %f3902;
	add.f32 	%f7529, %f3899, %f3899;
	add.f32 	%f3903, %f1, %f7528;
	fma.rn.f32 	%f3904, %f7529, %f3900, %f2;
	mul.f32 	%f3905, %f3903, %f3903;
	mul.f32 	%f3906, %f3904, %f3904;
	add.f32 	%f7530, %f3905, %f3906;
	setp.gt.f32 	%p777, %f7530, 0f40800000;
	mov.b32 	%r789, 721;
	mov.u32 	%r1332, %r789;
	@%p777 bra 	$L__BB0_1365;
	sub.f32 	%f7531, %f3905, %f3906;
	add.f32 	%f7532, %f3903, %f3903;
	add.f32 	%f3907, %f1, %f7531;
	fma.rn.f32 	%f3908, %f7532, %f3904, %f2;
	mul.f32 	%f3909, %f3907, %f3907;
	mul.f32 	%f3910, %f3908, %f3908;
	add.f32 	%f7533, %f3909, %f3910;
	setp.gt.f32 	%p778, %f7533, 0f40800000;
	mov.b32 	%r790, 722;
	mov.u32 	%r1332, %r790;
	@%p778 bra 	$L__BB0_1365;
	sub.f32 	%f7534, %f3909, %f3910;
	add.f32 	%f7535, %f3907, %f3907;
	add.f32 	%f3911, %f1, %f7534;
	fma.rn.f32 	%f3912, %f7535, %f3908, %f2;
	mul.f32 	%f3913, %f3911, %f3911;
	mul.f32 	%f3914, %f3912, %f3912;
	add.f32 	%f7536, %f3913, %f3914;
	setp.gt.f32 	%p779, %f7536, 0f40800000;
	mov.b32 	%r791, 723;
	mov.u32 	%r1332, %r791;
	@%p779 bra 	$L__BB0_1365;
	sub.f32 	%f7537, %f3913, %f3914;
	add.f32 	%f7538, %f3911, %f3911;
	add.f32 	%f3915, %f1, %f7537;
	fma.rn.f32 	%f3916, %f7538, %f3912, %f2;
	mul.f32 	%f3917, %f3915, %f3915;
	mul.f32 	%f3918, %f3916, %f3916;
	add.f32 	%f7539, %f3917, %f3918;
	setp.gt.f32 	%p780, %f7539, 0f40800000;
	mov.b32 	%r792, 724;
	mov.u32 	%r1332, %r792;
	@%p780 bra 	$L__BB0_1365;
	sub.f32 	%f7540, %f3917, %f3918;
	add.f32 	%f7541, %f3915, %f3915;
	add.f32 	%f3919, %f1, %f7540;
	fma.rn.f32 	%f3920, %f7541, %f3916, %f2;
	mul.f32 	%f3921, %f3919, %f3919;
	mul.f32 	%f3922, %f3920, %f3920;
	add.f32 	%f7542, %f3921, %f3922;
	setp.gt.f32 	%p781, %f7542, 0f40800000;
	mov.b32 	%r793, 725;
	mov.u32 	%r1332, %r793;
	@%p781 bra 	$L__BB0_1365;
	sub.f32 	%f7543, %f3921, %f3922;
	add.f32 	%f7544, %f3919, %f3919;
	add.f32 	%f3923, %f1, %f7543;
	fma.rn.f32 	%f3924, %f7544, %f3920, %f2;
	mul.f32 	%f3925, %f3923, %f3923;
	mul.f32 	%f3926, %f3924, %f3924;
	add.f32 	%f7545, %f3925, %f3926;
	setp.gt.f32 	%p782, %f7545, 0f40800000;
	mov.b32 	%r794, 726;
	mov.u32 	%r1332, %r794;
	@%p782 bra 	$L__BB0_1365;
	sub.f32 	%f7546, %f3925, %f3926;
	add.f32 	%f7547, %f3923, %f3923;
	add.f32 	%f3927, %f1, %f7546;
	fma.rn.f32 	%f3928, %f7547, %f3924, %f2;
	mul.f32 	%f3929, %f3927, %f3927;
	mul.f32 	%f3930, %f3928, %f3928;
	add.f32 	%f7548, %f3929, %f3930;
	setp.gt.f32 	%p783, %f7548, 0f40800000;
	mov.b32 	%r795, 727;
	mov.u32 	%r1332, %r795;
	@%p783 bra 	$L__BB0_1365;
	sub.f32 	%f7549, %f3929, %f3930;
	add.f32 	%f7550, %f3927, %f3927;
	add.f32 	%f3931, %f1, %f7549;
	fma.rn.f32 	%f3932, %f7550, %f3928, %f2;
	mul.f32 	%f3933, %f3931, %f3931;
	mul.f32 	%f3934, %f3932, %f3932;
	add.f32 	%f7551, %f3933, %f3934;
	setp.gt.f32 	%p784, %f7551, 0f40800000;
	mov.b32 	%r796, 728;
	mov.u32 	%r1332, %r796;
	@%p784 bra 	$L__BB0_1365;
	sub.f32 	%f7552, %f3933, %f3934;
	add.f32 	%f7553, %f3931, %f3931;
	add.f32 	%f3935, %f1, %f7552;
	fma.rn.f32 	%f3936, %f7553, %f3932, %f2;
	mul.f32 	%f3937, %f3935, %f3935;
	mul.f32 	%f3938, %f3936, %f3936;
	add.f32 	%f7554, %f3937, %f3938;
	setp.gt.f32 	%p785, %f7554, 0f40800000;
	mov.b32 	%r797, 729;
	mov.u32 	%r1332, %r797;
	@%p785 bra 	$L__BB0_1365;
	sub.f32 	%f7555, %f3937, %f3938;
	add.f32 	%f7556, %f3935, %f3935;
	add.f32 	%f3939, %f1, %f7555;
	fma.rn.f32 	%f3940, %f7556, %f3936, %f2;
	mul.f32 	%f3941, %f3939, %f3939;
	mul.f32 	%f3942, %f3940, %f3940;
	add.f32 	%f7557, %f3941, %f3942;
	setp.gt.f32 	%p786, %f7557, 0f40800000;
	mov.b32 	%r798, 730;
	mov.u32 	%r1332, %r798;
	@%p786 bra 	$L__BB0_1365;
	sub.f32 	%f7558, %f3941, %f3942;
	add.f32 	%f7559, %f3939, %f3939;
	add.f32 	%f3943, %f1, %f7558;
	fma.rn.f32 	%f3944, %f7559, %f3940, %f2;
	mul.f32 	%f3945, %f3943, %f3943;
	mul.f32 	%f3946, %f3944, %f3944;
	add.f32 	%f7560, %f3945, %f3946;
	setp.gt.f32 	%p787, %f7560, 0f40800000;
	mov.b32 	%r799, 731;
	mov.u32 	%r1332, %r799;
	@%p787 bra 	$L__BB0_1365;
	sub.f32 	%f7561, %f3945, %f3946;
	add.f32 	%f7562, %f3943, %f3943;
	add.f32 	%f3947, %f1, %f7561;
	fma.rn.f32 	%f3948, %f7562, %f3944, %f2;
	mul.f32 	%f3949, %f3947, %f3947;
	mul.f32 	%f3950, %f3948, %f3948;
	add.f32 	%f7563, %f3949, %f3950;
	setp.gt.f32 	%p788, %f7563, 0f40800000;
	mov.b32 	%r800, 732;
	mov.u32 	%r1332, %r800;
	@%p788 bra 	$L__BB0_1365;
	sub.f32 	%f7564, %f3949, %f3950;
	add.f32 	%f7565, %f3947, %f3947;
	add.f32 	%f3951, %f1, %f7564;
	fma.rn.f32 	%f3952, %f7565, %f3948, %f2;
	mul.f32 	%f3953, %f3951, %f3951;
	mul.f32 	%f3954, %f3952, %f3952;
	add.f32 	%f7566, %f3953, %f3954;
	setp.gt.f32 	%p789, %f7566, 0f40800000;
	mov.b32 	%r801, 733;
	mov.u32 	%r1332, %r801;
	@%p789 bra 	$L__BB0_1365;
	sub.f32 	%f7567, %f3953, %f3954;
	add.f32 	%f7568, %f3951, %f3951;
	add.f32 	%f3955, %f1, %f7567;
	fma.rn.f32 	%f3956, %f7568, %f3952, %f2;
	mul.f32 	%f3957, %f3955, %f3955;
	mul.f32 	%f3958, %f3956, %f3956;
	add.f32 	%f7569, %f3957, %f3958;
	setp.gt.f32 	%p790, %f7569, 0f40800000;
	mov.b32 	%r802, 734;
	mov.u32 	%r1332, %r802;
	@%p790 bra 	$L__BB0_1365;
	sub.f32 	%f7570, %f3957, %f3958;
	add.f32 	%f7571, %f3955, %f3955;
	add.f32 	%f3959, %f1, %f7570;
	fma.rn.f32 	%f3960, %f7571, %f3956, %f2;
	mul.f32 	%f3961, %f3959, %f3959;
	mul.f32 	%f3962, %f3960, %f3960;
	add.f32 	%f7572, %f3961, %f3962;
	setp.gt.f32 	%p791, %f7572, 0f40800000;
	mov.b32 	%r803, 735;
	mov.u32 	%r1332, %r803;
	@%p791 bra 	$L__BB0_1365;
	sub.f32 	%f7573, %f3961, %f3962;
	add.f32 	%f7574, %f3959, %f3959;
	add.f32 	%f3963, %f1, %f7573;
	fma.rn.f32 	%f3964, %f7574, %f3960, %f2;
	mul.f32 	%f3965, %f3963, %f3963;
	mul.f32 	%f3966, %f3964, %f3964;
	add.f32 	%f7575, %f3965, %f3966;
	setp.gt.f32 	%p792, %f7575, 0f40800000;
	mov.b32 	%r804, 736;
	mov.u32 	%r1332, %r804;
	@%p792 bra 	$L__BB0_1365;
	sub.f32 	%f7576, %f3965, %f3966;
	add.f32 	%f7577, %f3963, %f3963;
	add.f32 	%f3967, %f1, %f7576;
	fma.rn.f32 	%f3968, %f7577, %f3964, %f2;
	mul.f32 	%f3969, %f3967, %f3967;
	mul.f32 	%f3970, %f3968, %f3968;
	add.f32 	%f7578, %f3969, %f3970;
	setp.gt.f32 	%p793, %f7578, 0f40800000;
	mov.b32 	%r805, 737;
	mov.u32 	%r1332, %r805;
	@%p793 bra 	$L__BB0_1365;
	sub.f32 	%f7579, %f3969, %f3970;
	add.f32 	%f7580, %f3967, %f3967;
	add.f32 	%f3971, %f1, %f7579;
	fma.rn.f32 	%f3972, %f7580, %f3968, %f2;
	mul.f32 	%f3973, %f3971, %f3971;
	mul.f32 	%f3974, %f3972, %f3972;
	add.f32 	%f7581, %f3973, %f3974;
	setp.gt.f32 	%p794, %f7581, 0f40800000;
	mov.b32 	%r806, 738;
	mov.u32 	%r1332, %r806;
	@%p794 bra 	$L__BB0_1365;
	sub.f32 	%f7582, %f3973, %f3974;
	add.f32 	%f7583, %f3971, %f3971;
	add.f32 	%f3975, %f1, %f7582;
	fma.rn.f32 	%f3976, %f7583, %f3972, %f2;
	mul.f32 	%f3977, %f3975, %f3975;
	mul.f32 	%f3978, %f3976, %f3976;
	add.f32 	%f7584, %f3977, %f3978;
	setp.gt.f32 	%p795, %f7584, 0f40800000;
	mov.b32 	%r807, 739;
	mov.u32 	%r1332, %r807;
	@%p795 bra 	$L__BB0_1365;
	sub.f32 	%f7585, %f3977, %f3978;
	add.f32 	%f7586, %f3975, %f3975;
	add.f32 	%f3979, %f1, %f7585;
	fma.rn.f32 	%f3980, %f7586, %f3976, %f2;
	mul.f32 	%f3981, %f3979, %f3979;
	mul.f32 	%f3982, %f3980, %f3980;
	add.f32 	%f7587, %f3981, %f3982;
	setp.gt.f32 	%p796, %f7587, 0f40800000;
	mov.b32 	%r808, 740;
	mov.u32 	%r1332, %r808;
	@%p796 bra 	$L__BB0_1365;
	sub.f32 	%f7588, %f3981, %f3982;
	add.f32 	%f7589, %f3979, %f3979;
	add.f32 	%f3983, %f1, %f7588;
	fma.rn.f32 	%f3984, %f7589, %f3980, %f2;
	mul.f32 	%f3985, %f3983, %f3983;
	mul.f32 	%f3986, %f3984, %f3984;
	add.f32 	%f7590, %f3985, %f3986;
	setp.gt.f32 	%p797, %f7590, 0f40800000;
	mov.b32 	%r809, 741;
	mov.u32 	%r1332, %r809;
	@%p797 bra 	$L__BB0_1365;
	sub.f32 	%f7591, %f3985, %f3986;
	add.f32 	%f7592, %f3983, %f3983;
	add.f32 	%f3987, %f1, %f7591;
	fma.rn.f32 	%f3988, %f7592, %f3984, %f2;
	mul.f32 	%f3989, %f3987, %f3987;
	mul.f32 	%f3990, %f3988, %f3988;
	add.f32 	%f7593, %f3989, %f3990;
	setp.gt.f32 	%p798, %f7593, 0f40800000;
	mov.b32 	%r810, 742;
	mov.u32 	%r1332, %r810;
	@%p798 bra 	$L__BB0_1365;
	sub.f32 	%f7594, %f3989, %f3990;
	add.f32 	%f7595, %f3987, %f3987;
	add.f32 	%f3991, %f1, %f7594;
	fma.rn.f32 	%f3992, %f7595, %f3988, %f2;
	mul.f32 	%f3993, %f3991, %f3991;
	mul.f32 	%f3994, %f3992, %f3992;
	add.f32 	%f7596, %f3993, %f3994;
	setp.gt.f32 	%p799, %f7596, 0f40800000;
	mov.b32 	%r811, 743;
	mov.u32 	%r1332, %r811;
	@%p799 bra 	$L__BB0_1365;
	sub.f32 	%f7597, %f3993, %f3994;
	add.f32 	%f7598, %f3991, %f3991;
	add.f32 	%f3995, %f1, %f7597;
	fma.rn.f32 	%f3996, %f7598, %f3992, %f2;
	mul.f32 	%f3997, %f3995, %f3995;
	mul.f32 	%f3998, %f3996, %f3996;
	add.f32 	%f7599, %f3997, %f3998;
	setp.gt.f32 	%p800, %f7599, 0f40800000;
	mov.b32 	%r812, 744;
	mov.u32 	%r1332, %r812;
	@%p800 bra 	$L__BB0_1365;
	sub.f32 	%f7600, %f3997, %f3998;
	add.f32 	%f7601, %f3995, %f3995;
	add.f32 	%f3999, %f1, %f7600;
	fma.rn.f32 	%f4000, %f7601, %f3996, %f2;
	mul.f32 	%f4001, %f3999, %f3999;
	mul.f32 	%f4002, %f4000, %f4000;
	add.f32 	%f7602, %f4001, %f4002;
	setp.gt.f32 	%p801, %f7602, 0f40800000;
	mov.b32 	%r813, 745;
	mov.u32 	%r1332, %r813;
	@%p801 bra 	$L__BB0_1365;
	sub.f32 	%f7603, %f4001, %f4002;
	add.f32 	%f7604, %f3999, %f3999;
	add.f32 	%f4003, %f1, %f7603;
	fma.rn.f32 	%f4004, %f7604, %f4000, %f2;
	mul.f32 	%f4005, %f4003, %f4003;
	mul.f32 	%f4006, %f4004, %f4004;
	add.f32 	%f7605, %f4005, %f4006;
	setp.gt.f32 	%p802, %f7605, 0f40800000;
	mov.b32 	%r814, 746;
	mov.u32 	%r1332, %r814;
	@%p802 bra 	$L__BB0_1365;
	sub.f32 	%f7606, %f4005, %f4006;
	add.f32 	%f7607, %f4003, %f4003;
	add.f32 	%f4007, %f1, %f7606;
	fma.rn.f32 	%f4008, %f7607, %f4004, %f2;
	mul.f32 	%f4009, %f4007, %f4007;
	mul.f32 	%f4010, %f4008, %f4008;
	add.f32 	%f7608, %f4009, %f4010;
	setp.gt.f32 	%p803, %f7608, 0f40800000;
	mov.b32 	%r815, 747;
	mov.u32 	%r1332, %r815;
	@%p803 bra 	$L__BB0_1365;
	sub.f32 	%f7609, %f4009, %f4010;
	add.f32 	%f7610, %f4007, %f4007;
	add.f32 	%f4011, %f1, %f7609;
	fma.rn.f32 	%f4012, %f7610, %f4008, %f2;
	mul.f32 	%f4013, %f4011, %f4011;
	mul.f32 	%f4014, %f4012, %f4012;
	add.f32 	%f7611, %f4013, %f4014;
	setp.gt.f32 	%p804, %f7611, 0f40800000;
	mov.b32 	%r816, 748;
	mov.u32 	%r1332, %r816;
	@%p804 bra 	$L__BB0_1365;
	sub.f32 	%f7612, %f4013, %f4014;
	add.f32 	%f7613, %f4011, %f4011;
	add.f32 	%f4015, %f1, %f7612;
	fma.rn.f32 	%f4016, %f7613, %f4012, %f2;
	mul.f32 	%f4017, %f4015, %f4015;
	mul.f32 	%f4018, %f4016, %f4016;
	add.f32 	%f7614, %f4017, %f4018;
	setp.gt.f32 	%p805, %f7614, 0f40800000;
	mov.b32 	%r817, 749;
	mov.u32 	%r1332, %r817;
	@%p805 bra 	$L__BB0_1365;
	sub.f32 	%f7615, %f4017, %f4018;
	add.f32 	%f7616, %f4015, %f4015;
	add.f32 	%f4019, %f1, %f7615;
	fma.rn.f32 	%f4020, %f7616, %f4016, %f2;
	mul.f32 	%f4021, %f4019, %f4019;
	mul.f32 	%f4022, %f4020, %f4020;
	add.f32 	%f7617, %f4021, %f4022;
	setp.gt.f32 	%p806, %f7617, 0f40800000;
	mov.b32 	%r818, 750;
	mov.u32 	%r1332, %r818;
	@%p806 bra 	$L__BB0_1365;
	sub.f32 	%f7618, %f4021, %f4022;
	add.f32 	%f7619, %f4019, %f4019;
	add.f32 	%f4023, %f1, %f7618;
	fma.rn.f32 	%f4024, %f7619, %f4020, %f2;
	mul.f32 	%f4025, %f4023, %f4023;
	mul.f32 	%f4026, %f4024, %f4024;
	add.f32 	%f7620, %f4025, %f4026;
	setp.gt.f32 	%p807, %f7620, 0f40800000;
	mov.b32 	%r819, 751;
	mov.u32 	%r1332, %r819;
	@%p807 bra 	$L__BB0_1365;
	sub.f32 	%f7621, %f4025, %f4026;
	add.f32 	%f7622, %f4023, %f4023;
	add.f32 	%f4027, %f1, %f7621;
	fma.rn.f32 	%f4028, %f7622, %f4024, %f2;
	mul.f32 	%f4029, %f4027, %f4027;
	mul.f32 	%f4030, %f4028, %f4028;
	add.f32 	%f7623, %f4029, %f4030;
	setp.gt.f32 	%p808, %f7623, 0f40800000;
	mov.b32 	%r820, 752;
	mov.u32 	%r1332, %r820;
	@%p808 bra 	$L__BB0_1365;
	sub.f32 	%f7624, %f4029, %f4030;
	add.f32 	%f7625, %f4027, %f4027;
	add.f32 	%f4031, %f1, %f7624;
	fma.rn.f32 	%f4032, %f7625, %f4028, %f2;
	mul.f32 	%f4033, %f4031, %f4031;
	mul.f32 	%f4034, %f4032, %f4032;
	add.f32 	%f7626, %f4033, %f4034;
	setp.gt.f32 	%p809, %f7626, 0f40800000;
	mov.b32 	%r821, 753;
	mov.u32 	%r1332, %r821;
	@%p809 bra 	$L__BB0_1365;
	sub.f32 	%f7627, %f4033, %f4034;
	add.f32 	%f7628, %f4031, %f4031;
	add.f32 	%f4035, %f1, %f7627;
	fma.rn.f32 	%f4036, %f7628, %f4032, %f2;
	mul.f32 	%f4037, %f4035, %f4035;
	mul.f32 	%f4038, %f4036, %f4036;
	add.f32 	%f7629, %f4037, %f4038;
	setp.gt.f32 	%p810, %f7629, 0f40800000;
	mov.b32 	%r822, 754;
	mov.u32 	%r1332, %r822;
	@%p810 bra 	$L__BB0_1365;
	sub.f32 	%f7630, %f4037, %f4038;
	add.f32 	%f7631, %f4035, %f4035;
	add.f32 	%f4039, %f1, %f7630;
	fma.rn.f32 	%f4040, %f7631, %f4036, %f2;
	mul.f32 	%f4041, %f4039, %f4039;
	mul.f32 	%f4042, %f4040, %f4040;
	add.f32 	%f7632, %f4041, %f4042;
	setp.gt.f32 	%p811, %f7632, 0f40800000;
	mov.b32 	%r823, 755;
	mov.u32 	%r1332, %r823;
	@%p811 bra 	$L__BB0_1365;
	sub.f32 	%f7633, %f4041, %f4042;
	add.f32 	%f7634, %f4039, %f4039;
	add.f32 	%f4043, %f1, %f7633;
	fma.rn.f32 	%f4044, %f7634, %f4040, %f2;
	mul.f32 	%f4045, %f4043, %f4043;
	mul.f32 	%f4046, %f4044, %f4044;
	add.f32 	%f7635, %f4045, %f4046;
	setp.gt.f32 	%p812, %f7635, 0f40800000;
	mov.b32 	%r824, 756;
	mov.u32 	%r1332, %r824;
	@%p812 bra 	$L__BB0_1365;
	sub.f32 	%f7636, %f4045, %f4046;
	add.f32 	%f7637, %f4043, %f4043;
	add.f32 	%f4047, %f1, %f7636;
	fma.rn.f32 	%f4048, %f7637, %f4044, %f2;
	mul.f32 	%f4049, %f4047, %f4047;
	mul.f32 	%f4050, %f4048, %f4048;
	add.f32 	%f7638, %f4049, %f4050;
	setp.gt.f32 	%p813, %f7638, 0f40800000;
	mov.b32 	%r825, 757;
	mov.u32 	%r1332, %r825;
	@%p813 bra 	$L__BB0_1365;
	sub.f32 	%f7639, %f4049, %f4050;
	add.f32 	%f7640, %f4047, %f4047;
	add.f32 	%f4051, %f1, %f7639;
	fma.rn.f32 	%f4052, %f7640, %f4048, %f2;
	mul.f32 	%f4053, %f4051, %f4051;
	mul.f32 	%f4054, %f4052, %f4052;
	add.f32 	%f7641, %f4053, %f4054;
	setp.gt.f32 	%p814, %f7641, 0f40800000;
	mov.b32 	%r826, 758;
	mov.u32 	%r1332, %r826;
	@%p814 bra 	$L__BB0_1365;
	sub.f32 	%f7642, %f4053, %f4054;
	add.f32 	%f7643, %f4051, %f4051;
	add.f32 	%f4055, %f1, %f7642;
	fma.rn.f32 	%f4056, %f7643, %f4052, %f2;
	mul.f32 	%f4057, %f4055, %f4055;
	mul.f32 	%f4058, %f4056, %f4056;
	add.f32 	%f7644, %f4057, %f4058;
	setp.gt.f32 	%p815, %f7644, 0f40800000;
	mov.b32 	%r827, 759;
	mov.u32 	%r1332, %r827;
	@%p815 bra 	$L__BB0_1365;
	sub.f32 	%f7645, %f4057, %f4058;
	add.f32 	%f7646, %f4055, %f4055;
	add.f32 	%f4059, %f1, %f7645;
	fma.rn.f32 	%f4060, %f7646, %f4056, %f2;
	mul.f32 	%f4061, %f4059, %f4059;
	mul.f32 	%f4062, %f4060, %f4060;
	add.f32 	%f7647, %f4061, %f4062;
	setp.gt.f32 	%p816, %f7647, 0f40800000;
	mov.b32 	%r828, 760;
	mov.u32 	%r1332, %r828;
	@%p816 bra 	$L__BB0_1365;
	sub.f32 	%f7648, %f4061, %f4062;
	add.f32 	%f7649, %f4059, %f4059;
	add.f32 	%f4063, %f1, %f7648;
	fma.rn.f32 	%f4064, %f7649, %f4060, %f2;
	mul.f32 	%f4065, %f4063, %f4063;
	mul.f32 	%f4066, %f4064, %f4064;
	add.f32 	%f7650, %f4065, %f4066;
	setp.gt.f32 	%p817, %f7650, 0f40800000;
	mov.b32 	%r829, 761;
	mov.u32 	%r1332, %r829;
	@%p817 bra 	$L__BB0_1365;
	sub.f32 	%f7651, %f4065, %f4066;
	add.f32 	%f7652, %f4063, %f4063;
	add.f32 	%f4067, %f1, %f7651;
	fma.rn.f32 	%f4068, %f7652, %f4064, %f2;
	mul.f32 	%f4069, %f4067, %f4067;
	mul.f32 	%f4070, %f4068, %f4068;
	add.f32 	%f7653, %f4069, %f4070;
	setp.gt.f32 	%p818, %f7653, 0f40800000;
	mov.b32 	%r830, 762;
	mov.u32 	%r1332, %r830;
	@%p818 bra 	$L__BB0_1365;
	sub.f32 	%f7654, %f4069, %f4070;
	add.f32 	%f7655, %f4067, %f4067;
	add.f32 	%f4071, %f1, %f7654;
	fma.rn.f32 	%f4072, %f7655, %f4068, %f2;
	mul.f32 	%f4073, %f4071, %f4071;
	mul.f32 	%f4074, %f4072, %f4072;
	add.f32 	%f7656, %f4073, %f4074;
	setp.gt.f32 	%p819, %f7656, 0f40800000;
	mov.b32 	%r831, 763;
	mov.u32 	%r1332, %r831;
	@%p819 bra 	$L__BB0_1365;
	sub.f32 	%f7657, %f4073, %f4074;
	add.f32 	%f7658, %f4071, %f4071;
	add.f32 	%f4075, %f1, %f7657;
	fma.rn.f32 	%f4076, %f7658, %f4072, %f2;
	mul.f32 	%f4077, %f4075, %f4075;
	mul.f32 	%f4078, %f4076, %f4076;
	add.f32 	%f7659, %f4077, %f4078;
	setp.gt.f32 	%p820, %f7659, 0f40800000;
	mov.b32 	%r832, 764;
	mov.u32 	%r1332, %r832;
	@%p820 bra 	$L__BB0_1365;
	sub.f32 	%f7660, %f4077, %f4078;
	add.f32 	%f7661, %f4075, %f4075;
	add.f32 	%f4079, %f1, %f7660;
	fma.rn.f32 	%f4080, %f7661, %f4076, %f2;
	mul.f32 	%f4081, %f4079, %f4079;
	mul.f32 	%f4082, %f4080, %f4080;
	add.f32 	%f7662, %f4081, %f4082;
	setp.gt.f32 	%p821, %f7662, 0f40800000;
	mov.b32 	%r833, 765;
	mov.u32 	%r1332, %r833;
	@%p821 bra 	$L__BB0_1365;
	sub.f32 	%f7663, %f4081, %f4082;
	add.f32 	%f7664, %f4079, %f4079;
	add.f32 	%f4083, %f1, %f7663;
	fma.rn.f32 	%f4084, %f7664, %f4080, %f2;
	mul.f32 	%f4085, %f4083, %f4083;
	mul.f32 	%f4086, %f4084, %f4084;
	add.f32 	%f7665, %f4085, %f4086;
	setp.gt.f32 	%p822, %f7665, 0f40800000;
	mov.b32 	%r834, 766;
	mov.u32 	%r1332, %r834;
	@%p822 bra 	$L__BB0_1365;
	sub.f32 	%f7666, %f4085, %f4086;
	add.f32 	%f7667, %f4083, %f4083;
	add.f32 	%f4087, %f1, %f7666;
	fma.rn.f32 	%f4088, %f7667, %f4084, %f2;
	mul.f32 	%f4089, %f4087, %f4087;
	mul.f32 	%f4090, %f4088, %f4088;
	add.f32 	%f7668, %f4089, %f4090;
	setp.gt.f32 	%p823, %f7668, 0f40800000;
	mov.b32 	%r835, 767;
	mov.u32 	%r1332, %r835;
	@%p823 bra 	$L__BB0_1365;
	sub.f32 	%f7669, %f4089, %f4090;
	add.f32 	%f7670, %f4087, %f4087;
	add.f32 	%f4091, %f1, %f7669;
	fma.rn.f32 	%f4092, %f7670, %f4088, %f2;
	mul.f32 	%f4093, %f4091, %f4091;
	mul.f32 	%f4094, %f4092, %f4092;
	add.f32 	%f7671, %f4093, %f4094;
	setp.gt.f32 	%p824, %f7671, 0f40800000;
	mov.b32 	%r836, 768;
	mov.u32 	%r1332, %r836;
	@%p824 bra 	$L__BB0_1365;
	sub.f32 	%f7672, %f4093, %f4094;
	add.f32 	%f7673, %f4091, %f4091;
	add.f32 	%f4095, %f1, %f7672;
	fma.rn.f32 	%f4096, %f7673, %f4092, %f2;
	mul.f32 	%f4097, %f4095, %f4095;
	mul.f32 	%f4098, %f4096, %f4096;
	add.f32 	%f7674, %f4097, %f4098;
	setp.gt.f32 	%p825, %f7674, 0f40800000;
	mov.b32 	%r837, 769;
	mov.u32 	%r1332, %r837;
	@%p825 bra 	$L__BB0_1365;
	sub.f32 	%f7675, %f4097, %f4098;
	add.f32 	%f7676, %f4095, %f4095;
	add.f32 	%f4099, %f1, %f7675;
	fma.rn.f32 	%f4100, %f7676, %f4096, %f2;
	mul.f32 	%f4101, %f4099, %f4099;
	mul.f32 	%f4102, %f4100, %f4100;
	add.f32 	%f7677, %f4101, %f4102;
	setp.gt.f32 	%p826, %f7677, 0f40800000;
	mov.b32 	%r838, 770;
	mov.u32 	%r1332, %r838;
	@%p826 bra 	$L__BB0_1365;
	sub.f32 	%f7678, %f4101, %f4102;
	add.f32 	%f7679, %f4099, %f4099;
	add.f32 	%f4103, %f1, %f7678;
	fma.rn.f32 	%f4104, %f7679, %f4100, %f2;
	mul.f32 	%f4105, %f4103, %f4103;
	mul.f32 	%f4106, %f4104, %f4104;
	add.f32 	%f7680, %f4105, %f4106;
	setp.gt.f32 	%p827, %f7680, 0f40800000;
	mov.b32 	%r839, 771;
	mov.u32 	%r1332, %r839;
	@%p827 bra 	$L__BB0_1365;
	sub.f32 	%f7681, %f4105, %f4106;
	add.f32 	%f7682, %f4103, %f4103;
	add.f32 	%f4107, %f1, %f7681;
	fma.rn.f32 	%f4108, %f7682, %f4104, %f2;
	mul.f32 	%f4109, %f4107, %f4107;
	mul.f32 	%f4110, %f4108, %f4108;
	add.f32 	%f7683, %f4109, %f4110;
	setp.gt.f32 	%p828, %f7683, 0f40800000;
	mov.b32 	%r840, 772;
	mov.u32 	%r1332, %r840;
	@%p828 bra 	$L__BB0_1365;
	sub.f32 	%f7684, %f4109, %f4110;
	add.f32 	%f7685, %f4107, %f4107;
	add.f32 	%f4111, %f1, %f7684;
	fma.rn.f32 	%f4112, %f7685, %f4108, %f2;
	mul.f32 	%f4113, %f4111, %f4111;
	mul.f32 	%f4114, %f4112, %f4112;
	add.f32 	%f7686, %f4113, %f4114;
	setp.gt.f32 	%p829, %f7686, 0f40800000;
	mov.b32 	%r841, 773;
	mov.u32 	%r1332, %r841;
	@%p829 bra 	$L__BB0_1365;
	sub.f32 	%f7687, %f4113, %f4114;
	add.f32 	%f7688, %f4111, %f4111;
	add.f32 	%f4115, %f1, %f7687;
	fma.rn.f32 	%f4116, %f7688, %f4112, %f2;
	mul.f32 	%f4117, %f4115, %f4115;
	mul.f32 	%f4118, %f4116, %f4116;
	add.f32 	%f7689, %f4117, %f4118;
	setp.gt.f32 	%p830, %f7689, 0f40800000;
	mov.b32 	%r842, 774;
	mov.u32 	%r1332, %r842;
	@%p830 bra 	$L__BB0_1365;
	sub.f32 	%f7690, %f4117, %f4118;
	add.f32 	%f7691, %f4115, %f4115;
	add.f32 	%f4119, %f1, %f7690;
	fma.rn.f32 	%f4120, %f7691, %f4116, %f2;
	mul.f32 	%f4121, %f4119, %f4119;
	mul.f32 	%f4122, %f4120, %f4120;
	add.f32 	%f7692, %f4121, %f4122;
	setp.gt.f32 	%p831, %f7692, 0f40800000;
	mov.b32 	%r843, 775;
	mov.u32 	%r1332, %r843;
	@%p831 bra 	$L__BB0_1365;
	sub.f32 	%f7693, %f4121, %f4122;
	add.f32 	%f7694, %f4119, %f4119;
	add.f32 	%f4123, %f1, %f7693;
	fma.rn.f32 	%f4124, %f7694, %f4120, %f2;
	mul.f32 	%f4125, %f4123, %f4123;
	mul.f32 	%f4126, %f4124, %f4124;
	add.f32 	%f7695, %f4125, %f4126;
	setp.gt.f32 	%p832, %f7695, 0f40800000;
	mov.b32 	%r844, 776;
	mov.u32 	%r1332, %r844;
	@%p832 bra 	$L__BB0_1365;
	sub.f32 	%f7696, %f4125, %f4126;
	add.f32 	%f7697, %f4123, %f4123;
	add.f32 	%f4127, %f1, %f7696;
	fma.rn.f32 	%f4128, %f7697, %f4124, %f2;
	mul.f32 	%f4129, %f4127, %f4127;
	mul.f32 	%f4130, %f4128, %f4128;
	add.f32 	%f7698, %f4129, %f4130;
	setp.gt.f32 	%p833, %f7698, 0f40800000;
	mov.b32 	%r845, 777;
	mov.u32 	%r1332, %r845;
	@%p833 bra 	$L__BB0_1365;
	sub.f32 	%f7699, %f4129, %f4130;
	add.f32 	%f7700, %f4127, %f4127;
	add.f32 	%f4131, %f1, %f7699;
	fma.rn.f32 	%f4132, %f7700, %f4128, %f2;
	mul.f32 	%f4133, %f4131, %f4131;
	mul.f32 	%f4134, %f4132, %f4132;
	add.f32 	%f7701, %f4133, %f4134;
	setp.gt.f32 	%p834, %f7701, 0f40800000;
	mov.b32 	%r846, 778;
	mov.u32 	%r1332, %r846;
	@%p834 bra 	$L__BB0_1365;
	sub.f32 	%f7702, %f4133, %f4134;
	add.f32 	%f7703, %f4131, %f4131;
	add.f32 	%f4135, %f1, %f7702;
	fma.rn.f32 	%f4136, %f7703, %f4132, %f2;
	mul.f32 	%f4137, %f4135, %f4135;
	mul.f32 	%f4138, %f4136, %f4136;
	add.f32 	%f7704, %f4137, %f4138;
	setp.gt.f32 	%p835, %f7704, 0f40800000;
	mov.b32 	%r847, 779;
	mov.u32 	%r1332, %r847;
	@%p835 bra 	$L__BB0_1365;
	sub.f32 	%f7705, %f4137, %f4138;
	add.f32 	%f7706, %f4135, %f4135;
	add.f32 	%f4139, %f1, %f7705;
	fma.rn.f32 	%f4140, %f7706, %f4136, %f2;
	mul.f32 	%f4141, %f4139, %f4139;
	mul.f32 	%f4142, %f4140, %f4140;
	add.f32 	%f7707, %f4141, %f4142;
	setp.gt.f32 	%p836, %f7707, 0f40800000;
	mov.b32 	%r848, 780;
	mov.u32 	%r1332, %r848;
	@%p836 bra 	$L__BB0_1365;
	sub.f32 	%f7708, %f4141, %f4142;
	add.f32 	%f7709, %f4139, %f4139;
	add.f32 	%f4143, %f1, %f7708;
	fma.rn.f32 	%f4144, %f7709, %f4140, %f2;
	mul.f32 	%f4145, %f4143, %f4143;
	mul.f32 	%f4146, %f4144, %f4144;
	add.f32 	%f7710, %f4145, %f4146;
	setp.gt.f32 	%p837, %f7710, 0f40800000;
	mov.b32 	%r849, 781;
	mov.u32 	%r1332, %r849;
	@%p837 bra 	$L__BB0_1365;
	sub.f32 	%f7711, %f4145, %f4146;
	add.f32 	%f7712, %f4143, %f4143;
	add.f32 	%f4147, %f1, %f7711;
	fma.rn.f32 	%f4148, %f7712, %f4144, %f2;
	mul.f32 	%f4149, %f4147, %f4147;
	mul.f32 	%f4150, %f4148, %f4148;
	add.f32 	%f7713, %f4149, %f4150;
	setp.gt.f32 	%p838, %f7713, 0f40800000;
	mov.b32 	%r850, 782;
	mov.u32 	%r1332, %r850;
	@%p838 bra 	$L__BB0_1365;
	sub.f32 	%f7714, %f4149, %f4150;
	add.f32 	%f7715, %f4147, %f4147;
	add.f32 	%f4151, %f1, %f7714;
	fma.rn.f32 	%f4152, %f7715, %f4148, %f2;
	mul.f32 	%f4153, %f4151, %f4151;
	mul.f32 	%f4154, %f4152, %f4152;
	add.f32 	%f7716, %f4153, %f4154;
	setp.gt.f32 	%p839, %f7716, 0f40800000;
	mov.b32 	%r851, 783;
	mov.u32 	%r1332, %r851;
	@%p839 bra 	$L__BB0_1365;
	sub.f32 	%f7717, %f4153, %f4154;
	add.f32 	%f7718, %f4151, %f4151;
	add.f32 	%f4155, %f1, %f7717;
	fma.rn.f32 	%f4156, %f7718, %f4152, %f2;
	mul.f32 	%f4157, %f4155, %f4155;
	mul.f32 	%f4158, %f4156, %f4156;
	add.f32 	%f7719, %f4157, %f4158;
	setp.gt.f32 	%p840, %f7719, 0f40800000;
	mov.b32 	%r852, 784;
	mov.u32 	%r1332, %r852;
	@%p840 bra 	$L__BB0_1365;
	sub.f32 	%f7720, %f4157, %f4158;
	add.f32 	%f7721, %f4155, %f4155;
	add.f32 	%f4159, %f1, %f7720;
	fma.rn.f32 	%f4160, %f7721, %f4156, %f2;
	mul.f32 	%f4161, %f4159, %f4159;
	mul.f32 	%f4162, %f4160, %f4160;
	add.f32 	%f7722, %f4161, %f4162;
	setp.gt.f32 	%p841, %f7722, 0f40800000;
	mov.b32 	%r853, 785;
	mov.u32 	%r1332, %r853;
	@%p841 bra 	$L__BB0_1365;
	sub.f32 	%f7723, %f4161, %f4162;
	add.f32 	%f7724, %f4159, %f4159;
	add.f32 	%f4163, %f1, %f7723;
	fma.rn.f32 	%f4164, %f7724, %f4160, %f2;
	mul.f32 	%f4165, %f4163, %f4163;
	mul.f32 	%f4166, %f4164, %f4164;
	add.f32 	%f7725, %f4165, %f4166;
	setp.gt.f32 	%p842, %f7725, 0f40800000;
	mov.b32 	%r854, 786;
	mov.u32 	%r1332, %r854;
	@%p842 bra 	$L__BB0_1365;
	sub.f32 	%f7726, %f4165, %f4166;
	add.f32 	%f7727, %f4163, %f4163;
	add.f32 	%f4167, %f1, %f7726;
	fma.rn.f32 	%f4168, %f7727, %f4164, %f2;
	mul.f32 	%f4169, %f4167, %f4167;
	mul.f32 	%f4170, %f4168, %f4168;
	add.f32 	%f7728, %f4169, %f4170;
	setp.gt.f32 	%p843, %f7728, 0f40800000;
	mov.b32 	%r855, 787;
	mov.u32 	%r1332, %r855;
	@%p843 bra 	$L__BB0_1365;
	sub.f32 	%f7729, %f4169, %f4170;
	add.f32 	%f7730, %f4167, %f4167;
	add.f32 	%f4171, %f1, %f7729;
	fma.rn.f32 	%f4172, %f7730, %f4168, %f2;
	mul.f32 	%f4173, %f4171, %f4171;
	mul.f32 	%f4174, %f4172, %f4172;
	add.f32 	%f7731, %f4173, %f4174;
	setp.gt.f32 	%p844, %f7731, 0f40800000;
	mov.b32 	%r856, 788;
	mov.u32 	%r1332, %r856;
	@%p844 bra 	$L__BB0_1365;
	sub.f32 	%f7732, %f4173, %f4174;
	add.f32 	%f7733, %f4171, %f4171;
	add.f32 	%f4175, %f1, %f7732;
	fma.rn.f32 	%f4176, %f7733, %f4172, %f2;
	mul.f32 	%f4177, %f4175, %f4175;
	mul.f32 	%f4178, %f4176, %f4176;
	add.f32 	%f7734, %f4177, %f4178;
	setp.gt.f32 	%p845, %f7734, 0f40800000;
	mov.b32 	%r857, 789;
	mov.u32 	%r1332, %r857;
	@%p845 bra 	$L__BB0_1365;
	sub.f32 	%f7735, %f4177, %f4178;
	add.f32 	%f7736, %f4175, %f4175;
	add.f32 	%f4179, %f1, %f7735;
	fma.rn.f32 	%f4180, %f7736, %f4176, %f2;
	mul.f32 	%f4181, %f4179, %f4179;
	mul.f32 	%f4182, %f4180, %f4180;
	add.f32 	%f7737, %f4181, %f4182;
	setp.gt.f32 	%p846, %f7737, 0f40800000;
	mov.b32 	%r858, 790;
	mov.u32 	%r1332, %r858;
	@%p846 bra 	$L__BB0_1365;
	sub.f32 	%f7738, %f4181, %f4182;
	add.f32 	%f7739, %f4179, %f4179;
	add.f32 	%f4183, %f1, %f7738;
	fma.rn.f32 	%f4184, %f7739, %f4180, %f2;
	mul.f32 	%f4185, %f4183, %f4183;
	mul.f32 	%f4186, %f4184, %f4184;
	add.f32 	%f7740, %f4185, %f4186;
	setp.gt.f32 	%p847, %f7740, 0f40800000;
	mov.b32 	%r859, 791;
	mov.u32 	%r1332, %r859;
	@%p847 bra 	$L__BB0_1365;
	sub.f32 	%f7741, %f4185, %f4186;
	add.f32 	%f7742, %f4183, %f4183;
	add.f32 	%f4187, %f1, %f7741;
	fma.rn.f32 	%f4188, %f7742, %f4184, %f2;
	mul.f32 	%f4189, %f4187, %f4187;
	mul.f32 	%f4190, %f4188, %f4188;
	add.f32 	%f7743, %f4189, %f4190;
	setp.gt.f32 	%p848, %f7743, 0f40800000;
	mov.b32 	%r860, 792;
	mov.u32 	%r1332, %r860;
	@%p848 bra 	$L__BB0_1365;
	sub.f32 	%f7744, %f4189, %f4190;
	add.f32 	%f7745, %f4187, %f4187;
	add.f32 	%f4191, %f1, %f7744;
	fma.rn.f32 	%f4192, %f7745, %f4188, %f2;
	mul.f32 	%f4193, %f4191, %f4191;
	mul.f32 	%f4194, %f4192, %f4192;
	add.f32 	%f7746, %f4193, %f4194;
	setp.gt.f32 	%p849, %f7746, 0f40800000;
	mov.b32 	%r861, 793;
	mov.u32 	%r1332, %r861;
	@%p849 bra 	$L__BB0_1365;
	sub.f32 	%f7747, %f4193, %f4194;
	add.f32 	%f7748, %f4191, %f4191;
	add.f32 	%f4195, %f1, %f7747;
	fma.rn.f32 	%f4196, %f7748, %f4192, %f2;
	mul.f32 	%f4197, %f4195, %f4195;
	mul.f32 	%f4198, %f4196, %f4196;
	add.f32 	%f7749, %f4197, %f4198;
	setp.gt.f32 	%p850, %f7749, 0f40800000;
	mov.b32 	%r862, 794;
	mov.u32 	%r1332, %r862;
	@%p850 bra 	$L__BB0_1365;
	sub.f32 	%f7750, %f4197, %f4198;
	add.f32 	%f7751, %f4195, %f4195;
	add.f32 	%f4199, %f1, %f7750;
	fma.rn.f32 	%f4200, %f7751, %f4196, %f2;
	mul.f32 	%f4201, %f4199, %f4199;
	mul.f32 	%f4202, %f4200, %f4200;
	add.f32 	%f7752, %f4201, %f4202;
	setp.gt.f32 	%p851, %f7752, 0f40800000;
	mov.b32 	%r863, 795;
	mov.u32 	%r1332, %r863;
	@%p851 bra 	$L__BB0_1365;
	sub.f32 	%f7753, %f4201, %f4202;
	add.f32 	%f7754, %f4199, %f4199;
	add.f32 	%f4203, %f1, %f7753;
	fma.rn.f32 	%f4204, %f7754, %f4200, %f2;
	mul.f32 	%f4205, %f4203, %f4203;
	mul.f32 	%f4206, %f4204, %f4204;
	add.f32 	%f7755, %f4205, %f4206;
	setp.gt.f32 	%p852, %f7755, 0f40800000;
	mov.b32 	%r864, 796;
	mov.u32 	%r1332, %r864;
	@%p852 bra 	$L__BB0_1365;
	sub.f32 	%f7756, %f4205, %f4206;
	add.f32 	%f7757, %f4203, %f4203;
	add.f32 	%f4207, %f1, %f7756;
	fma.rn.f32 	%f4208, %f7757, %f4204, %f2;
	mul.f32 	%f4209, %f4207, %f4207;
	mul.f32 	%f4210, %f4208, %f4208;
	add.f32 	%f7758, %f4209, %f4210;
	setp.gt.f32 	%p853, %f7758, 0f40800000;
	mov.b32 	%r865, 797;
	mov.u32 	%r1332, %r865;
	@%p853 bra 	$L__BB0_1365;
	sub.f32 	%f7759, %f4209, %f4210;
	add.f32 	%f7760, %f4207, %f4207;
	add.f32 	%f4211, %f1, %f7759;
	fma.rn.f32 	%f4212, %f7760, %f4208, %f2;
	mul.f32 	%f4213, %f4211, %f4211;
	mul.f32 	%f4214, %f4212, %f4212;
	add.f32 	%f7761, %f4213, %f4214;
	setp.gt.f32 	%p854, %f7761, 0f40800000;
	mov.b32 	%r866, 798;
	mov.u32 	%r1332, %r866;
	@%p854 bra 	$L__BB0_1365;
	sub.f32 	%f7762, %f4213, %f4214;
	add.f32 	%f7763, %f4211, %f4211;
	add.f32 	%f4215, %f1, %f7762;
	fma.rn.f32 	%f4216, %f7763, %f4212, %f2;
	mul.f32 	%f4217, %f4215, %f4215;
	mul.f32 	%f4218, %f4216, %f4216;
	add.f32 	%f7764, %f4217, %f4218;
	setp.gt.f32 	%p855, %f7764, 0f40800000;
	mov.b32 	%r867, 799;
	mov.u32 	%r1332, %r867;
	@%p855 bra 	$L__BB0_1365;
	sub.f32 	%f7765, %f4217, %f4218;
	add.f32 	%f7766, %f4215, %f4215;
	add.f32 	%f4219, %f1, %f7765;
	fma.rn.f32 	%f4220, %f7766, %f4216, %f2;
	mul.f32 	%f4221, %f4219, %f4219;
	mul.f32 	%f4222, %f4220, %f4220;
	add.f32 	%f7767, %f4221, %f4222;
	setp.gt.f32 	%p856, %f7767, 0f40800000;
	mov.b32 	%r868, 800;
	mov.u32 	%r1332, %r868;
	@%p856 bra 	$L__BB0_1365;
	sub.f32 	%f7768, %f4221, %f4222;
	add.f32 	%f7769, %f4219, %f4219;
	add.f32 	%f4223, %f1, %f7768;
	fma.rn.f32 	%f4224, %f7769, %f4220, %f2;
	mul.f32 	%f4225, %f4223, %f4223;
	mul.f32 	%f4226, %f4224, %f4224;
	add.f32 	%f7770, %f4225, %f4226;
	setp.gt.f32 	%p857, %f7770, 0f40800000;
	mov.b32 	%r869, 801;
	mov.u32 	%r1332, %r869;
	@%p857 bra 	$L__BB0_1365;
	sub.f32 	%f7771, %f4225, %f4226;
	add.f32 	%f7772, %f4223, %f4223;
	add.f32 	%f4227, %f1, %f7771;
	fma.rn.f32 	%f4228, %f7772, %f4224, %f2;
	mul.f32 	%f4229, %f4227, %f4227;
	mul.f32 	%f4230, %f4228, %f4228;
	add.f32 	%f7773, %f4229, %f4230;
	setp.gt.f32 	%p858, %f7773, 0f40800000;
	mov.b32 	%r870, 802;
	mov.u32 	%r1332, %r870;
	@%p858 bra 	$L__BB0_1365;
	sub.f32 	%f7774, %f4229, %f4230;
	add.f32 	%f7775, %f4227, %f4227;
	add.f32 	%f4231, %f1, %f7774;
	fma.rn.f32 	%f4232, %f7775, %f4228, %f2;
	mul.f32 	%f4233, %f4231, %f4231;
	mul.f32 	%f4234, %f4232, %f4232;
	add.f32 	%f7776, %f4233, %f4234;
	setp.gt.f32 	%p859, %f7776, 0f40800000;
	mov.b32 	%r871, 803;
	mov.u32 	%r1332, %r871;
	@%p859 bra 	$L__BB0_1365;
	sub.f32 	%f7777, %f4233, %f4234;
	add.f32 	%f7778, %f4231, %f4231;
	add.f32 	%f4235, %f1, %f7777;
	fma.rn.f32 	%f4236, %f7778, %f4232, %f2;
	mul.f32 	%f4237, %f4235, %f4235;
	mul.f32 	%f4238, %f4236, %f4236;
	add.f32 	%f7779, %f4237, %f4238;
	setp.gt.f32 	%p860, %f7779, 0f40800000;
	mov.b32 	%r872, 804;
	mov.u32 	%r1332, %r872;
	@%p860 bra 	$L__BB0_1365;
	sub.f32 	%f7780, %f4237, %f4238;
	add.f32 	%f7781, %f4235, %f4235;
	add.f32 	%f4239, %f1, %f7780;
	fma.rn.f32 	%f4240, %f7781, %f4236, %f2;
	mul.f32 	%f4241, %f4239, %f4239;
	mul.f32 	%f4242, %f4240, %f4240;
	add.f32 	%f7782, %f4241, %f4242;
	setp.gt.f32 	%p861, %f7782, 0f40800000;
	mov.b32 	%r873, 805;
	mov.u32 	%r1332, %r873;
	@%p861 bra 	$L__BB0_1365;
	sub.f32 	%f7783, %f4241, %f4242;
	add.f32 	%f7784, %f4239, %f4239;
	add.f32 	%f4243, %f1, %f7783;
	fma.rn.f32 	%f4244, %f7784, %f4240, %f2;
	mul.f32 	%f4245, %f4243, %f4243;
	mul.f32 	%f4246, %f4244, %f4244;
	add.f32 	%f7785, %f4245, %f4246;
	setp.gt.f32 	%p862, %f7785, 0f40800000;
	mov.b32 	%r874, 806;
	mov.u32 	%r1332, %r874;
	@%p862 bra 	$L__BB0_1365;
	sub.f32 	%f7786, %f4245, %f4246;
	add.f32 	%f7787, %f4243, %f4243;
	add.f32 	%f4247, %f1, %f7786;
	fma.rn.f32 	%f4248, %f7787, %f4244, %f2;
	mul.f32 	%f4249, %f4247, %f4247;
	mul.f32 	%f4250, %f4248, %f4248;
	add.f32 	%f7788, %f4249, %f4250;
	setp.gt.f32 	%p863, %f7788, 0f40800000;
	mov.b32 	%r875, 807;
	mov.u32 	%r1332, %r875;
	@%p863 bra 	$L__BB0_1365;
	sub.f32 	%f7789, %f4249, %f4250;
	add.f32 	%f7790, %f4247, %f4247;
	add.f32 	%f4251, %f1, %f7789;
	fma.rn.f32 	%f4252, %f7790, %f4248, %f2;
	mul.f32 	%f4253, %f4251, %f4251;
	mul.f32 	%f4254, %f4252, %f4252;
	add.f32 	%f7791, %f4253, %f4254;
	setp.gt.f32 	%p864, %f7791, 0f40800000;
	mov.b32 	%r876, 808;
	mov.u32 	%r1332, %r876;
	@%p864 bra 	$L__BB0_1365;
	sub.f32 	%f7792, %f4253, %f4254;
	add.f32 	%f7793, %f4251, %f4251;
	add.f32 	%f4255, %f1, %f7792;
	fma.rn.f32 	%f4256, %f7793, %f4252, %f2;
	mul.f32 	%f4257, %f4255, %f4255;
	mul.f32 	%f4258, %f4256, %f4256;
	add.f32 	%f7794, %f4257, %f4258;
	setp.gt.f32 	%p865, %f7794, 0f40800000;
	mov.b32 	%r877, 809;
	mov.u32 	%r1332, %r877;
	@%p865 bra 	$L__BB0_1365;
	sub.f32 	%f7795, %f4257, %f4258;
	add.f32 	%f7796, %f4255, %f4255;
	add.f32 	%f4259, %f1, %f7795;
	fma.rn.f32 	%f4260, %f7796, %f4256, %f2;
	mul.f32 	%f4261, %f4259, %f4259;
	mul.f32 	%f4262, %f4260, %f4260;
	add.f32 	%f7797, %f4261, %f4262;
	setp.gt.f32 	%p866, %f7797, 0f40800000;
	mov.b32 	%r878, 810;
	mov.u32 	%r1332, %r878;
	@%p866 bra 	$L__BB0_1365;
	sub.f32 	%f7798, %f4261, %f4262;
	add.f32 	%f7799, %f4259, %f4259;
	add.f32 	%f4263, %f1, %f7798;
	fma.rn.f32 	%f4264, %f7799, %f4260, %f2;
	mul.f32 	%f4265, %f4263, %f4263;
	mul.f32 	%f4266, %f4264, %f4264;
	add.f32 	%f7800, %f4265, %f4266;
	setp.gt.f32 	%p867, %f7800, 0f40800000;
	mov.b32 	%r879, 811;
	mov.u32 	%r1332, %r879;
	@%p867 bra 	$L__BB0_1365;
	sub.f32 	%f7801, %f4265, %f4266;
	add.f32 	%f7802, %f4263, %f4263;
	add.f32 	%f4267, %f1, %f7801;
	fma.rn.f32 	%f4268, %f7802, %f4264, %f2;
	mul.f32 	%f4269, %f4267, %f4267;
	mul.f32 	%f4270, %f4268, %f4268;
	add.f32 	%f7803, %f4269, %f4270;
	setp.gt.f32 	%p868, %f7803, 0f40800000;
	mov.b32 	%r880, 812;
	mov.u32 	%r1332, %r880;
	@%p868 bra 	$L__BB0_1365;
	sub.f32 	%f7804, %f4269, %f4270;
	add.f32 	%f7805, %f4267, %f4267;
	add.f32 	%f4271, %f1, %f7804;
	fma.rn.f32 	%f4272, %f7805, %f4268, %f2;
	mul.f32 	%f4273, %f4271, %f4271;
	mul.f32 	%f4274, %f4272, %f4272;
	add.f32 	%f7806, %f4273, %f4274;
	setp.gt.f32 	%p869, %f7806, 0f40800000;
	mov.b32 	%r881, 813;
	mov.u32 	%r1332, %r881;
	@%p869 bra 	$L__BB0_1365;
	sub.f32 	%f7807, %f4273, %f4274;
	add.f32 	%f7808, %f4271, %f4271;
	add.f32 	%f4275, %f1, %f7807;
	fma.rn.f32 	%f4276, %f7808, %f4272, %f2;
	mul.f32 	%f4277, %f4275, %f4275;
	mul.f32 	%f4278, %f4276, %f4276;
	add.f32 	%f7809, %f4277, %f4278;
	setp.gt.f32 	%p870, %f7809, 0f40800000;
	mov.b32 	%r882, 814;
	mov.u32 	%r1332, %r882;
	@%p870 bra 	$L__BB0_1365;
	sub.f32 	%f7810, %f4277, %f4278;
	add.f32 	%f7811, %f4275, %f4275;
	add.f32 	%f4279, %f1, %f7810;
	fma.rn.f32 	%f4280, %f7811, %f4276, %f2;
	mul.f32 	%f4281, %f4279, %f4279;
	mul.f32 	%f4282, %f4280, %f4280;
	add.f32 	%f7812, %f4281, %f4282;
	setp.gt.f32 	%p871, %f7812, 0f40800000;
	mov.b32 	%r883, 815;
	mov.u32 	%r1332, %r883;
	@%p871 bra 	$L__BB0_1365;
	sub.f32 	%f7813, %f4281, %f4282;
	add.f32 	%f7814, %f4279, %f4279;
	add.f32 	%f4283, %f1, %f7813;
	fma.rn.f32 	%f4284, %f7814, %f4280, %f2;
	mul.f32 	%f4285, %f4283, %f4283;
	mul.f32 	%f4286, %f4284, %f4284;
	add.f32 	%f7815, %f4285, %f4286;
	setp.gt.f32 	%p872, %f7815, 0f40800000;
	mov.b32 	%r884, 816;
	mov.u32 	%r1332, %r884;
	@%p872 bra 	$L__BB0_1365;
	sub.f32 	%f7816, %f4285, %f4286;
	add.f32 	%f7817, %f4283, %f4283;
	add.f32 	%f4287, %f1, %f7816;
	fma.rn.f32 	%f4288, %f7817, %f4284, %f2;
	mul.f32 	%f4289, %f4287, %f4287;
	mul.f32 	%f4290, %f4288, %f4288;
	add.f32 	%f7818, %f4289, %f4290;
	setp.gt.f32 	%p873, %f7818, 0f40800000;
	mov.b32 	%r885, 817;
	mov.u32 	%r1332, %r885;
	@%p873 bra 	$L__BB0_1365;
	sub.f32 	%f7819, %f4289, %f4290;
	add.f32 	%f7820, %f4287, %f4287;
	add.f32 	%f4291, %f1, %f7819;
	fma.rn.f32 	%f4292, %f7820, %f4288, %f2;
	mul.f32 	%f4293, %f4291, %f4291;
	mul.f32 	%f4294, %f4292, %f4292;
	add.f32 	%f7821, %f4293, %f4294;
	setp.gt.f32 	%p874, %f7821, 0f40800000;
	mov.b32 	%r886, 818;
	mov.u32 	%r1332, %r886;
	@%p874 bra 	$L__BB0_1365;
	sub.f32 	%f7822, %f4293, %f4294;
	add.f32 	%f7823, %f4291, %f4291;
	add.f32 	%f4295, %f1, %f7822;
	fma.rn.f32 	%f4296, %f7823, %f4292, %f2;
	mul.f32 	%f4297, %f4295, %f4295;
	mul.f32 	%f4298, %f4296, %f4296;
	add.f32 	%f7824, %f4297, %f4298;
	setp.gt.f32 	%p875, %f7824, 0f40800000;
	mov.b32 	%r887, 819;
	mov.u32 	%r1332, %r887;
	@%p875 bra 	$L__BB0_1365;
	sub.f32 	%f7825, %f4297, %f4298;
	add.f32 	%f7826, %f4295, %f4295;
	add.f32 	%f4299, %f1, %f7825;
	fma.rn.f32 	%f4300, %f7826, %f4296, %f2;
	mul.f32 	%f4301, %f4299, %f4299;
	mul.f32 	%f4302, %f4300, %f4300;
	add.f32 	%f7827, %f4301, %f4302;
	setp.gt.f32 	%p876, %f7827, 0f40800000;
	mov.b32 	%r888, 820;
	mov.u32 	%r1332, %r888;
	@%p876 bra 	$L__BB0_1365;
	sub.f32 	%f7828, %f4301, %f4302;
	add.f32 	%f7829, %f4299, %f4299;
	add.f32 	%f4303, %f1, %f7828;
	fma.rn.f32 	%f4304, %f7829, %f4300, %f2;
	mul.f32 	%f4305, %f4303, %f4303;
	mul.f32 	%f4306, %f4304, %f4304;
	add.f32 	%f7830, %f4305, %f4306;
	setp.gt.f32 	%p877, %f7830, 0f40800000;
	mov.b32 	%r889, 821;
	mov.u32 	%r1332, %r889;
	@%p877 bra 	$L__BB0_1365;
	sub.f32 	%f7831, %f4305, %f4306;
	add.f32 	%f7832, %f4303, %f4303;
	add.f32 	%f4307, %f1, %f7831;
	fma.rn.f32 	%f4308, %f7832, %f4304, %f2;
	mul.f32 	%f4309, %f4307, %f4307;
	mul.f32 	%f4310, %f4308, %f4308;
	add.f32 	%f7833, %f4309, %f4310;
	setp.gt.f32 	%p878, %f7833, 0f40800000;
	mov.b32 	%r890, 822;
	mov.u32 	%r1332, %r890;
	@%p878 bra 	$L__BB0_1365;
	sub.f32 	%f7834, %f4309, %f4310;
	add.f32 	%f7835, %f4307, %f4307;
	add.f32 	%f4311, %f1, %f7834;
	fma.rn.f32 	%f4312, %f7835, %f4308, %f2;
	mul.f32 	%f4313, %f4311, %f4311;
	mul.f32 	%f4314, %f4312, %f4312;
	add.f32 	%f7836, %f4313, %f4314;
	setp.gt.f32 	%p879, %f7836, 0f40800000;
	mov.b32 	%r891, 823;
	mov.u32 	%r1332, %r891;
	@%p879 bra 	$L__BB0_1365;
	sub.f32 	%f7837, %f4313, %f4314;
	add.f32 	%f7838, %f4311, %f4311;
	add.f32 	%f4315, %f1, %f7837;
	fma.rn.f32 	%f4316, %f7838, %f4312, %f2;
	mul.f32 	%f4317, %f4315, %f4315;
	mul.f32 	%f4318, %f4316, %f4316;
	add.f32 	%f7839, %f4317, %f4318;
	setp.gt.f32 	%p880, %f7839, 0f40800000;
	mov.b32 	%r892, 824;
	mov.u32 	%r1332, %r892;
	@%p880 bra 	$L__BB0_1365;
	sub.f32 	%f7840, %f4317, %f4318;
	add.f32 	%f7841, %f4315, %f4315;
	add.f32 	%f4319, %f1, %f7840;
	fma.rn.f32 	%f4320, %f7841, %f4316, %f2;
	mul.f32 	%f4321, %f4319, %f4319;
	mul.f32 	%f4322, %f4320, %f4320;
	add.f32 	%f7842, %f4321, %f4322;
	setp.gt.f32 	%p881, %f7842, 0f40800000;
	mov.b32 	%r893, 825;
	mov.u32 	%r1332, %r893;
	@%p881 bra 	$L__BB0_1365;
	sub.f32 	%f7843, %f4321, %f4322;
	add.f32 	%f7844, %f4319, %f4319;
	add.f32 	%f4323, %f1, %f7843;
	fma.rn.f32 	%f4324, %f7844, %f4320, %f2;
	mul.f32 	%f4325, %f4323, %f4323;
	mul.f32 	%f4326, %f4324, %f4324;
	add.f32 	%f7845, %f4325, %f4326;
	setp.gt.f32 	%p882, %f7845, 0f40800000;
	mov.b32 	%r894, 826;
	mov.u32 	%r1332, %r894;
	@%p882 bra 	$L__BB0_1365;
	sub.f32 	%f7846, %f4325, %f4326;
	add.f32 	%f7847, %f4323, %f4323;
	add.f32 	%f4327, %f1, %f7846;
	fma.rn.f32 	%f4328, %f7847, %f4324, %f2;
	mul.f32 	%f4329, %f4327, %f4327;
	mul.f32 	%f4330, %f4328, %f4328;
	add.f32 	%f7848, %f4329, %f4330;
	setp.gt.f32 	%p883, %f7848, 0f40800000;
	mov.b32 	%r895, 827;
	mov.u32 	%r1332, %r895;
	@%p883 bra 	$L__BB0_1365;
	sub.f32 	%f7849, %f4329, %f4330;
	add.f32 	%f7850, %f4327, %f4327;
	add.f32 	%f4331, %f1, %f7849;
	fma.rn.f32 	%f4332, %f7850, %f4328, %f2;
	mul.f32 	%f4333, %f4331, %f4331;
	mul.f32 	%f4334, %f4332, %f4332;
	add.f32 	%f7851, %f4333, %f4334;
	setp.gt.f32 	%p884, %f7851, 0f40800000;
	mov.b32 	%r896, 828;
	mov.u32 	%r1332, %r896;
	@%p884 bra 	$L__BB0_1365;
	sub.f32 	%f7852, %f4333, %f4334;
	add.f32 	%f7853, %f4331, %f4331;
	add.f32 	%f4335, %f1, %f7852;
	fma.rn.f32 	%f4336, %f7853, %f4332, %f2;
	mul.f32 	%f4337, %f4335, %f4335;
	mul.f32 	%f4338, %f4336, %f4336;
	add.f32 	%f7854, %f4337, %f4338;
	setp.gt.f32 	%p885, %f7854, 0f40800000;
	mov.b32 	%r897, 829;
	mov.u32 	%r1332, %r897;
	@%p885 bra 	$L__BB0_1365;
	sub.f32 	%f7855, %f4337, %f4338;
	add.f32 	%f7856, %f4335, %f4335;
	add.f32 	%f4339, %f1, %f7855;
	fma.rn.f32 	%f4340, %f7856, %f4336, %f2;
	mul.f32 	%f4341, %f4339, %f4339;
	mul.f32 	%f4342, %f4340, %f4340;
	add.f32 	%f7857, %f4341, %f4342;
	setp.gt.f32 	%p886, %f7857, 0f40800000;
	mov.b32 	%r898, 830;
	mov.u32 	%r1332, %r898;
	@%p886 bra 	$L__BB0_1365;
	sub.f32 	%f7858, %f4341, %f4342;
	add.f32 	%f7859, %f4339, %f4339;
	add.f32 	%f4343, %f1, %f7858;
	fma.rn.f32 	%f4344, %f7859, %f4340, %f2;
	mul.f32 	%f4345, %f4343, %f4343;
	mul.f32 	%f4346, %f4344, %f4344;
	add.f32 	%f7860, %f4345, %f4346;
	setp.gt.f32 	%p887, %f7860, 0f40800000;
	mov.b32 	%r899, 831;
	mov.u32 	%r1332, %r899;
	@%p887 bra 	$L__BB0_1365;
	sub.f32 	%f7861, %f4345, %f4346;
	add.f32 	%f7862, %f4343, %f4343;
	add.f32 	%f4347, %f1, %f7861;
	fma.rn.f32 	%f4348, %f7862, %f4344, %f2;
	mul.f32 	%f4349, %f4347, %f4347;
	mul.f32 	%f4350, %f4348, %f4348;
	add.f32 	%f7863, %f4349, %f4350;
	setp.gt.f32 	%p888, %f7863, 0f40800000;
	mov.b32 	%r900, 832;
	mov.u32 	%r1332, %r900;
	@%p888 bra 	$L__BB0_1365;
	sub.f32 	%f7864, %f4349, %f4350;
	add.f32 	%f7865, %f4347, %f4347;
	add.f32 	%f4351, %f1, %f7864;
	fma.rn.f32 	%f4352, %f7865, %f4348, %f2;
	mul.f32 	%f4353, %f4351, %f4351;
	mul.f32 	%f4354, %f4352, %f4352;
	add.f32 	%f7866, %f4353, %f4354;
	setp.gt.f32 	%p889, %f7866, 0f40800000;
	mov.b32 	%r901, 833;
	mov.u32 	%r1332, %r901;
	@%p889 bra 	$L__BB0_1365;
	sub.f32 	%f7867, %f4353, %f4354;
	add.f32 	%f7868, %f4351, %f4351;
	add.f32 	%f4355, %f1, %f7867;
	fma.rn.f32 	%f4356, %f7868, %f4352, %f2;
	mul.f32 	%f4357, %f4355, %f4355;
	mul.f32 	%f4358, %f4356, %f4356;
	add.f32 	%f7869, %f4357, %f4358;
	setp.gt.f32 	%p890, %f7869, 0f40800000;
	mov.b32 	%r902, 834;
	mov.u32 	%r1332, %r902;
	@%p890 bra 	$L__BB0_1365;
	sub.f32 	%f7870, %f4357, %f4358;
	add.f32 	%f7871, %f4355, %f4355;
	add.f32 	%f4359, %f1, %f7870;
	fma.rn.f32 	%f4360, %f7871, %f4356, %f2;
	mul.f32 	%f4361, %f4359, %f4359;
	mul.f32 	%f4362, %f4360, %f4360;
	add.f32 	%f7872, %f4361, %f4362;
	setp.gt.f32 	%p891, %f7872, 0f40800000;
	mov.b32 	%r903, 835;
	mov.u32 	%r1332, %r903;
	@%p891 bra 	$L__BB0_1365;
	sub.f32 	%f7873, %f4361, %f4362;
	add.f32 	%f7874, %f4359, %f4359;
	add.f32 	%f4363, %f1, %f7873;
	fma.rn.f32 	%f4364, %f7874, %f4360, %f2;
	mul.f32 	%f4365, %f4363, %f4363;
	mul.f32 	%f4366, %f4364, %f4364;
	add.f32 	%f7875, %f4365, %f4366;
	setp.gt.f32 	%p892, %f7875, 0f40800000;
	mov.b32 	%r904, 836;
	mov.u32 	%r1332, %r904;
	@%p892 bra 	$L__BB0_1365;
	sub.f32 	%f7876, %f4365, %f4366;
	add.f32 	%f7877, %f4363, %f4363;
	add.f32 	%f4367, %f1, %f7876;
	fma.rn.f32 	%f4368, %f7877, %f4364, %f2;
	mul.f32 	%f4369, %f4367, %f4367;
	mul.f32 	%f4370, %f4368, %f4368;
	add.f32 	%f7878, %f4369, %f4370;
	setp.gt.f32 	%p893, %f7878, 0f40800000;
	mov.b32 	%r905, 837;
	mov.u32 	%r1332, %r905;
	@%p893 bra 	$L__BB0_1365;
	sub.f32 	%f7879, %f4369, %f4370;
	add.f32 	%f7880, %f4367, %f4367;
	add.f32 	%f4371, %f1, %f7879;
	fma.rn.f32 	%f4372, %f7880, %f4368, %f2;
	mul.f32 	%f4373, %f4371, %f4371;
	mul.f32 	%f4374, %f4372, %f4372;
	add.f32 	%f7881, %f4373, %f4374;
	setp.gt.f32 	%p894, %f7881, 0f40800000;
	mov.b32 	%r906, 838;
	mov.u32 	%r1332, %r906;
	@%p894 bra 	$L__BB0_1365;
	sub.f32 	%f7882, %f4373, %f4374;
	add.f32 	%f7883, %f4371, %f4371;
	add.f32 	%f4375, %f1, %f7882;
	fma.rn.f32 	%f4376, %f7883, %f4372, %f2;
	mul.f32 	%f4377, %f4375, %f4375;
	mul.f32 	%f4378, %f4376, %f4376;
	add.f32 	%f7884, %f4377, %f4378;
	setp.gt.f32 	%p895, %f7884, 0f40800000;
	mov.b32 	%r907, 839;
	mov.u32 	%r1332, %r907;
	@%p895 bra 	$L__BB0_1365;
	sub.f32 	%f7885, %f4377, %f4378;
	add.f32 	%f7886, %f4375, %f4375;
	add.f32 	%f4379, %f1, %f7885;
	fma.rn.f32 	%f4380, %f7886, %f4376, %f2;
	mul.f32 	%f4381, %f4379, %f4379;
	mul.f32 	%f4382, %f4380, %f4380;
	add.f32 	%f7887, %f4381, %f4382;
	setp.gt.f32 	%p896, %f7887, 0f40800000;
	mov.b32 	%r908, 840;
	mov.u32 	%r1332, %r908;
	@%p896 bra 	$L__BB0_1365;
	sub.f32 	%f7888, %f4381, %f4382;
	add.f32 	%f7889, %f4379, %f4379;
	add.f32 	%f4383, %f1, %f7888;
	fma.rn.f32 	%f4384, %f7889, %f4380, %f2;
	mul.f32 	%f4385, %f4383, %f4383;
	mul.f32 	%f4386, %f4384, %f4384;
	add.f32 	%f7890, %f4385, %f4386;
	setp.gt.f32 	%p897, %f7890, 0f40800000;
	mov.b32 	%r909, 841;
	mov.u32 	%r1332, %r909;
	@%p897 bra 	$L__BB0_1365;
	sub.f32 	%f7891, %f4385, %f4386;
	add.f32 	%f7892, %f4383, %f4383;
	add.f32 	%f4387, %f1, %f7891;
	fma.rn.f32 	%f4388, %f7892, %f4384, %f2;
	mul.f32 	%f4389, %f4387, %f4387;
	mul.f32 	%f4390, %f4388, %f4388;
	add.f32 	%f7893, %f4389, %f4390;
	setp.gt.f32 	%p898, %f7893, 0f40800000;
	mov.b32 	%r910, 842;
	mov.u32 	%r1332, %r910;
	@%p898 bra 	$L__BB0_1365;
	sub.f32 	%f7894, %f4389, %f4390;
	add.f32 	%f7895, %f4387, %f4387;
	add.f32 	%f4391, %f1, %f7894;
	fma.rn.f32 	%f4392, %f7895, %f4388, %f2;
	mul.f32 	%f4393, %f4391, %f4391;
	mul.f32 	%f4394, %f4392, %f4392;
	add.f32 	%f7896, %f4393, %f4394;
	setp.gt.f32 	%p899, %f7896, 0f40800000;
	mov.b32 	%r911, 843;
	mov.u32 	%r1332, %r911;
	@%p899 bra 	$L__BB0_1365;
	sub.f32 	%f7897, %f4393, %f4394;
	add.f32 	%f7898, %f4391, %f4391;
	add.f32 	%f4395, %f1, %f7897;
	fma.rn.f32 	%f4396, %f7898, %f4392, %f2;
	mul.f32 	%f4397, %f4395, %f4395;
	mul.f32 	%f4398, %f4396, %f4396;
	add.f32 	%f7899, %f4397, %f4398;
	setp.gt.f32 	%p900, %f7899, 0f40800000;
	mov.b32 	%r912, 844;
	mov.u32 	%r1332, %r912;
	@%p900 bra 	$L__BB0_1365;
	sub.f32 	%f7900, %f4397, %f4398;
	add.f32 	%f7901, %f4395, %f4395;
	add.f32 	%f4399, %f1, %f7900;
	fma.rn.f32 	%f4400, %f7901, %f4396, %f2;
	mul.f32 	%f4401, %f4399, %f4399;
	mul.f32 	%f4402, %f4400, %f4400;
	add.f32 	%f7902, %f4401, %f4402;
	setp.gt.f32 	%p901, %f7902, 0f40800000;
	mov.b32 	%r913, 845;
	mov.u32 	%r1332, %r913;
	@%p901 bra 	$L__BB0_1365;
	sub.f32 	%f7903, %f4401, %f4402;
	add.f32 	%f7904, %f4399, %f4399;
	add.f32 	%f4403, %f1, %f7903;
	fma.rn.f32 	%f4404, %f7904, %f4400, %f2;
	mul.f32 	%f4405, %f4403, %f4403;
	mul.f32 	%f4406, %f4404, %f4404;
	add.f32 	%f7905, %f4405, %f4406;
	setp.gt.f32 	%p902, %f7905, 0f40800000;
	mov.b32 	%r914, 846;
	mov.u32 	%r1332, %r914;
	@%p902 bra 	$L__BB0_1365;
	sub.f32 	%f7906, %f4405, %f4406;
	add.f32 	%f7907, %f4403, %f4403;
	add.f32 	%f4407, %f1, %f7906;
	fma.rn.f32 	%f4408, %f7907, %f4404, %f2;
	mul.f32 	%f4409, %f4407, %f4407;
	mul.f32 	%f4410, %f4408, %f4408;
	add.f32 	%f7908, %f4409, %f4410;
	setp.gt.f32 	%p903, %f7908, 0f40800000;
	mov.b32 	%r915, 847;
	mov.u32 	%r1332, %r915;
	@%p903 bra 	$L__BB0_1365;
	sub.f32 	%f7909, %f4409, %f4410;
	add.f32 	%f7910, %f4407, %f4407;
	add.f32 	%f4411, %f1, %f7909;
	fma.rn.f32 	%f4412, %f7910, %f4408, %f2;
	mul.f32 	%f4413, %f4411, %f4411;
	mul.f32 	%f4414, %f4412, %f4412;
	add.f32 	%f7911, %f4413, %f4414;
	setp.gt.f32 	%p904, %f7911, 0f40800000;
	mov.b32 	%r916, 848;
	mov.u32 	%r1332, %r916;
	@%p904 bra 	$L__BB0_1365;
	sub.f32 	%f7912, %f4413, %f4414;
	add.f32 	%f7913, %f4411, %f4411;
	add.f32 	%f4415, %f1, %f7912;
	fma.rn.f32 	%f4416, %f7913, %f4412, %f2;
	mul.f32 	%f4417, %f4415, %f4415;
	mul.f32 	%f4418, %f4416, %f4416;
	add.f32 	%f7914, %f4417, %f4418;
	setp.gt.f32 	%p905, %f7914, 0f40800000;
	mov.b32 	%r917, 849;
	mov.u32 	%r1332, %r917;
	@%p905 bra 	$L__BB0_1365;
	sub.f32 	%f7915, %f4417, %f4418;
	add.f32 	%f7916, %f4415, %f4415;
	add.f32 	%f4419, %f1, %f7915;
	fma.rn.f32 	%f4420, %f7916, %f4416, %f2;
	mul.f32 	%f4421, %f4419, %f4419;
	mul.f32 	%f4422, %f4420, %f4420;
	add.f32 	%f7917, %f4421, %f4422;
	setp.gt.f32 	%p906, %f7917, 0f40800000;
	mov.b32 	%r918, 850;
	mov.u32 	%r1332, %r918;
	@%p906 bra 	$L__BB0_1365;
	sub.f32 	%f7918, %f4421, %f4422;
	add.f32 	%f7919, %f4419, %f4419;
	add.f32 	%f4423, %f1, %f7918;
	fma.rn.f32 	%f4424, %f7919, %f4420, %f2;
	mul.f32 	%f4425, %f4423, %f4423;
	mul.f32 	%f4426, %f4424, %f4424;
	add.f32 	%f7920, %f4425, %f4426;
	setp.gt.f32 	%p907, %f7920, 0f40800000;
	mov.b32 	%r919, 851;
	mov.u32 	%r1332, %r919;
	@%p907 bra 	$L__BB0_1365;
	sub.f32 	%f7921, %f4425, %f4426;
	add.f32 	%f7922, %f4423, %f4423;
	add.f32 	%f4427, %f1, %f7921;
	fma.rn.f32 	%f4428, %f7922, %f4424, %f2;
	mul.f32 	%f4429, %f4427, %f4427;
	mul.f32 	%f4430, %f4428, %f4428;
	add.f32 	%f7923, %f4429, %f4430;
	setp.gt.f32 	%p908, %f7923, 0f40800000;
	mov.b32 	%r920, 852;
	mov.u32 	%r1332, %r920;
	@%p908 bra 	$L__BB0_1365;
	sub.f32 	%f7924, %f4429, %f4430;
	add.f32 	%f7925, %f4427, %f4427;
	add.f32 	%f4431, %f1, %f7924;
	fma.rn.f32 	%f4432, %f7925, %f4428, %f2;
	mul.f32 	%f4433, %f4431, %f4431;
	mul.f32 	%f4434, %f4432, %f4432;
	add.f32 	%f7926, %f4433, %f4434;
	setp.gt.f32 	%p909, %f7926, 0f40800000;
	mov.b32 	%r921, 853;
	mov.u32 	%r1332, %r921;
	@%p909 bra 	$L__BB0_1365;
	sub.f32 	%f7927, %f4433, %f4434;
	add.f32 	%f7928, %f4431, %f4431;
	add.f32 	%f4435, %f1, %f7927;
	fma.rn.f32 	%f4436, %f7928, %f4432, %f2;
	mul.f32 	%f4437, %f4435, %f4435;
	mul.f32 	%f4438, %f4436, %f4436;
	add.f32 	%f7929, %f4437, %f4438;
	setp.gt.f32 	%p910, %f7929, 0f40800000;
	mov.b32 	%r922, 854;
	mov.u32 	%r1332, %r922;
	@%p910 bra 	$L__BB0_1365;
	sub.f32 	%f7930, %f4437, %f4438;
	add.f32 	%f7931, %f4435, %f4435;
	add.f32 	%f4439, %f1, %f7930;
	fma.rn.f32 	%f4440, %f7931, %f4436, %f2;
	mul.f32 	%f4441, %f4439, %f4439;
	mul.f32 	%f4442, %f4440, %f4440;
	add.f32 	%f7932, %f4441, %f4442;
	setp.gt.f32 	%p911, %f7932, 0f40800000;
	mov.b32 	%r923, 855;
	mov.u32 	%r1332, %r923;
	@%p911 bra 	$L__BB0_1365;
	sub.f32 	%f7933, %f4441, %f4442;
	add.f32 	%f7934, %f4439, %f4439;
	add.f32 	%f4443, %f1, %f7933;
	fma.rn.f32 	%f4444, %f7934, %f4440, %f2;
	mul.f32 	%f4445, %f4443, %f4443;
	mul.f32 	%f4446, %f4444, %f4444;
	add.f32 	%f7935, %f4445, %f4446;
	setp.gt.f32 	%p912, %f7935, 0f40800000;
	mov.b32 	%r924, 856;
	mov.u32 	%r1332, %r924;
	@%p912 bra 	$L__BB0_1365;
	sub.f32 	%f7936, %f4445, %f4446;
	add.f32 	%f7937, %f4443, %f4443;
	add.f32 	%f4447, %f1, %f7936;
	fma.rn.f32 	%f4448, %f7937, %f4444, %f2;
	mul.f32 	%f4449, %f4447, %f4447;
	mul.f32 	%f4450, %f4448, %f4448;
	add.f32 	%f7938, %f4449, %f4450;
	setp.gt.f32 	%p913, %f7938, 0f40800000;
	mov.b32 	%r925, 857;
	mov.u32 	%r1332, %r925;
	@%p913 bra 	$L__BB0_1365;
	sub.f32 	%f7939, %f4449, %f4450;
	add.f32 	%f7940, %f4447, %f4447;
	add.f32 	%f4451, %f1, %f7939;
	fma.rn.f32 	%f4452, %f7940, %f4448, %f2;
	mul.f32 	%f4453, %f4451, %f4451;
	mul.f32 	%f4454, %f4452, %f4452;
	add.f32 	%f7941, %f4453, %f4454;
	setp.gt.f32 	%p914, %f7941, 0f40800000;
	mov.b32 	%r926, 858;
	mov.u32 	%r1332, %r926;
	@%p914 bra 	$L__BB0_1365;
	sub.f32 	%f7942, %f4453, %f4454;
	add.f32 	%f7943, %f4451, %f4451;
	add.f32 	%f4455, %f1, %f7942;
	fma.rn.f32 	%f4456, %f7943, %f4452, %f2;
	mul.f32 	%f4457, %f4455, %f4455;
	mul.f32 	%f4458, %f4456, %f4456;
	add.f32 	%f7944, %f4457, %f4458;
	setp.gt.f32 	%p915, %f7944, 0f40800000;
	mov.b32 	%r927, 859;
	mov.u32 	%r1332, %r927;
	@%p915 bra 	$L__BB0_1365;
	sub.f32 	%f7945, %f4457, %f4458;
	add.f32 	%f7946, %f4455, %f4455;
	add.f32 	%f4459, %f1, %f7945;
	fma.rn.f32 	%f4460, %f7946, %f4456, %f2;
	mul.f32 	%f4461, %f4459, %f4459;
	mul.f32 	%f4462, %f4460, %f4460;
	add.f32 	%f7947, %f4461, %f4462;
	setp.gt.f32 	%p916, %f7947, 0f40800000;
	mov.b32 	%r928, 860;
	mov.u32 	%r1332, %r928;
	@%p916 bra 	$L__BB0_1365;
	sub.f32 	%f7948, %f4461, %f4462;
	add.f32 	%f7949, %f4459, %f4459;
	add.f32 	%f4463, %f1, %f7948;
	fma.rn.f32 	%f4464, %f7949, %f4460, %f2;
	mul.f32 	%f4465, %f4463, %f4463;
	mul.f32 	%f4466, %f4464, %f4464;
	add.f32 	%f7950, %f4465, %f4466;
	setp.gt.f32 	%p917, %f7950, 0f40800000;
	mov.b32 	%r929, 861;
	mov.u32 	%r1332, %r929;
	@%p917 bra 	$L__BB0_1365;
	sub.f32 	%f7951, %f4465, %f4466;
	add.f32 	%f7952, %f4463, %f4463;
	add.f32 	%f4467, %f1, %f7951;
	fma.rn.f32 	%f4468, %f7952, %f4464, %f2;
	mul.f32 	%f4469, %f4467, %f4467;
	mul.f32 	%f4470, %f4468, %f4468;
	add.f32 	%f7953, %f4469, %f4470;
	setp.gt.f32 	%p918, %f7953, 0f40800000;
	mov.b32 	%r930, 862;
	mov.u32 	%r1332, %r930;
	@%p918 bra 	$L__BB0_1365;
	sub.f32 	%f7954, %f4469, %f4470;
	add.f32 	%f7955, %f4467, %f4467;
	add.f32 	%f4471, %f1, %f7954;
	fma.rn.f32 	%f4472, %f7955, %f4468, %f2;
	mul.f32 	%f4473, %f4471, %f4471;
	mul.f32 	%f4474, %f4472, %f4472;
	add.f32 	%f7956, %f4473, %f4474;
	setp.gt.f32 	%p919, %f7956, 0f40800000;
	mov.b32 	%r931, 863;
	mov.u32 	%r1332, %r931;
	@%p919 bra 	$L__BB0_1365;
	sub.f32 	%f7957, %f4473, %f4474;
	add.f32 	%f7958, %f4471, %f4471;
	add.f32 	%f4475, %f1, %f7957;
	fma.rn.f32 	%f4476, %f7958, %f4472, %f2;
	mul.f32 	%f4477, %f4475, %f4475;
	mul.f32 	%f4478, %f4476, %f4476;
	add.f32 	%f7959, %f4477, %f4478;
	setp.gt.f32 	%p920, %f7959, 0f40800000;
	mov.b32 	%r932, 864;
	mov.u32 	%r1332, %r932;
	@%p920 bra 	$L__BB0_1365;
	sub.f32 	%f7960, %f4477, %f4478;
	add.f32 	%f7961, %f4475, %f4475;
	add.f32 	%f4479, %f1, %f7960;
	fma.rn.f32 	%f4480, %f7961, %f4476, %f2;
	mul.f32 	%f4481, %f4479, %f4479;
	mul.f32 	%f4482, %f4480, %f4480;
	add.f32 	%f7962, %f4481, %f4482;
	setp.gt.f32 	%p921, %f7962, 0f40800000;
	mov.b32 	%r933, 865;
	mov.u32 	%r1332, %r933;
	@%p921 bra 	$L__BB0_1365;
	sub.f32 	%f7963, %f4481, %f4482;
	add.f32 	%f7964, %f4479, %f4479;
	add.f32 	%f4483, %f1, %f7963;
	fma.rn.f32 	%f4484, %f7964, %f4480, %f2;
	mul.f32 	%f4485, %f4483, %f4483;
	mul.f32 	%f4486, %f4484, %f4484;
	add.f32 	%f7965, %f4485, %f4486;
	setp.gt.f32 	%p922, %f7965, 0f40800000;
	mov.b32 	%r934, 866;
	mov.u32 	%r1332, %r934;
	@%p922 bra 	$L__BB0_1365;
	sub.f32 	%f7966, %f4485, %f4486;
	add.f32 	%f7967, %f4483, %f4483;
	add.f32 	%f4487, %f1, %f7966;
	fma.rn.f32 	%f4488, %f7967, %f4484, %f2;
	mul.f32 	%f4489, %f4487, %f4487;
	mul.f32 	%f4490, %f4488, %f4488;
	add.f32 	%f7968, %f4489, %f4490;
	setp.gt.f32 	%p923, %f7968, 0f40800000;
	mov.b32 	%r935, 867;
	mov.u32 	%r1332, %r935;
	@%p923 bra 	$L__BB0_1365;
	sub.f32 	%f7969, %f4489, %f4490;
	add.f32 	%f7970, %f4487, %f4487;
	add.f32 	%f4491, %f1, %f7969;
	fma.rn.f32 	%f4492, %f7970, %f4488, %f2;
	mul.f32 	%f4493, %f4491, %f4491;
	mul.f32 	%f4494, %f4492, %f4492;
	add.f32 	%f7971, %f4493, %f4494;
	setp.gt.f32 	%p924, %f7971, 0f40800000;
	mov.b32 	%r936, 868;
	mov.u32 	%r1332, %r936;
	@%p924 bra 	$L__BB0_1365;
	sub.f32 	%f7972, %f4493, %f4494;
	add.f32 	%f7973, %f4491, %f4491;
	add.f32 	%f4495, %f1, %f7972;
	fma.rn.f32 	%f4496, %f7973, %f4492, %f2;
	mul.f32 	%f4497, %f4495, %f4495;
	mul.f32 	%f4498, %f4496, %f4496;
	add.f32 	%f7974, %f4497, %f4498;
	setp.gt.f32 	%p925, %f7974, 0f40800000;
	mov.b32 	%r937, 869;
	mov.u32 	%r1332, %r937;
	@%p925 bra 	$L__BB0_1365;
	sub.f32 	%f7975, %f4497, %f4498;
	add.f32 	%f7976, %f4495, %f4495;
	add.f32 	%f4499, %f1, %f7975;
	fma.rn.f32 	%f4500, %f7976, %f4496, %f2;
	mul.f32 	%f4501, %f4499, %f4499;
	mul.f32 	%f4502, %f4500, %f4500;
	add.f32 	%f7977, %f4501, %f4502;
	setp.gt.f32 	%p926, %f7977, 0f40800000;
	mov.b32 	%r938, 870;
	mov.u32 	%r1332, %r938;
	@%p926 bra 	$L__BB0_1365;
	sub.f32 	%f7978, %f4501, %f4502;
	add.f32 	%f7979, %f4499, %f4499;
	add.f32 	%f4503, %f1, %f7978;
	fma.rn.f32 	%f4504, %f7979, %f4500, %f2;
	mul.f32 	%f4505, %f4503, %f4503;
	mul.f32 	%f4506, %f4504, %f4504;
	add.f32 	%f7980, %f4505, %f4506;
	setp.gt.f32 	%p927, %f7980, 0f40800000;
	mov.b32 	%r939, 871;
	mov.u32 	%r1332, %r939;
	@%p927 bra 	$L__BB0_1365;
	sub.f32 	%f7981, %f4505, %f4506;
	add.f32 	%f7982, %f4503, %f4503;
	add.f32 	%f4507, %f1, %f7981;
	fma.rn.f32 	%f4508, %f7982, %f4504, %f2;
	mul.f32 	%f4509, %f4507, %f4507;
	mul.f32 	%f4510, %f4508, %f4508;
	add.f32 	%f7983, %f4509, %f4510;
	setp.gt.f32 	%p928, %f7983, 0f40800000;
	mov.b32 	%r940, 872;
	mov.u32 	%r1332, %r940;
	@%p928 bra 	$L__BB0_1365;
	sub.f32 	%f7984, %f4509, %f4510;
	add.f32 	%f7985, %f4507, %f4507;
	add.f32 	%f4511, %f1, %f7984;
	fma.rn.f32 	%f4512, %f7985, %f4508, %f2;
	mul.f32 	%f4513, %f4511, %f4511;
	mul.f32 	%f4514, %f4512, %f4512;
	add.f32 	%f7986, %f4513, %f4514;
	setp.gt.f32 	%p929, %f7986, 0f40800000;
	mov.b32 	%r941, 873;
	mov.u32 	%r1332, %r941;
	@%p929 bra 	$L__BB0_1365;
	sub.f32 	%f7987, %f4513, %f4514;
	add.f32 	%f7988, %f4511, %f4511;
	add.f32 	%f4515, %f1, %f7987;
	fma.rn.f32 	%f4516, %f7988, %f4512, %f2;
	mul.f32 	%f4517, %f4515, %f4515;
	mul.f32 	%f4518, %f4516, %f4516;
	add.f32 	%f7989, %f4517, %f4518;
	setp.gt.f32 	%p930, %f7989, 0f40800000;
	mov.b32 	%r942, 874;
	mov.u32 	%r1332, %r942;
	@%p930 bra 	$L__BB0_1365;
	sub.f32 	%f7990, %f4517, %f4518;
	add.f32 	%f7991, %f4515, %f4515;
	add.f32 	%f4519, %f1, %f7990;
	fma.rn.f32 	%f4520, %f7991, %f4516, %f2;
	mul.f32 	%f4521, %f4519, %f4519;
	mul.f32 	%f4522, %f4520, %f4520;
	add.f32 	%f7992, %f4521, %f4522;
	setp.gt.f32 	%p931, %f7992, 0f40800000;
	mov.b32 	%r943, 875;
	mov.u32 	%r1332, %r943;
	@%p931 bra 	$L__BB0_1365;
	sub.f32 	%f7993, %f4521, %f4522;
	add.f32 	%f7994, %f4519, %f4519;
	add.f32 	%f4523, %f1, %f7993;
	fma.rn.f32 	%f4524, %f7994, %f4520, %f2;
	mul.f32 	%f4525, %f4523, %f4523;
	mul.f32 	%f4526, %f4524, %f4524;
	add.f32 	%f7995, %f4525, %f4526;
	setp.gt.f32 	%p932, %f7995, 0f40800000;
	mov.b32 	%r944, 876;
	mov.u32 	%r1332, %r944;
	@%p932 bra 	$L__BB0_1365;
	sub.f32 	%f7996, %f4525, %f4526;
	add.f32 	%f7997, %f4523, %f4523;
	add.f32 	%f4527, %f1, %f7996;
	fma.rn.f32 	%f4528, %f7997, %f4524, %f2;
	mul.f32 	%f4529, %f4527, %f4527;
	mul.f32 	%f4530, %f4528, %f4528;
	add.f32 	%f7998, %f4529, %f4530;
	setp.gt.f32 	%p933, %f7998, 0f40800000;
	mov.b32 	%r945, 877;
	mov.u32 	%r1332, %r945;
	@%p933 bra 	$L__BB0_1365;
	sub.f32 	%f7999, %f4529, %f4530;
	add.f32 	%f8000, %f4527, %f4527;
	add.f32 	%f4531, %f1, %f7999;
	fma.rn.f32 	%f4532, %f8000, %f4528, %f2;
	mul.f32 	%f4533, %f4531, %f4531;
	mul.f32 	%f4534, %f4532, %f4532;
	add.f32 	%f8001, %f4533, %f4534;
	setp.gt.f32 	%p934, %f8001, 0f40800000;
	mov.b32 	%r946, 878;
	mov.u32 	%r1332, %r946;
	@%p934 bra 	$L__BB0_1365;
	sub.f32 	%f8002, %f4533, %f4534;
	add.f32 	%f8003, %f4531, %f4531;
	add.f32 	%f4535, %f1, %f8002;
	fma.rn.f32 	%f4536, %f8003, %f4532, %f2;
	mul.f32 	%f4537, %f4535, %f4535;
	mul.f32 	%f4538, %f4536, %f4536;
	add.f32 	%f8004, %f4537, %f4538;
	setp.gt.f32 	%p935, %f8004, 0f40800000;
	mov.b32 	%r947, 879;
	mov.u32 	%r1332, %r947;
	@%p935 bra 	$L__BB0_1365;
	sub.f32 	%f8005, %f4537, %f4538;
	add.f32 	%f8006, %f4535, %f4535;
	add.f32 	%f4539, %f1, %f8005;
	fma.rn.f32 	%f4540, %f8006, %f4536, %f2;
	mul.f32 	%f4541, %f4539, %f4539;
	mul.f32 	%f4542, %f4540, %f4540;
	add.f32 	%f8007, %f4541, %f4542;
	setp.gt.f32 	%p936, %f8007, 0f40800000;
	mov.b32 	%r948, 880;
	mov.u32 	%r1332, %r948;
	@%p936 bra 	$L__BB0_1365;
	sub.f32 	%f8008, %f4541, %f4542;
	add.f32 	%f8009, %f4539, %f4539;
	add.f32 	%f4543, %f1, %f8008;
	fma.rn.f32 	%f4544, %f8009, %f4540, %f2;
	mul.f32 	%f4545, %f4543, %f4543;
	mul.f32 	%f4546, %f4544, %f4544;
	add.f32 	%f8010, %f4545, %f4546;
	setp.gt.f32 	%p937, %f8010, 0f40800000;
	mov.b32 	%r949, 881;
	mov.u32 	%r1332, %r949;
	@%p937 bra 	$L__BB0_1365;
	sub.f32 	%f8011, %f4545, %f4546;
	add.f32 	%f8012, %f4543, %f4543;
	add.f32 	%f4547, %f1, %f8011;
	fma.rn.f32 	%f4548, %f8012, %f4544, %f2;
	mul.f32 	%f4549, %f4547, %f4547;
	mul.f32 	%f4550, %f4548, %f4548;
	add.f32 	%f8013, %f4549, %f4550;
	setp.gt.f32 	%p938, %f8013, 0f40800000;
	mov.b32 	%r950, 882;
	mov.u32 	%r1332, %r950;
	@%p938 bra 	$L__BB0_1365;
	sub.f32 	%f8014, %f4549, %f4550;
	add.f32 	%f8015, %f4547, %f4547;
	add.f32 	%f4551, %f1, %f8014;
	fma.rn.f32 	%f4552, %f8015, %f4548, %f2;
	mul.f32 	%f4553, %f4551, %f4551;
	mul.f32 	%f4554, %f4552, %f4552;
	add.f32 	%f8016, %f4553, %f4554;
	setp.gt.f32 	%p939, %f8016, 0f40800000;
	mov.b32 	%r951, 883;
	mov.u32 	%r1332, %r951;
	@%p939 bra 	$L__BB0_1365;
	sub.f32 	%f8017, %f4553, %f4554;
	add.f32 	%f8018, %f4551, %f4551;
	add.f32 	%f4555, %f1, %f8017;
	fma.rn.f32 	%f4556, %f8018, %f4552, %f2;
	mul.f32 	%f4557, %f4555, %f4555;
	mul.f32 	%f4558, %f4556, %f4556;
	add.f32 	%f8019, %f4557, %f4558;
	setp.gt.f32 	%p940, %f8019, 0f40800000;
	mov.b32 	%r952, 884;
	mov.u32 	%r1332, %r952;
	@%p940 bra 	$L__BB0_1365;
	sub.f32 	%f8020, %f4557, %f4558;
	add.f32 	%f8021, %f4555, %f4555;
	add.f32 	%f4559, %f1, %f8020;
	fma.rn.f32 	%f4560, %f8021, %f4556, %f2;
	mul.f32 	%f4561, %f4559, %f4559;
	mul.f32 	%f4562, %f4560, %f4560;
	add.f32 	%f8022, %f4561, %f4562;
	setp.gt.f32 	%p941, %f8022, 0f40800000;
	mov.b32 	%r953, 885;
	mov.u32 	%r1332, %r953;
	@%p941 bra 	$L__BB0_1365;
	sub.f32 	%f8023, %f4561, %f4562;
	add.f32 	%f8024, %f4559, %f4559;
	add.f32 	%f4563, %f1, %f8023;
	fma.rn.f32 	%f4564, %f8024, %f4560, %f2;
	mul.f32 	%f4565, %f4563, %f4563;
	mul.f32 	%f4566, %f4564, %f4564;
	add.f32 	%f8025, %f4565, %f4566;
	setp.gt.f32 	%p942, %f8025, 0f40800000;
	mov.b32 	%r954, 886;
	mov.u32 	%r1332, %r954;
	@%p942 bra 	$L__BB0_1365;
	sub.f32 	%f8026, %f4565, %f4566;
	add.f32 	%f8027, %f4563, %f4563;
	add.f32 	%f4567, %f1, %f8026;
	fma.rn.f32 	%f4568, %f8027, %f4564, %f2;
	mul.f32 	%f4569, %f4567, %f4567;
	mul.f32 	%f4570, %f4568, %f4568;
	add.f32 	%f8028, %f4569, %f4570;
	setp.gt.f32 	%p943, %f8028, 0f40800000;
	mov.b32 	%r955, 887;
	mov.u32 	%r1332, %r955;
	@%p943 bra 	$L__BB0_1365;
	sub.f32 	%f8029, %f4569, %f4570;
	add.f32 	%f8030, %f4567, %f4567;
	add.f32 	%f4571, %f1, %f8029;
	fma.rn.f32 	%f4572, %f8030, %f4568, %f2;
	mul.f32 	%f4573, %f4571, %f4571;
	mul.f32 	%f4574, %f4572, %f4572;
	add.f32 	%f8031, %f4573, %f4574;
	setp.gt.f32 	%p944, %f8031, 0f40800000;
	mov.b32 	%r956, 888;
	mov.u32 	%r1332, %r956;
	@%p944 bra 	$L__BB0_1365;
	sub.f32 	%f8032, %f4573, %f4574;
	add.f32 	%f8033, %f4571, %f4571;
	add.f32 	%f4575, %f1, %f8032;
	fma.rn.f32 	%f4576, %f8033, %f4572, %f2;
	mul.f32 	%f4577, %f4575, %f4575;
	mul.f32 	%f4578, %f4576, %f4576;
	add.f32 	%f8034, %f4577, %f4578;
	setp.gt.f32 	%p945, %f8034, 0f40800000;
	mov.b32 	%r957, 889;
	mov.u32 	%r1332, %r957;
	@%p945 bra 	$L__BB0_1365;
	sub.f32 	%f8035, %f4577, %f4578;
	add.f32 	%f8036, %f4575, %f4575;
	add.f32 	%f4579, %f1, %f8035;
	fma.rn.f32 	%f4580, %f8036, %f4576, %f2;
	mul.f32 	%f4581, %f4579, %f4579;
	mul.f32 	%f4582, %f4580, %f4580;
	add.f32 	%f8037, %f4581, %f4582;
	setp.gt.f32 	%p946, %f8037, 0f40800000;
	mov.b32 	%r958, 890;
	mov.u32 	%r1332, %r958;
	@%p946 bra 	$L__BB0_1365;
	sub.f32 	%f8038, %f4581, %f4582;
	add.f32 	%f8039, %f4579, %f4579;
	add.f32 	%f4583, %f1, %f8038;
	fma.rn.f32 	%f4584, %f8039, %f4580, %f2;
	mul.f32 	%f4585, %f4583, %f4583;
	mul.f32 	%f4586, %f4584, %f4584;
	add.f32 	%f8040, %f4585, %f4586;
	setp.gt.f32 	%p947, %f8040, 0f40800000;
	mov.b32 	%r959, 891;
	mov.u32 	%r1332, %r959;
	@%p947 bra 	$L__BB0_1365;
	sub.f32 	%f8041, %f4585, %f4586;
	add.f32 	%f8042, %f4583, %f4583;
	add.f32 	%f4587, %f1, %f8041;
	fma.rn.f32 	%f4588, %f8042, %f4584, %f2;
	mul.f32 	%f4589, %f4587, %f4587;
	mul.f32 	%f4590, %f4588, %f4588;
	add.f32 	%f8043, %f4589, %f4590;
	setp.gt.f32 	%p948, %f8043, 0f40800000;
	mov.b32 	%r960, 892;
	mov.u32 	%r1332, %r960;
	@%p948 bra 	$L__BB0_1365;
	sub.f32 	%f8044, %f4589, %f4590;
	add.f32 	%f8045, %f4587, %f4587;
	add.f32 	%f4591, %f1, %f8044;
	fma.rn.f32 	%f4592, %f8045, %f4588, %f2;
	mul.f32 	%f4593, %f4591, %f4591;
	mul.f32 	%f4594, %f4592, %f4592;
	add.f32 	%f8046, %f4593, %f4594;
	setp.gt.f32 	%p949, %f8046, 0f40800000;
	mov.b32 	%r961, 893;
	mov.u32 	%r1332, %r961;
	@%p949 bra 	$L__BB0_1365;
	sub.f32 	%f8047, %f4593, %f4594;
	add.f32 	%f8048, %f4591, %f4591;
	add.f32 	%f4595, %f1, %f8047;
	fma.rn.f32 	%f4596, %f8048, %f4592, %f2;
	mul.f32 	%f4597, %f4595, %f4595;
	mul.f32 	%f4598, %f4596, %f4596;
	add.f32 	%f8049, %f4597, %f4598;
	setp.gt.f32 	%p950, %f8049, 0f40800000;
	mov.b32 	%r962, 894;
	mov.u32 	%r1332, %r962;
	@%p950 bra 	$L__BB0_1365;
	sub.f32 	%f8050, %f4597, %f4598;
	add.f32 	%f8051, %f4595, %f4595;
	add.f32 	%f4599, %f1, %f8050;
	fma.rn.f32 	%f4600, %f8051, %f4596, %f2;
	mul.f32 	%f4601, %f4599, %f4599;
	mul.f32 	%f4602, %f4600, %f4600;
	add.f32 	%f8052, %f4601, %f4602;
	setp.gt.f32 	%p951, %f8052, 0f40800000;
	mov.b32 	%r963, 895;
	mov.u32 	%r1332, %r963;
	@%p951 bra 	$L__BB0_1365;
	sub.f32 	%f8053, %f4601, %f4602;
	add.f32 	%f8054, %f4599, %f4599;
	add.f32 	%f4603, %f1, %f8053;
	fma.rn.f32 	%f4604, %f8054, %f4600, %f2;
	mul.f32 	%f4605, %f4603, %f4603;
	mul.f32 	%f4606, %f4604, %f4604;
	add.f32 	%f8055, %f4605, %f4606;
	setp.gt.f32 	%p952, %f8055, 0f40800000;
	mov.b32 	%r964, 896;
	mov.u32 	%r1332, %r964;
	@%p952 bra 	$L__BB0_1365;
	sub.f32 	%f8056, %f4605, %f4606;
	add.f32 	%f8057, %f4603, %f4603;
	add.f32 	%f4607, %f1, %f8056;
	fma.rn.f32 	%f4608, %f8057, %f4604, %f2;
	mul.f32 	%f4609, %f4607, %f4607;
	mul.f32 	%f4610, %f4608, %f4608;
	add.f32 	%f8058, %f4609, %f4610;
	setp.gt.f32 	%p953, %f8058, 0f40800000;
	mov.b32 	%r965, 897;
	mov.u32 	%r1332, %r965;
	@%p953 bra 	$L__BB0_1365;
	sub.f32 	%f8059, %f4609, %f4610;
	add.f32 	%f8060, %f4607, %f4607;
	add.f32 	%f4611, %f1, %f8059;
	fma.rn.f32 	%f4612, %f8060, %f4608, %f2;
	mul.f32 	%f4613, %f4611, %f4611;
	mul.f32 	%f4614, %f4612, %f4612;
	add.f32 	%f8061, %f4613, %f4614;
	setp.gt.f32 	%p954, %f8061, 0f40800000;
	mov.b32 	%r966, 898;
	mov.u32 	%r1332, %r966;
	@%p954 bra 	$L__BB0_1365;
	sub.f32 	%f8062, %f4613, %f4614;
	add.f32 	%f8063, %f4611, %f4611;
	add.f32 	%f4615, %f1, %f8062;
	fma.rn.f32 	%f4616, %f8063, %f4612, %f2;
	mul.f32 	%f4617, %f4615, %f4615;
	mul.f32 	%f4618, %f4616, %f4616;
	add.f32 	%f8064, %f4617, %f4618;
	setp.gt.f32 	%p955, %f8064, 0f40800000;
	mov.b32 	%r967, 899;
	mov.u32 	%r1332, %r967;
	@%p955 bra 	$L__BB0_1365;
	sub.f32 	%f8065, %f4617, %f4618;
	add.f32 	%f8066, %f4615, %f4615;
	add.f32 	%f4619, %f1, %f8065;
	fma.rn.f32 	%f4620, %f8066, %f4616, %f2;
	mul.f32 	%f4621, %f4619, %f4619;
	mul.f32 	%f4622, %f4620, %f4620;
	add.f32 	%f8067, %f4621, %f4622;
	setp.gt.f32 	%p956, %f8067, 0f40800000;
	mov.b32 	%r968, 900;
	mov.u32 	%r1332, %r968;
	@%p956 bra 	$L__BB0_1365;
	sub.f32 	%f8068, %f4621, %f4622;
	add.f32 	%f8069, %f4619, %f4619;
	add.f32 	%f4623, %f1, %f8068;
	fma.rn.f32 	%f4624, %f8069, %f4620, %f2;
	mul.f32 	%f4625, %f4623, %f4623;
	mul.f32 	%f4626, %f4624, %f4624;
	add.f32 	%f8070, %f4625, %f4626;
	setp.gt.f32 	%p957, %f8070, 0f40800000;
	mov.b32 	%r969, 901;
	mov.u32 	%r1332, %r969;
	@%p957 bra 	$L__BB0_1365;
	sub.f32 	%f8071, %f4625, %f4626;
	add.f32 	%f8072, %f4623, %f4623;
	add.f32 	%f4627, %f1, %f8071;
	fma.rn.f32 	%f4628, %f8072, %f4624, %f2;
	mul.f32 	%f4629, %f4627, %f4627;
	mul.f32 	%f4630, %f4628, %f4628;
	add.f32 	%f8073, %f4629, %f4630;
	setp.gt.f32 	%p958, %f8073, 0f40800000;
	mov.b32 	%r970, 902;
	mov.u32 	%r1332, %r970;
	@%p958 bra 	$L__BB0_1365;
	sub.f32 	%f8074, %f4629, %f4630;
	add.f32 	%f8075, %f4627, %f4627;
	add.f32 	%f4631, %f1, %f8074;
	fma.rn.f32 	%f4632, %f8075, %f4628, %f2;
	mul.f32 	%f4633, %f4631, %f4631;
	mul.f32 	%f4634, %f4632, %f4632;
	add.f32 	%f8076, %f4633, %f4634;
	setp.gt.f32 	%p959, %f8076, 0f40800000;
	mov.b32 	%r971, 903;
	mov.u32 	%r1332, %r971;
	@%p959 bra 	$L__BB0_1365;
	sub.f32 	%f8077, %f4633, %f4634;
	add.f32 	%f8078, %f4631, %f4631;
	add.f32 	%f4635, %f1, %f8077;
	fma.rn.f32 	%f4636, %f8078, %f4632, %f2;
	mul.f32 	%f4637, %f4635, %f4635;
	mul.f32 	%f4638, %f4636, %f4636;
	add.f32 	%f8079, %f4637, %f4638;
	setp.gt.f32 	%p960, %f8079, 0f40800000;
	mov.b32 	%r972, 904;
	mov.u32 	%r1332, %r972;
	@%p960 bra 	$L__BB0_1365;
	sub.f32 	%f8080, %f4637, %f4638;
	add.f32 	%f8081, %f4635, %f4635;
	add.f32 	%f4639, %f1, %f8080;
	fma.rn.f32 	%f4640, %f8081, %f4636, %f2;
	mul.f32 	%f4641, %f4639, %f4639;
	mul.f32 	%f4642, %f4640, %f4640;
	add.f32 	%f8082, %f4641, %f4642;
	setp.gt.f32 	%p961, %f8082, 0f40800000;
	mov.b32 	%r973, 905;
	mov.u32 	%r1332, %r973;
	@%p961 bra 	$L__BB0_1365;
	sub.f32 	%f8083, %f4641, %f4642;
	add.f32 	%f8084, %f4639, %f4639;
	add.f32 	%f4643, %f1, %f8083;
	fma.rn.f32 	%f4644, %f8084, %f4640, %f2;
	mul.f32 	%f4645, %f4643, %f4643;
	mul.f32 	%f4646, %f4644, %f4644;
	add.f32 	%f8085, %f4645, %f4646;
	setp.gt.f32 	%p962, %f8085, 0f40800000;
	mov.b32 	%r974, 906;
	mov.u32 	%r1332, %r974;
	@%p962 bra 	$L__BB0_1365;
	sub.f32 	%f8086, %f4645, %f4646;
	add.f32 	%f8087, %f4643, %f4643;
	add.f32 	%f4647, %f1, %f8086;
	fma.rn.f32 	%f4648, %f8087, %f4644, %f2;
	mul.f32 	%f4649, %f4647, %f4647;
	mul.f32 	%f4650, %f4648, %f4648;
	add.f32 	%f8088, %f4649, %f4650;
	setp.gt.f32 	%p963, %f8088, 0f40800000;
	mov.b32 	%r975, 907;
	mov.u32 	%r1332, %r975;
	@%p963 bra 	$L__BB0_1365;
	sub.f32 	%f8089, %f4649, %f4650;
	add.f32 	%f8090, %f4647, %f4647;
	add.f32 	%f4651, %f1, %f8089;
	fma.rn.f32 	%f4652, %f8090, %f4648, %f2;
	mul.f32 	%f4653, %f4651, %f4651;
	mul.f32 	%f4654, %f4652, %f4652;
	add.f32 	%f8091, %f4653, %f4654;
	setp.gt.f32 	%p964, %f8091, 0f40800000;
	mov.b32 	%r976, 908;
	mov.u32 	%r1332, %r976;
	@%p964 bra 	$L__BB0_1365;
	sub.f32 	%f8092, %f4653, %f4654;
	add.f32 	%f8093, %f4651, %f4651;
	add.f32 	%f4655, %f1, %f8092;
	fma.rn.f32 	%f4656, %f8093, %f4652, %f2;
	mul.f32 	%f4657, %f4655, %f4655;
	mul.f32 	%f4658, %f4656, %f4656;
	add.f32 	%f8094, %f4657, %f4658;
	setp.gt.f32 	%p965, %f8094, 0f40800000;
	mov.b32 	%r977, 909;
	mov.u32 	%r1332, %r977;
	@%p965 bra 	$L__BB0_1365;
	sub.f32 	%f8095, %f4657, %f4658;
	add.f32 	%f8096, %f4655, %f4655;
	add.f32 	%f4659, %f1, %f8095;
	fma.rn.f32 	%f4660, %f8096, %f4656, %f2;
	mul.f32 	%f4661, %f4659, %f4659;
	mul.f32 	%f4662, %f4660, %f4660;
	add.f32 	%f8097, %f4661, %f4662;
	setp.gt.f32 	%p966, %f8097, 0f40800000;
	mov.b32 	%r978, 910;
	mov.u32 	%r1332, %r978;
	@%p966 bra 	$L__BB0_1365;
	sub.f32 	%f8098, %f4661, %f4662;
	add.f32 	%f8099, %f4659, %f4659;
	add.f32 	%f4663, %f1, %f8098;
	fma.rn.f32 	%f4664, %f8099, %f4660, %f2;
	mul.f32 	%f4665, %f4663, %f4663;
	mul.f32 	%f4666, %f4664, %f4664;
	add.f32 	%f8100, %f4665, %f4666;
	setp.gt.f32 	%p967, %f8100, 0f40800000;
	mov.b32 	%r979, 911;
	mov.u32 	%r1332, %r979;
	@%p967 bra 	$L__BB0_1365;
	sub.f32 	%f8101, %f4665, %f4666;
	add.f32 	%f8102, %f4663, %f4663;
	add.f32 	%f4667, %f1, %f8101;
	fma.rn.f32 	%f4668, %f8102, %f4664, %f2;
	mul.f32 	%f4669, %f4667, %f4667;
	mul.f32 	%f4670, %f4668, %f4668;
	add.f32 	%f8103, %f4669, %f4670;
	setp.gt.f32 	%p968, %f8103, 0f40800000;
	mov.b32 	%r980, 912;
	mov.u32 	%r1332, %r980;
	@%p968 bra 	$L__BB0_1365;
	sub.f32 	%f8104, %f4669, %f4670;
	add.f32 	%f8105, %f4667, %f4667;
	add.f32 	%f4671, %f1, %f8104;
	fma.rn.f32 	%f4672, %f8105, %f4668, %f2;
	mul.f32 	%f4673, %f4671, %f4671;
	mul.f32 	%f4674, %f4672, %f4672;
	add.f32 	%f8106, %f4673, %f4674;
	setp.gt.f32 	%p969, %f8106, 0f40800000;
	mov.b32 	%r981, 913;
	mov.u32 	%r1332, %r981;
	@%p969 bra 	$L__BB0_1365;
	sub.f32 	%f8107, %f4673, %f4674;
	add.f32 	%f8108, %f4671, %f4671;
	add.f32 	%f4675, %f1, %f8107;
	fma.rn.f32 	%f4676, %f8108, %f4672, %f2;
	mul.f32 	%f4677, %f4675, %f4675;
	mul.f32 	%f4678, %f4676, %f4676;
	add.f32 	%f8109, %f4677, %f4678;
	setp.gt.f32 	%p970, %f8109, 0f40800000;
	mov.b32 	%r982, 914;
	mov.u32 	%r1332, %r982;
	@%p970 bra 	$L__BB0_1365;
	sub.f32 	%f8110, %f4677, %f4678;
	add.f32 	%f8111, %f4675, %f4675;
	add.f32 	%f4679, %f1, %f8110;
	fma.rn.f32 	%f4680, %f8111, %f4676, %f2;
	mul.f32 	%f4681, %f4679, %f4679;
	mul.f32 	%f4682, %f4680, %f4680;
	add.f32 	%f8112, %f4681, %f4682;
	setp.gt.f32 	%p971, %f8112, 0f40800000;
	mov.b32 	%r983, 915;
	mov.u32 	%r1332, %r983;
	@%p971 bra 	$L__BB0_1365;
	sub.f32 	%f8113, %f4681, %f4682;
	add.f32 	%f8114, %f4679, %f4679;
	add.f32 	%f4683, %f1, %f8113;
	fma.rn.f32 	%f4684, %f8114, %f4680, %f2;
	mul.f32 	%f4685, %f4683, %f4683;
	mul.f32 	%f4686, %f4684, %f4684;
	add.f32 	%f8115, %f4685, %f4686;
	setp.gt.f32 	%p972, %f8115, 0f40800000;
	mov.b32 	%r984, 916;
	mov.u32 	%r1332, %r984;
	@%p972 bra 	$L__BB0_1365;
	sub.f32 	%f8116, %f4685, %f4686;
	add.f32 	%f8117, %f4683, %f4683;
	add.f32 	%f4687, %f1, %f8116;
	fma.rn.f32 	%f4688, %f8117, %f4684, %f2;
	mul.f32 	%f4689, %f4687, %f4687;
	mul.f32 	%f4690, %f4688, %f4688;
	add.f32 	%f8118, %f4689, %f4690;
	setp.gt.f32 	%p973, %f8118, 0f40800000;
	mov.b32 	%r985, 917;
	mov.u32 	%r1332, %r985;
	@%p973 bra 	$L__BB0_1365;
	sub.f32 	%f8119, %f4689, %f4690;
	add.f32 	%f8120, %f4687, %f4687;
	add.f32 	%f4691, %f1, %f8119;
	fma.rn.f32 	%f4692, %f8120, %f4688, %f2;
	mul.f32 	%f4693, %f4691, %f4691;
	mul.f32 	%f4694, %f4692, %f4692;
	add.f32 	%f8121, %f4693, %f4694;
	setp.gt.f32 	%p974, %f8121, 0f40800000;
	mov.b32 	%r986, 918;
	mov.u32 	%r1332, %r986;
	@%p974 bra 	$L__BB0_1365;
	sub.f32 	%f8122, %f4693, %f4694;
	add.f32 	%f8123, %f4691, %f4691;
	add.f32 	%f4695, %f1, %f8122;
	fma.rn.f32 	%f4696, %f8123, %f4692, %f2;
	mul.f32 	%f4697, %f4695, %f4695;
	mul.f32 	%f4698, %f4696, %f4696;
	add.f32 	%f8124, %f4697, %f4698;
	setp.gt.f32 	%p975, %f8124, 0f40800000;
	mov.b32 	%r987, 919;
	mov.u32 	%r1332, %r987;
	@%p975 bra 	$L__BB0_1365;
	sub.f32 	%f8125, %f4697, %f4698;
	add.f32 	%f8126, %f4695, %f4695;
	add.f32 	%f4699, %f1, %f8125;
	fma.rn.f32 	%f4700, %f8126, %f4696, %f2;
	mul.f32 	%f4701, %f4699, %f4699;
	mul.f32 	%f4702, %f4700, %f4700;
	add.f32 	%f8127, %f4701, %f4702;
	setp.gt.f32 	%p976, %f8127, 0f40800000;
	mov.b32 	%r988, 920;
	mov.u32 	%r1332, %r988;
	@%p976 bra 	$L__BB0_1365;
	sub.f32 	%f8128, %f4701, %f4702;
	add.f32 	%f8129, %f4699, %f4699;
	add.f32 	%f4703, %f1, %f8128;
	fma.rn.f32 	%f4704, %f8129, %f4700, %f2;
	mul.f32 	%f4705, %f4703, %f4703;
	mul.f32 	%f4706, %f4704, %f4704;
	add.f32 	%f8130, %f4705, %f4706;
	setp.gt.f32 	%p977, %f8130, 0f40800000;
	mov.b32 	%r989, 921;
	mov.u32 	%r1332, %r989;
	@%p977 bra 	$L__BB0_1365;
	sub.f32 	%f8131, %f4705, %f4706;
	add.f32 	%f8132, %f4703, %f4703;
	add.f32 	%f4707, %f1, %f8131;
	fma.rn.f32 	%f4708, %f8132, %f4704, %f2;
	mul.f32 	%f4709, %f4707, %f4707;
	mul.f32 	%f4710, %f4708, %f4708;
	add.f32 	%f8133, %f4709, %f4710;
	setp.gt.f32 	%p978, %f8133, 0f40800000;
	mov.b32 	%r990, 922;
	mov.u32 	%r1332, %r990;
	@%p978 bra 	$L__BB0_1365;
	sub.f32 	%f8134, %f4709, %f4710;
	add.f32 	%f8135, %f4707, %f4707;
	add.f32 	%f4711, %f1, %f8134;
	fma.rn.f32 	%f4712, %f8135, %f4708, %f2;
	mul.f32 	%f4713, %f4711, %f4711;
	mul.f32 	%f4714, %f4712, %f4712;
	add.f32 	%f8136, %f4713, %f4714;
	setp.gt.f32 	%p979, %f8136, 0f40800000;
	mov.b32 	%r991, 923;
	mov.u32 	%r1332, %r991;
	@%p979 bra 	$L__BB0_1365;
	sub.f32 	%f8137, %f4713, %f4714;
	add.f32 	%f8138, %f4711, %f4711;
	add.f32 	%f4715, %f1, %f8137;
	fma.rn.f32 	%f4716, %f8138, %f4712, %f2;
	mul.f32 	%f4717, %f4715, %f4715;
	mul.f32 	%f4718, %f4716, %f4716;
	add.f32 	%f8139, %f4717, %f4718;
	setp.gt.f32 	%p980, %f8139, 0f40800000;
	mov.b32 	%r992, 924;
	mov.u32 	%r1332, %r992;
	@%p980 bra 	$L__BB0_1365;
	sub.f32 	%f8140, %f4717, %f4718;
	add.f32 	%f8141, %f4715, %f4715;
	add.f32 	%f4719, %f1, %f8140;
	fma.rn.f32 	%f4720, %f8141, %f4716, %f2;
	mul.f32 	%f4721, %f4719, %f4719;
	mul.f32 	%f4722, %f4720, %f4720;
	add.f32 	%f8142, %f4721, %f4722;
	setp.gt.f32 	%p981, %f8142, 0f40800000;
	mov.b32 	%r993, 925;
	mov.u32 	%r1332, %r993;
	@%p981 bra 	$L__BB0_1365;
	sub.f32 	%f8143, %f4721, %f4722;
	add.f32 	%f8144, %f4719, %f4719;
	add.f32 	%f4723, %f1, %f8143;
	fma.rn.f32 	%f4724, %f8144, %f4720, %f2;
	mul.f32 	%f4725, %f4723, %f4723;
	mul.f32 	%f4726, %f4724, %f4724;
	add.f32 	%f8145, %f4725, %f4726;
	setp.gt.f32 	%p982, %f8145, 0f40800000;
	mov.b32 	%r994, 926;
	mov.u32 	%r1332, %r994;
	@%p982 bra 	$L__BB0_1365;
	sub.f32 	%f8146, %f4725, %f4726;
	add.f32 	%f8147, %f4723, %f4723;
	add.f32 	%f4727, %f1, %f8146;
	fma.rn.f32 	%f4728, %f8147, %f4724, %f2;
	mul.f32 	%f4729, %f4727, %f4727;
	mul.f32 	%f4730, %f4728, %f4728;
	add.f32 	%f8148, %f4729, %f4730;
	setp.gt.f32 	%p983, %f8148, 0f40800000;
	mov.b32 	%r995, 927;
	mov.u32 	%r1332, %r995;
	@%p983 bra 	$L__BB0_1365;
	sub.f32 	%f8149, %f4729, %f4730;
	add.f32 	%f8150, %f4727, %f4727;
	add.f32 	%f4731, %f1, %f8149;
	fma.rn.f32 	%f4732, %f8150, %f4728, %f2;
	mul.f32 	%f4733, %f4731, %f4731;
	mul.f32 	%f4734, %f4732, %f4732;
	add.f32 	%f8151, %f4733, %f4734;
	setp.gt.f32 	%p984, %f8151, 0f40800000;
	mov.b32 	%r996, 928;
	mov.u32 	%r1332, %r996;
	@%p984 bra 	$L__BB0_1365;
	sub.f32 	%f8152, %f4733, %f4734;
	add.f32 	%f8153, %f4731, %f4731;
	add.f32 	%f4735, %f1, %f8152;
	fma.rn.f32 	%f4736, %f8153, %f4732, %f2;
	mul.f32 	%f4737, %f4735, %f4735;
	mul.f32 	%f4738, %f4736, %f4736;
	add.f32 	%f8154, %f4737, %f4738;
	setp.gt.f32 	%p985, %f8154, 0f40800000;
	mov.b32 	%r997, 929;
	mov.u32 	%r1332, %r997;
	@%p985 bra 	$L__BB0_1365;
	sub.f32 	%f8155, %f4737, %f4738;
	add.f32 	%f8156, %f4735, %f4735;
	add.f32 	%f4739, %f1, %f8155;
	fma.rn.f32 	%f4740, %f8156, %f4736, %f2;
	mul.f32 	%f4741, %f4739, %f4739;
	mul.f32 	%f4742, %f4740, %f4740;
	add.f32 	%f8157, %f4741, %f4742;
	setp.gt.f32 	%p986, %f8157, 0f40800000;
	mov.b32 	%r998, 930;
	mov.u32 	%r1332, %r998;
	@%p986 bra 	$L__BB0_1365;
	sub.f32 	%f8158, %f4741, %f4742;
	add.f32 	%f8159, %f4739, %f4739;
	add.f32 	%f4743, %f1, %f8158;
	fma.rn.f32 	%f4744, %f8159, %f4740, %f2;
	mul.f32 	%f4745, %f4743, %f4743;
	mul.f32 	%f4746, %f4744, %f4744;
	add.f32 	%f8160, %f4745, %f4746;
	setp.gt.f32 	%p987, %f8160, 0f40800000;
	mov.b32 	%r999, 931;
	mov.u32 	%r1332, %r999;
	@%p987 bra 	$L__BB0_1365;
	sub.f32 	%f8161, %f4745, %f4746;
	add.f32 	%f8162, %f4743, %f4743;
	add.f32 	%f4747, %f1, %f8161;
	fma.rn.f32 	%f4748, %f8162, %f4744, %f2;
	mul.f32 	%f4749, %f4747, %f4747;
	mul.f32 	%f4750, %f4748, %f4748;
	add.f32 	%f8163, %f4749, %f4750;
	setp.gt.f32 	%p988, %f8163, 0f40800000;
	mov.b32 	%r1000, 932;
	mov.u32 	%r1332, %r1000;
	@%p988 bra 	$L__BB0_1365;
	sub.f32 	%f8164, %f4749, %f4750;
	add.f32 	%f8165, %f4747, %f4747;
	add.f32 	%f4751, %f1, %f8164;
	fma.rn.f32 	%f4752, %f8165, %f4748, %f2;
	mul.f32 	%f4753, %f4751, %f4751;
	mul.f32 	%f4754, %f4752, %f4752;
	add.f32 	%f8166, %f4753, %f4754;
	setp.gt.f32 	%p989, %f8166, 0f40800000;
	mov.b32 	%r1001, 933;
	mov.u32 	%r1332, %r1001;
	@%p989 bra 	$L__BB0_1365;
	sub.f32 	%f8167, %f4753, %f4754;
	add.f32 	%f8168, %f4751, %f4751;
	add.f32 	%f4755, %f1, %f8167;
	fma.rn.f32 	%f4756, %f8168, %f4752, %f2;
	mul.f32 	%f4757, %f4755, %f4755;
	mul.f32 	%f4758, %f4756, %f4756;
	add.f32 	%f8169, %f4757, %f4758;
	setp.gt.f32 	%p990, %f8169, 0f40800000;
	mov.b32 	%r1002, 934;
	mov.u32 	%r1332, %r1002;
	@%p990 bra 	$L__BB0_1365;
	sub.f32 	%f8170, %f4757, %f4758;
	add.f32 	%f8171, %f4755, %f4755;
	add.f32 	%f4759, %f1, %f8170;
	fma.rn.f32 	%f4760, %f8171, %f4756, %f2;
	mul.f32 	%f4761, %f4759, %f4759;
	mul.f32 	%f4762, %f4760, %f4760;
	add.f32 	%f8172, %f4761, %f4762;
	setp.gt.f32 	%p991, %f8172, 0f40800000;
	mov.b32 	%r1003, 935;
	mov.u32 	%r1332, %r1003;
	@%p991 bra 	$L__BB0_1365;
	sub.f32 	%f8173, %f4761, %f4762;
	add.f32 	%f8174, %f4759, %f4759;
	add.f32 	%f4763, %f1, %f8173;
	fma.rn.f32 	%f4764, %f8174, %f4760, %f2;
	mul.f32 	%f4765, %f4763, %f4763;
	mul.f32 	%f4766, %f4764, %f4764;
	add.f32 	%f8175, %f4765, %f4766;
	setp.gt.f32 	%p992, %f8175, 0f40800000;
	mov.b32 	%r1004, 936;
	mov.u32 	%r1332, %r1004;
	@%p992 bra 	$L__BB0_1365;
	sub.f32 	%f8176, %f4765, %f4766;
	add.f32 	%f8177, %f4763, %f4763;
	add.f32 	%f4767, %f1, %f8176;
	fma.rn.f32 	%f4768, %f8177, %f4764, %f2;
	mul.f32 	%f4769, %f4767, %f4767;
	mul.f32 	%f4770, %f4768, %f4768;
	add.f32 	%f8178, %f4769, %f4770;
	setp.gt.f32 	%p993, %f8178, 0f40800000;
	mov.b32 	%r1005, 937;
	mov.u32 	%r1332, %r1005;
	@%p993 bra 	$L__BB0_1365;
	sub.f32 	%f8179, %f4769, %f4770;
	add.f32 	%f8180, %f4767, %f4767;
	add.f32 	%f4771, %f1, %f8179;
	fma.rn.f32 	%f4772, %f8180, %f4768, %f2;
	mul.f32 	%f4773, %f4771, %f4771;
	mul.f32 	%f4774, %f4772, %f4772;
	add.f32 	%f8181, %f4773, %f4774;
	setp.gt.f32 	%p994, %f8181, 0f40800000;
	mov.b32 	%r1006, 938;
	mov.u32 	%r1332, %r1006;
	@%p994 bra 	$L__BB0_1365;
	sub.f32 	%f8182, %f4773, %f4774;
	add.f32 	%f8183, %f4771, %f4771;
	add.f32 	%f4775, %f1, %f8182;
	fma.rn.f32 	%f4776, %f8183, %f4772, %f2;
	mul.f32 	%f4777, %f4775, %f4775;
	mul.f32 	%f4778, %f4776, %f4776;
	add.f32 	%f8184, %f4777, %f4778;
	setp.gt.f32 	%p995, %f8184, 0f40800000;
	mov.b32 	%r1007, 939;
	mov.u32 	%r1332, %r1007;
	@%p995 bra 	$L__BB0_1365;
	sub.f32 	%f8185, %f4777, %f4778;
	add.f32 	%f8186, %f4775, %f4775;
	add.f32 	%f4779, %f1, %f8185;
	fma.rn.f32 	%f4780, %f8186, %f4776, %f2;
	mul.f32 	%f4781, %f4779, %f4779;
	mul.f32 	%f4782, %f4780, %f4780;
	add.f32 	%f8187, %f4781, %f4782;
	setp.gt.f32 	%p996, %f8187, 0f40800000;
	mov.b32 	%r1008, 940;
	mov.u32 	%r1332, %r1008;
	@%p996 bra 	$L__BB0_1365;
	sub.f32 	%f8188, %f4781, %f4782;
	add.f32 	%f8189, %f4779, %f4779;
	add.f32 	%f4783, %f1, %f8188;
	fma.rn.f32 	%f4784, %f8189, %f4780, %f2;
	mul.f32 	%f4785, %f4783, %f4783;
	mul.f32 	%f4786, %f4784, %f4784;
	add.f32 	%f8190, %f4785, %f4786;
	setp.gt.f32 	%p997, %f8190, 0f40800000;
	mov.b32 	%r1009, 941;
	mov.u32 	%r1332, %r1009;
	@%p997 bra 	$L__BB0_1365;
	sub.f32 	%f8191, %f4785, %f4786;
	add.f32 	%f8192, %f4783, %f4783;
	add.f32 	%f4787, %f1, %f8191;
	fma.rn.f32 	%f4788, %f8192, %f4784, %f2;
	mul.f32 	%f4789, %f4787, %f4787;
	mul.f32 	%f4790, %f4788, %f4788;
	add.f32 	%f8193, %f4789, %f4790;
	setp.gt.f32 	%p998, %f8193, 0f40800000;
	mov.b32 	%r1010, 942;
	mov.u32 	%r1332, %r1010;
	@%p998 bra 	$L__BB0_1365;
	sub.f32 	%f8194, %f4789, %f4790;
	add.f32 	%f8195, %f4787, %f4787;
	add.f32 	%f4791, %f1, %f8194;
	fma.rn.f32 	%f4792, %f8195, %f4788, %f2;
	mul.f32 	%f4793, %f4791, %f4791;
	mul.f32 	%f4794, %f4792, %f4792;
	add.f32 	%f8196, %f4793, %f4794;
	setp.gt.f32 	%p999, %f8196, 0f40800000;
	mov.b32 	%r1011, 943;
	mov.u32 	%r1332, %r1011;
	@%p999 bra 	$L__BB0_1365;
	sub.f32 	%f8197, %f4793, %f4794;
	add.f32 	%f8198, %f4791, %f4791;
	add.f32 	%f4795, %f1, %f8197;
	fma.rn.f32 	%f4796, %f8198, %f4792, %f2;
	mul.f32 	%f4797, %f4795, %f4795;
	mul.f32 	%f4798, %f4796, %f4796;
	add.f32 	%f8199, %f4797, %f4798;
	setp.gt.f32 	%p1000, %f8199, 0f40800000;
	mov.b32 	%r1012, 944;
	mov.u32 	%r1332, %r1012;
	@%p1000 bra 	$L__BB0_1365;
	sub.f32 	%f8200, %f4797, %f4798;
	add.f32 	%f8201, %f4795, %f4795;
	add.f32 	%f4799, %f1, %f8200;
	fma.rn.f32 	%f4800, %f8201, %f4796, %f2;
	mul.f32 	%f4801, %f4799, %f4799;
	mul.f32 	%f4802, %f4800, %f4800;
	add.f32 	%f8202, %f4801, %f4802;
	setp.gt.f32 	%p1001, %f8202, 0f40800000;
	mov.b32 	%r1013, 945;
	mov.u32 	%r1332, %r1013;
	@%p1001 bra 	$L__BB0_1365;
	sub.f32 	%f8203, %f4801, %f4802;
	add.f32 	%f8204, %f4799, %f4799;
	add.f32 	%f4803, %f1, %f8203;
	fma.rn.f32 	%f4804, %f8204, %f4800, %f2;
	mul.f32 	%f4805, %f4803, %f4803;
	mul.f32 	%f4806, %f4804, %f4804;
	add.f32 	%f8205, %f4805, %f4806;
	setp.gt.f32 	%p1002, %f8205, 0f40800000;
	mov.b32 	%r1014, 946;
	mov.u32 	%r1332, %r1014;
	@%p1002 bra 	$L__BB0_1365;
	sub.f32 	%f8206, %f4805, %f4806;
	add.f32 	%f8207, %f4803, %f4803;
	add.f32 	%f4807, %f1, %f8206;
	fma.rn.f32 	%f4808, %f8207, %f4804, %f2;
	mul.f32 	%f4809, %f4807, %f4807;
	mul.f32 	%f4810, %f4808, %f4808;
	add.f32 	%f8208, %f4809, %f4810;
	setp.gt.f32 	%p1003, %f8208, 0f40800000;
	mov.b32 	%r1015, 947;
	mov.u32 	%r1332, %r1015;
	@%p1003 bra 	$L__BB0_1365;
	sub.f32 	%f8209, %f4809, %f4810;
	add.f32 	%f8210, %f4807, %f4807;
	add.f32 	%f4811, %f1, %f8209;
	fma.rn.f32 	%f4812, %f8210, %f4808, %f2;
	mul.f32 	%f4813, %f4811, %f4811;
	mul.f32 	%f4814, %f4812, %f4812;
	add.f32 	%f8211, %f4813, %f4814;
	setp.gt.f32 	%p1004, %f8211, 0f40800000;
	mov.b32 	%r1016, 948;
	mov.u32 	%r1332, %r1016;
	@%p1004 bra 	$L__BB0_1365;
	sub.f32 	%f8212, %f4813, %f4814;
	add.f32 	%f8213, %f4811, %f4811;
	add.f32 	%f4815, %f1, %f8212;
	fma.rn.f32 	%f4816, %f8213, %f4812, %f2;
	mul.f32 	%f4817, %f4815, %f4815;
	mul.f32 	%f4818, %f4816, %f4816;
	add.f32 	%f8214, %f4817, %f4818;
	setp.gt.f32 	%p1005, %f8214, 0f40800000;
	mov.b32 	%r1017, 949;
	mov.u32 	%r1332, %r1017;
	@%p1005 bra 	$L__BB0_1365;
	sub.f32 	%f8215, %f4817, %f4818;
	add.f32 	%f8216, %f4815, %f4815;
	add.f32 	%f4819, %f1, %f8215;
	fma.rn.f32 	%f4820, %f8216, %f4816, %f2;
	mul.f32 	%f4821, %f4819, %f4819;
	mul.f32 	%f4822, %f4820, %f4820;
	add.f32 	%f8217, %f4821, %f4822;
	setp.gt.f32 	%p1006, %f8217, 0f40800000;
	mov.b32 	%r1018, 950;
	mov.u32 	%r1332, %r1018;
	@%p1006 bra 	$L__BB0_1365;
	sub.f32 	%f8218, %f4821, %f4822;
	add.f32 	%f8219, %f4819, %f4819;
	add.f32 	%f4823, %f1, %f8218;
	fma.rn.f32 	%f4824, %f8219, %f4820, %f2;
	mul.f32 	%f4825, %f4823, %f4823;
	mul.f32 	%f4826, %f4824, %f4824;
	add.f32 	%f8220, %f4825, %f4826;
	setp.gt.f32 	%p1007, %f8220, 0f40800000;
	mov.b32 	%r1019, 951;
	mov.u32 	%r1332, %r1019;
	@%p1007 bra 	$L__BB0_1365;
	sub.f32 	%f8221, %f4825, %f4826;
	add.f32 	%f8222, %f4823, %f4823;
	add.f32 	%f4827, %f1, %f8221;
	fma.rn.f32 	%f4828, %f8222, %f4824, %f2;
	mul.f32 	%f4829, %f4827, %f4827;
	mul.f32 	%f4830, %f4828, %f4828;
	add.f32 	%f8223, %f4829, %f4830;
	setp.gt.f32 	%p1008, %f8223, 0f40800000;
	mov.b32 	%r1020, 952;
	mov.u32 	%r1332, %r1020;
	@%p1008 bra 	$L__BB0_1365;
	sub.f32 	%f8224, %f4829, %f4830;
	add.f32 	%f8225, %f4827, %f4827;
	add.f32 	%f4831, %f1, %f8224;
	fma.rn.f32 	%f4832, %f8225, %f4828, %f2;
	mul.f32 	%f4833, %f4831, %f4831;
	mul.f32 	%f4834, %f4832, %f4832;
	add.f32 	%f8226, %f4833, %f4834;
	setp.gt.f32 	%p1009, %f8226, 0f40800000;
	mov.b32 	%r1021, 953;
	mov.u32 	%r1332, %r1021;
	@%p1009 bra 	$L__BB0_1365;
	sub.f32 	%f8227, %f4833, %f4834;
	add.f32 	%f8228, %f4831, %f4831;
	add.f32 	%f4835, %f1, %f8227;
	fma.rn.f32 	%f4836, %f8228, %f4832, %f2;
	mul.f32 	%f4837, %f4835, %f4835;
	mul.f32 	%f4838, %f4836, %f4836;
	add.f32 	%f8229, %f4837, %f4838;
	setp.gt.f32 	%p1010, %f8229, 0f40800000;
	mov.b32 	%r1022, 954;
	mov.u32 	%r1332, %r1022;
	@%p1010 bra 	$L__BB0_1365;
	sub.f32 	%f8230, %f4837, %f4838;
	add.f32 	%f8231, %f4835, %f4835;
	add.f32 	%f4839, %f1, %f8230;
	fma.rn.f32 	%f4840, %f8231, %f4836, %f2;
	mul.f32 	%f4841, %f4839, %f4839;
	mul.f32 	%f4842, %f4840, %f4840;
	add.f32 	%f8232, %f4841, %f4842;
	setp.gt.f32 	%p1011, %f8232, 0f40800000;
	mov.b32 	%r1023, 955;
	mov.u32 	%r1332, %r1023;
	@%p1011 bra 	$L__BB0_1365;
	sub.f32 	%f8233, %f4841, %f4842;
	add.f32 	%f8234, %f4839, %f4839;
	add.f32 	%f4843, %f1, %f8233;
	fma.rn.f32 	%f4844, %f8234, %f4840, %f2;
	mul.f32 	%f4845, %f4843, %f4843;
	mul.f32 	%f4846, %f4844, %f4844;
	add.f32 	%f8235, %f4845, %f4846;
	setp.gt.f32 	%p1012, %f8235, 0f40800000;
	mov.b32 	%r1024, 956;
	mov.u32 	%r1332, %r1024;
	@%p1012 bra 	$L__BB0_1365;
	sub.f32 	%f8236, %f4845, %f4846;
	add.f32 	%f8237, %f4843, %f4843;
	add.f32 	%f4847, %f1, %f8236;
	fma.rn.f32 	%f4848, %f8237, %f4844, %f2;
	mul.f32 	%f4849, %f4847, %f4847;
	mul.f32 	%f4850, %f4848, %f4848;
	add.f32 	%f8238, %f4849, %f4850;
	setp.gt.f32 	%p1013, %f8238, 0f40800000;
	mov.b32 	%r1025, 957;
	mov.u32 	%r1332, %r1025;
	@%p1013 bra 	$L__BB0_1365;
	sub.f32 	%f8239, %f4849, %f4850;
	add.f32 	%f8240, %f4847, %f4847;
	add.f32 	%f4851, %f1, %f8239;
	fma.rn.f32 	%f4852, %f8240, %f4848, %f2;
	mul.f32 	%f4853, %f4851, %f4851;
	mul.f32 	%f4854, %f4852, %f4852;
	add.f32 	%f8241, %f4853, %f4854;
	setp.gt.f32 	%p1014, %f8241, 0f40800000;
	mov.b32 	%r1026, 958;
	mov.u32 	%r1332, %r1026;
	@%p1014 bra 	$L__BB0_1365;
	sub.f32 	%f8242, %f4853, %f4854;
	add.f32 	%f8243, %f4851, %f4851;
	add.f32 	%f4855, %f1, %f8242;
	fma.rn.f32 	%f4856, %f8243, %f4852, %f2;
	mul.f32 	%f4857, %f4855, %f4855;
	mul.f32 	%f4858, %f4856, %f4856;
	add.f32 	%f8244, %f4857, %f4858;
	setp.gt.f32 	%p1015, %f8244, 0f40800000;
	mov.b32 	%r1027, 959;
	mov.u32 	%r1332, %r1027;
	@%p1015 bra 	$L__BB0_1365;
	sub.f32 	%f8245, %f4857, %f4858;
	add.f32 	%f8246, %f4855, %f4855;
	add.f32 	%f4859, %f1, %f8245;
	fma.rn.f32 	%f4860, %f8246, %f4856, %f2;
	mul.f32 	%f4861, %f4859, %f4859;
	mul.f32 	%f4862, %f4860, %f4860;
	add.f32 	%f8247, %f4861, %f4862;
	setp.gt.f32 	%p1016, %f8247, 0f40800000;
	mov.b32 	%r1028, 960;
	mov.u32 	%r1332, %r1028;
	@%p1016 bra 	$L__BB0_1365;
	sub.f32 	%f8248, %f4861, %f4862;
	add.f32 	%f8249, %f4859, %f4859;
	add.f32 	%f4863, %f1, %f8248;
	fma.rn.f32 	%f4864, %f8249, %f4860, %f2;
	mul.f32 	%f4865, %f4863, %f4863;
	mul.f32 	%f4866, %f4864, %f4864;
	add.f32 	%f8250, %f4865, %f4866;
	setp.gt.f32 	%p1017, %f8250, 0f40800000;
	mov.b32 	%r1029, 961;
	mov.u32 	%r1332, %r1029;
	@%p1017 bra 	$L__BB0_1365;
	sub.f32 	%f8251, %f4865, %f4866;
	add.f32 	%f8252, %f4863, %f4863;
	add.f32 	%f4867, %f1, %f8251;
	fma.rn.f32 	%f4868, %f8252, %f4864, %f2;
	mul.f32 	%f4869, %f4867, %f4867;
	mul.f32 	%f4870, %f4868, %f4868;
	add.f32 	%f8253, %f4869, %f4870;
	setp.gt.f32 	%p1018, %f8253, 0f40800000;
	mov.b32 	%r1030, 962;
	mov.u32 	%r1332, %r1030;
	@%p1018 bra 	$L__BB0_1365;
	sub.f32 	%f8254, %f4869, %f4870;
	add.f32 	%f8255, %f4867, %f4867;
	add.f32 	%f4871, %f1, %f8254;
	fma.rn.f32 	%f4872, %f8255, %f4868, %f2;
	mul.f32 	%f4873, %f4871, %f4871;
	mul.f32 	%f4874, %f4872, %f4872;
	add.f32 	%f8256, %f4873, %f4874;
	setp.gt.f32 	%p1019, %f8256, 0f40800000;
	mov.b32 	%r1031, 963;
	mov.u32 	%r1332, %r1031;
	@%p1019 bra 	$L__BB0_1365;
	sub.f32 	%f8257, %f4873, %f4874;
	add.f32 	%f8258, %f4871, %f4871;
	add.f32 	%f4875, %f1, %f8257;
	fma.rn.f32 	%f4876, %f8258, %f4872, %f2;
	mul.f32 	%f4877, %f4875, %f4875;
	mul.f32 	%f4878, %f4876, %f4876;
	add.f32 	%f8259, %f4877, %f4878;
	setp.gt.f32 	%p1020, %f8259, 0f40800000;
	mov.b32 	%r1032, 964;
	mov.u32 	%r1332, %r1032;
	@%p1020 bra 	$L__BB0_1365;
	sub.f32 	%f8260, %f4877, %f4878;
	add.f32 	%f8261, %f4875, %f4875;
	add.f32 	%f4879, %f1, %f8260;
	fma.rn.f32 	%f4880, %f8261, %f4876, %f2;
	mul.f32 	%f4881, %f4879, %f4879;
	mul.f32 	%f4882, %f4880, %f4880;
	add.f32 	%f8262, %f4881, %f4882;
	setp.gt.f32 	%p1021, %f8262, 0f40800000;
	mov.b32 	%r1033, 965;
	mov.u32 	%r1332, %r1033;
	@%p1021 bra 	$L__BB0_1365;
	sub.f32 	%f8263, %f4881, %f4882;
	add.f32 	%f8264, %f4879, %f4879;
	add.f32 	%f4883, %f1, %f8263;
	fma.rn.f32 	%f4884, %f8264, %f4880, %f2;
	mul.f32 	%f4885, %f4883, %f4883;
	mul.f32 	%f4886, %f4884, %f4884;
	add.f32 	%f8265, %f4885, %f4886;
	setp.gt.f32 	%p1022, %f8265, 0f40800000;
	mov.b32 	%r1034, 966;
	mov.u32 	%r1332, %r1034;
	@%p1022 bra 	$L__BB0_1365;
	sub.f32 	%f8266, %f4885, %f4886;
	add.f32 	%f8267, %f4883, %f4883;
	add.f32 	%f4887, %f1, %f8266;
	fma.rn.f32 	%f4888, %f8267, %f4884, %f2;
	mul.f32 	%f4889, %f4887, %f4887;
	mul.f32 	%f4890, %f4888, %f4888;
	add.f32 	%f8268, %f4889, %f4890;
	setp.gt.f32 	%p1023, %f8268, 0f40800000;
	mov.b32 	%r1035, 967;
	mov.u32 	%r1332, %r1035;
	@%p1023 bra 	$L__BB0_1365;
	sub.f32 	%f8269, %f4889, %f4890;
	add.f32 	%f8270, %f4887, %f4887;
	add.f32 	%f4891, %f1, %f8269;
	fma.rn.f32 	%f4892, %f8270, %f4888, %f2;
	mul.f32 	%f4893, %f4891, %f4891;
	mul.f32 	%f4894, %f4892, %f4892;
	add.f32 	%f8271, %f4893, %f4894;
	setp.gt.f32 	%p1024, %f8271, 0f40800000;
	mov.b32 	%r1036, 968;
	mov.u32 	%r1332, %r1036;
	@%p1024 bra 	$L__BB0_1365;
	sub.f32 	%f8272, %f4893, %f4894;
	add.f32 	%f8273, %f4891, %f4891;
	add.f32 	%f4895, %f1, %f8272;
	fma.rn.f32 	%f4896, %f8273, %f4892, %f2;
	mul.f32 	%f4897, %f4895, %f4895;
	mul.f32 	%f4898, %f4896, %f4896;
	add.f32 	%f8274, %f4897, %f4898;
	setp.gt.f32 	%p1025, %f8274, 0f40800000;
	mov.b32 	%r1037, 969;
	mov.u32 	%r1332, %r1037;
	@%p1025 bra 	$L__BB0_1365;
	sub.f32 	%f8275, %f4897, %f4898;
	add.f32 	%f8276, %f4895, %f4895;
	add.f32 	%f4899, %f1, %f8275;
	fma.rn.f32 	%f4900, %f8276, %f4896, %f2;
	mul.f32 	%f4901, %f4899, %f4899;
	mul.f32 	%f4902, %f4900, %f4900;
	add.f32 	%f8277, %f4901, %f4902;
	setp.gt.f32 	%p1026, %f8277, 0f40800000;
	mov.b32 	%r1038, 970;
	mov.u32 	%r1332, %r1038;
	@%p1026 bra 	$L__BB0_1365;
	sub.f32 	%f8278, %f4901, %f4902;
	add.f32 	%f8279, %f4899, %f4899;
	add.f32 	%f4903, %f1, %f8278;
	fma.rn.f32 	%f4904, %f8279, %f4900, %f2;
	mul.f32 	%f4905, %f4903, %f4903;
	mul.f32 	%f4906, %f4904, %f4904;
	add.f32 	%f8280, %f4905, %f4906;
	setp.gt.f32 	%p1027, %f8280, 0f40800000;
	mov.b32 	%r1039, 971;
	mov.u32 	%r1332, %r1039;
	@%p1027 bra 	$L__BB0_1365;
	sub.f32 	%f8281, %f4905, %f4906;
	add.f32 	%f8282, %f4903, %f4903;
	add.f32 	%f4907, %f1, %f8281;
	fma.rn.f32 	%f4908, %f8282, %f4904, %f2;
	mul.f32 	%f4909, %f4907, %f4907;
	mul.f32 	%f4910, %f4908, %f4908;
	add.f32 	%f8283, %f4909, %f4910;
	setp.gt.f32 	%p1028, %f8283, 0f40800000;
	mov.b32 	%r1040, 972;
	mov.u32 	%r1332, %r1040;
	@%p1028 bra 	$L__BB0_1365;
	sub.f32 	%f8284, %f4909, %f4910;
	add.f32 	%f8285, %f4907, %f4907;
	add.f32 	%f4911, %f1, %f8284;
	fma.rn.f32 	%f4912, %f8285, %f4908, %f2;
	mul.f32 	%f4913, %f4911, %f4911;
	mul.f32 	%f4914, %f4912, %f4912;
	add.f32 	%f8286, %f4913, %f4914;
	setp.gt.f32 	%p1029, %f8286, 0f40800000;
	mov.b32 	%r1041, 973;
	mov.u32 	%r1332, %r1041;
	@%p1029 bra 	$L__BB0_1365;
	sub.f32 	%f8287, %f4913, %f4914;
	add.f32 	%f8288, %f4911, %f4911;
	add.f32 	%f4915, %f1, %f8287;
	fma.rn.f32 	%f4916, %f8288, %f4912, %f2;
	mul.f32 	%f4917, %f4915, %f4915;
	mul.f32 	%f4918, %f4916, %f4916;
	add.f32 	%f8289, %f4917, %f4918;
	setp.gt.f32 	%p1030, %f8289, 0f40800000;
	mov.b32 	%r1042, 974;
	mov.u32 	%r1332, %r1042;
	@%p1030 bra 	$L__BB0_1365;
	sub.f32 	%f8290, %f4917, %f4918;
	add.f32 	%f8291, %f4915, %f4915;
	add.f32 	%f4919, %f1, %f8290;
	fma.rn.f32 	%f4920, %f8291, %f4916, %f2;
	mul.f32 	%f4921, %f4919, %f4919;
	mul.f32 	%f4922, %f4920, %f4920;
	add.f32 	%f8292, %f4921, %f4922;
	setp.gt.f32 	%p1031, %f8292, 0f40800000;
	mov.b32 	%r1043, 975;
	mov.u32 	%r1332, %r1043;
	@%p1031 bra 	$L__BB0_1365;
	sub.f32 	%f8293, %f4921, %f4922;
	add.f32 	%f8294, %f4919, %f4919;
	add.f32 	%f4923, %f1, %f8293;
	fma.rn.f32 	%f4924, %f8294, %f4920, %f2;
	mul.f32 	%f4925, %f4923, %f4923;
	mul.f32 	%f4926, %f4924, %f4924;
	add.f32 	%f8295, %f4925, %f4926;
	setp.gt.f32 	%p1032, %f8295, 0f40800000;
	mov.b32 	%r1044, 976;
	mov.u32 	%r1332, %r1044;
	@%p1032 bra 	$L__BB0_1365;
	sub.f32 	%f8296, %f4925, %f4926;
	add.f32 	%f8297, %f4923, %f4923;
	add.f32 	%f4927, %f1, %f8296;
	fma.rn.f32 	%f4928, %f8297, %f4924, %f2;
	mul.f32 	%f4929, %f4927, %f4927;
	mul.f32 	%f4930, %f4928, %f4928;
	add.f32 	%f8298, %f4929, %f4930;
	setp.gt.f32 	%p1033, %f8298, 0f40800000;
	mov.b32 	%r1045, 977;
	mov.u32 	%r1332, %r1045;
	@%p1033 bra 	$L__BB0_1365;
	sub.f32 	%f8299, %f4929, %f4930;
	add.f32 	%f8300, %f4927, %f4927;
	add.f32 	%f4931, %f1, %f8299;
	fma.rn.f32 	%f4932, %f8300, %f4928, %f2;
	mul.f32 	%f4933, %f4931, %f4931;
	mul.f32 	%f4934, %f4932, %f4932;
	add.f32 	%f8301, %f4933, %f4934;
	setp.gt.f32 	%p1034, %f8301, 0f40800000;
	mov.b32 	%r1046, 978;
	mov.u32 	%r1332, %r1046;
	@%p1034 bra 	$L__BB0_1365;
	sub.f32 	%f8302, %f4933, %f4934;
	add.f32 	%f8303, %f4931, %f4931;
	add.f32 	%f4935, %f1, %f8302;
	fma.rn.f32 	%f4936, %f8303, %f4932, %f2;
	mul.f32 	%f4937, %f4935, %f4935;
	mul.f32 	%f4938, %f4936, %f4936;
	add.f32 	%f8304, %f4937, %f4938;
	setp.gt.f32 	%p1035, %f8304, 0f40800000;
	mov.b32 	%r1047, 979;
	mov.u32 	%r1332, %r1047;
	@%p1035 bra 	$L__BB0_1365;
	sub.f32 	%f8305, %f4937, %f4938;
	add.f32 	%f8306, %f4935, %f4935;
	add.f32 	%f4939, %f1, %f8305;
	fma.rn.f32 	%f4940, %f8306, %f4936, %f2;
	mul.f32 	%f4941, %f4939, %f4939;
	mul.f32 	%f4942, %f4940, %f4940;
	add.f32 	%f8307, %f4941, %f4942;
	setp.gt.f32 	%p1036, %f8307, 0f40800000;
	mov.b32 	%r1048, 980;
	mov.u32 	%r1332, %r1048;
	@%p1036 bra 	$L__BB0_1365;
	sub.f32 	%f8308, %f4941, %f4942;
	add.f32 	%f8309, %f4939, %f4939;
	add.f32 	%f4943, %f1, %f8308;
	fma.rn.f32 	%f4944, %f8309, %f4940, %f2;
	mul.f32 	%f4945, %f4943, %f4943;
	mul.f32 	%f4946, %f4944, %f4944;
	add.f32 	%f8310, %f4945, %f4946;
	setp.gt.f32 	%p1037, %f8310, 0f40800000;
	mov.b32 	%r1049, 981;
	mov.u32 	%r1332, %r1049;
	@%p1037 bra 	$L__BB0_1365;
	sub.f32 	%f8311, %f4945, %f4946;
	add.f32 	%f8312, %f4943, %f4943;
	add.f32 	%f4947, %f1, %f8311;
	fma.rn.f32 	%f4948, %f8312, %f4944, %f2;
	mul.f32 	%f4949, %f4947, %f4947;
	mul.f32 	%f4950, %f4948, %f4948;
	add.f32 	%f8313, %f4949, %f4950;
	setp.gt.f32 	%p1038, %f8313, 0f40800000;
	mov.b32 	%r1050, 982;
	mov.u32 	%r1332, %r1050;
	@%p1038 bra 	$L__BB0_1365;
	sub.f32 	%f8314, %f4949, %f4950;
	add.f32 	%f8315, %f4947, %f4947;
	add.f32 	%f4951, %f1, %f8314;
	fma.rn.f32 	%f4952, %f8315, %f4948, %f2;
	mul.f32 	%f4953, %f4951, %f4951;
	mul.f32 	%f4954, %f4952, %f4952;
	add.f32 	%f8316, %f4953, %f4954;
	setp.gt.f32 	%p1039, %f8316, 0f40800000;
	mov.b32 	%r1051, 983;
	mov.u32 	%r1332, %r1051;
	@%p1039 bra 	$L__BB0_1365;
	sub.f32 	%f8317, %f4953, %f4954;
	add.f32 	%f8318, %f4951, %f4951;
	add.f32 	%f4955, %f1, %f8317;
	fma.rn.f32 	%f4956, %f8318, %f4952, %f2;
	mul.f32 	%f4957, %f4955, %f4955;
	mul.f32 	%f4958, %f4956, %f4956;
	add.f32 	%f8319, %f4957, %f4958;
	setp.gt.f32 	%p1040, %f8319, 0f40800000;
	mov.b32 	%r1052, 984;
	mov.u32 	%r1332, %r1052;
	@%p1040 bra 	$L__BB0_1365;
	sub.f32 	%f8320, %f4957, %f4958;
	add.f32 	%f8321, %f4955, %f4955;
	add.f32 	%f4959, %f1, %f8320;
	fma.rn.f32 	%f4960, %f8321, %f4956, %f2;
	mul.f32 	%f4961, %f4959, %f4959;
	mul.f32 	%f4962, %f4960, %f4960;
	add.f32 	%f8322, %f4961, %f4962;
	setp.gt.f32 	%p1041, %f8322, 0f40800000;
	mov.b32 	%r1053, 985;
	mov.u32 	%r1332, %r1053;
	@%p1041 bra 	$L__BB0_1365;
	sub.f32 	%f8323, %f4961, %f4962;
	add.f32 	%f8324, %f4959, %f4959;
	add.f32 	%f4963, %f1, %f8323;
	fma.rn.f32 	%f4964, %f8324, %f4960, %f2;
	mul.f32 	%f4965, %f4963, %f4963;
	mul.f32 	%f4966, %f4964, %f4964;
	add.f32 	%f8325, %f4965, %f4966;
	setp.gt.f32 	%p1042, %f8325, 0f40800000;
	mov.b32 	%r1054, 986;
	mov.u32 	%r1332, %r1054;
	@%p1042 bra 	$L__BB0_1365;
	sub.f32 	%f8326, %f4965, %f4966;
	add.f32 	%f8327, %f4963, %f4963;
	add.f32 	%f4967, %f1, %f8326;
	fma.rn.f32 	%f4968, %f8327, %f4964, %f2;
	mul.f32 	%f4969, %f4967, %f4967;
	mul.f32 	%f4970, %f4968, %f4968;
	add.f32 	%f8328, %f4969, %f4970;
	setp.gt.f32 	%p1043, %f8328, 0f40800000;
	mov.b32 	%r1055, 987;
	mov.u32 	%r1332, %r1055;
	@%p1043 bra 	$L__BB0_1365;
	sub.f32 	%f8329, %f4969, %f4970;
	add.f32 	%f8330, %f4967, %f4967;
	add.f32 	%f4971, %f1, %f8329;
	fma.rn.f32 	%f4972, %f8330, %f4968, %f2;
	mul.f32 	%f4973, %f4971, %f4971;
	mul.f32 	%f4974, %f4972, %f4972;
	add.f32 	%f8331, %f4973, %f4974;
	setp.gt.f32 	%p1044, %f8331, 0f40800000;
	mov.b32 	%r1056, 988;
	mov.u32 	%r1332, %r1056;
	@%p1044 bra 	$L__BB0_1365;
	sub.f32 	%f8332, %f4973, %f4974;
	add.f32 	%f8333, %f4971, %f4971;
	add.f32 	%f4975, %f1, %f8332;
	fma.rn.f32 	%f4976, %f8333, %f4972, %f2;
	mul.f32 	%f4977, %f4975, %f4975;
	mul.f32 	%f4978, %f4976, %f4976;
	add.f32 	%f8334, %f4977, %f4978;
	setp.gt.f32 	%p1045, %f8334, 0f40800000;
	mov.b32 	%r1057, 989;
	mov.u32 	%r1332, %r1057;
	@%p1045 bra 	$L__BB0_1365;
	sub.f32 	%f8335, %f4977, %f4978;
	add.f32 	%f8336, %f4975, %f4975;
	add.f32 	%f4979, %f1, %f8335;
	fma.rn.f32 	%f4980, %f8336, %f4976, %f2;
	mul.f32 	%f4981, %f4979, %f4979;
	mul.f32 	%f4982, %f4980, %f4980;
	add.f32 	%f8337, %f4981, %f4982;
	setp.gt.f32 	%p1046, %f8337, 0f40800000;
	mov.b32 	%r1058, 990;
	mov.u32 	%r1332, %r1058;
	@%p1046 bra 	$L__BB0_1365;
	sub.f32 	%f8338, %f4981, %f4982;
	add.f32 	%f8339, %f4979, %f4979;
	add.f32 	%f4983, %f1, %f8338;
	fma.rn.f32 	%f4984, %f8339, %f4980, %f2;
	mul.f32 	%f4985, %f4983, %f4983;
	mul.f32 	%f4986, %f4984, %f4984;
	add.f32 	%f8340, %f4985, %f4986;
	setp.gt.f32 	%p1047, %f8340, 0f40800000;
	mov.b32 	%r1059, 991;
	mov.u32 	%r1332, %r1059;
	@%p1047 bra 	$L__BB0_1365;
	sub.f32 	%f8341, %f4985, %f4986;
	add.f32 	%f8342, %f4983, %f4983;
	add.f32 	%f4987, %f1, %f8341;
	fma.rn.f32 	%f4988, %f8342, %f4984, %f2;
	mul.f32 	%f4989, %f4987, %f4987;
	mul.f32 	%f4990, %f4988, %f4988;
	add.f32 	%f8343, %f4989, %f4990;
	setp.gt.f32 	%p1048, %f8343, 0f40800000;
	mov.b32 	%r1060, 992;
	mov.u32 	%r1332, %r1060;
	@%p1048 bra 	$L__BB0_1365;
	sub.f32 	%f8344, %f4989, %f4990;
	add.f32 	%f8345, %f4987, %f4987;
	add.f32 	%f4991, %f1, %f8344;
	fma.rn.f32 	%f4992, %f8345, %f4988, %f2;
	mul.f32 	%f4993, %f4991, %f4991;
	mul.f32 	%f4994, %f4992, %f4992;
	add.f32 	%f8346, %f4993, %f4994;
	setp.gt.f32 	%p1049, %f8346, 0f40800000;
	mov.b32 	%r1061, 993;
	mov.u32 	%r1332, %r1061;
	@%p1049 bra 	$L__BB0_1365;
	sub.f32 	%f8347, %f4993, %f4994;
	add.f32 	%f8348, %f4991, %f4991;
	add.f32 	%f4995, %f1, %f8347;
	fma.rn.f32 	%f4996, %f8348, %f4992, %f2;
	mul.f32 	%f4997, %f4995, %f4995;
	mul.f32 	%f4998, %f4996, %f4996;
	add.f32 	%f8349, %f4997, %f4998;
	setp.gt.f32 	%p1050, %f8349, 0f40800000;
	mov.b32 	%r1062, 994;
	mov.u32 	%r1332, %r1062;
	@%p1050 bra 	$L__BB0_1365;
	sub.f32 	%f8350, %f4997, %f4998;
	add.f32 	%f8351, %f4995, %f4995;
	add.f32 	%f4999, %f1, %f8350;
	fma.rn.f32 	%f5000, %f8351, %f4996, %f2;
	mul.f32 	%f5001, %f4999, %f4999;
	mul.f32 	%f5002, %f5000, %f5000;
	add.f32 	%f8352, %f5001, %f5002;
	setp.gt.f32 	%p1051, %f8352, 0f40800000;
	mov.b32 	%r1063, 995;
	mov.u32 	%r1332, %r1063;
	@%p1051 bra 	$L__BB0_1365;
	sub.f32 	%f8353, %f5001, %f5002;
	add.f32 	%f8354, %f4999, %f4999;
	add.f32 	%f5003, %f1, %f8353;
	fma.rn.f32 	%f5004, %f8354, %f5000, %f2;
	mul.f32 	%f5005, %f5003, %f5003;
	mul.f32 	%f5006, %f5004, %f5004;
	add.f32 	%f8355, %f5005, %f5006;
	setp.gt.f32 	%p1052, %f8355, 0f40800000;
	mov.b32 	%r1064, 996;
	mov.u32 	%r1332, %r1064;
	@%p1052 bra 	$L__BB0_1365;
	sub.f32 	%f8356, %f5005, %f5006;
	add.f32 	%f8357, %f5003, %f5003;
	add.f32 	%f5007, %f1, %f8356;
	fma.rn.f32 	%f5008, %f8357, %f5004, %f2;
	mul.f32 	%f5009, %f5007, %f5007;
	mul.f32 	%f5010, %f5008, %f5008;
	add.f32 	%f8358, %f5009, %f5010;
	setp.gt.f32 	%p1053, %f8358, 0f40800000;
	mov.b32 	%r1065, 997;
	mov.u32 	%r1332, %r1065;
	@%p1053 bra 	$L__BB0_1365;
	sub.f32 	%f8359, %f5009, %f5010;
	add.f32 	%f8360, %f5007, %f5007;
	add.f32 	%f5011, %f1, %f8359;
	fma.rn.f32 	%f5012, %f8360, %f5008, %f2;
	mul.f32 	%f5013, %f5011, %f5011;
	mul.f32 	%f5014, %f5012, %f5012;
	add.f32 	%f8361, %f5013, %f5014;
	setp.gt.f32 	%p1054, %f8361, 0f40800000;
	mov.b32 	%r1066, 998;
	mov.u32 	%r1332, %r1066;
	@%p1054 bra 	$L__BB0_1365;
	sub.f32 	%f8362, %f5013, %f5014;
	add.f32 	%f8363, %f5011, %f5011;
	add.f32 	%f8364, %f1, %f8362;
	fma.rn.f32 	%f8365, %f8363, %f5012, %f2;
	mul.f32 	%f8366, %f8365, %f8365;
	fma.rn.f32 	%f8367, %f8364, %f8364, %f8366;
	setp.gt.f32 	%p1055, %f8367, 0f40800000;
	mov.b32 	%r1067, 999;
	mov.u32 	%r1332, %r1067;
	@%p1055 bra 	$L__BB0_1365;
	mov.b32 	%r1068, 1000;
	mov.u32 	%r1332, %r1068;
	bra.uni 	$L__BB0_1365;
$L__BB0_1301:
	mov.b32 	%r3, 0;
	mov.f32 	%f9140, %f2;
	mov.f32 	%f9141, %f1;
$L__BB0_1302:
	.pragma "nounroll";
	mul.f32 	%f5017, %f9141, %f9141;
	mul.f32 	%f5018, %f9140, %f9140;
	add.f32 	%f5319, %f5017, %f5018;
	setp.gt.f32 	%p39, %f5319, 0f40800000;
	mov.u32 	%r1332, %r3;
	@%p39 bra 	$L__BB0_1365;
	sub.f32 	%f5320, %f5017, %f5018;
	add.f32 	%f5321, %f9141, %f9141;
	add.f32 	%f5019, %f1, %f5320;
	fma.rn.f32 	%f5020, %f5321, %f9140, %f2;
	mul.f32 	%f5021, %f5019, %f5019;
	mul.f32 	%f5022, %f5020, %f5020;
	add.f32 	%f5322, %f5021, %f5022;
	setp.gt.f32 	%p40, %f5322, 0f40800000;
	@%p40 bra 	$L__BB0_1333;
	sub.f32 	%f5323, %f5021, %f5022;
	add.f32 	%f5324, %f5019, %f5019;
	add.f32 	%f5023, %f1, %f5323;
	fma.rn.f32 	%f5024, %f5324, %f5020, %f2;
	mul.f32 	%f5025, %f5023, %f5023;
	mul.f32 	%f5026, %f5024, %f5024;
	add.f32 	%f5325, %f5025, %f5026;
	setp.gt.f32 	%p41, %f5325, 0f40800000;
	@%p41 bra 	$L__BB0_1332;
	sub.f32 	%f5326, %f5025, %f5026;
	add.f32 	%f5327, %f5023, %f5023;
	add.f32 	%f5027, %f1, %f5326;
	fma.rn.f32 	%f5028, %f5327, %f5024, %f2;
	mul.f32 	%f5029, %f5027, %f5027;
	mul.f32 	%f5030, %f5028, %f5028;
	add.f32 	%f5328, %f5029, %f5030;
	setp.gt.f32 	%p42, %f5328, 0f40800000;
	@%p42 bra 	$L__BB0_1331;
	sub.f32 	%f5329, %f5029, %f5030;
	add.f32 	%f5330, %f5027, %f5027;
	add.f32 	%f5031, %f1, %f5329;
	fma.rn.f32 	%f5032, %f5330, %f5028, %f2;
	mul.f32 	%f5033, %f5031, %f5031;
	mul.f32 	%f5034, %f5032, %f5032;
	add.f32 	%f5331, %f5033, %f5034;
	setp.gt.f32 	%p43, %f5331, 0f40800000;
	@%p43 bra 	$L__BB0_1330;
	sub.f32 	%f5332, %f5033, %f5034;
	add.f32 	%f5333, %f5031, %f5031;
	add.f32 	%f5035, %f1, %f5332;
	fma.rn.f32 	%f5036, %f5333, %f5032, %f2;
	mul.f32 	%f5037, %f5035, %f5035;
	mul.f32 	%f5038, %f5036, %f5036;
	add.f32 	%f5334, %f5037, %f5038;
	setp.gt.f32 	%p44, %f5334, 0f40800000;
	@%p44 bra 	$L__BB0_1329;
	sub.f32 	%f5335, %f5037, %f5038;
	add.f32 	%f5336, %f5035, %f5035;
	add.f32 	%f5039, %f1, %f5335;
	fma.rn.f32 	%f5040, %f5336, %f5036, %f2;
	mul.f32 	%f5041, %f5039, %f5039;
	mul.f32 	%f5042, %f5040, %f5040;
	add.f32 	%f5337, %f5041, %f5042;
	setp.gt.f32 	%p45, %f5337, 0f40800000;
	@%p45 bra 	$L__BB0_1328;
	sub.f32 	%f5338, %f5041, %f5042;
	add.f32 	%f5339, %f5039, %f5039;
	add.f32 	%f5043, %f1, %f5338;
	fma.rn.f32 	%f5044, %f5339, %f5040, %f2;
	mul.f32 	%f5045, %f5043, %f5043;
	mul.f32 	%f5046, %f5044, %f5044;
	add.f32 	%f5340, %f5045, %f5046;
	setp.gt.f32 	%p46, %f5340, 0f40800000;
	@%p46 bra 	$L__BB0_1327;
	sub.f32 	%f5341, %f5045, %f5046;
	add.f32 	%f5342, %f5043, %f5043;
	add.f32 	%f5047, %f1, %f5341;
	fma.rn.f32 	%f5048, %f5342, %f5044, %f2;
	mul.f32 	%f5049, %f5047, %f5047;
	mul.f32 	%f5050, %f5048, %f5048;
	add.f32 	%f5343, %f5049, %f5050;
	setp.gt.f32 	%p47, %f5343, 0f40800000;
	@%p47 bra 	$L__BB0_1326;
	sub.f32 	%f5344, %f5049, %f5050;
	add.f32 	%f5345, %f5047, %f5047;
	add.f32 	%f5051, %f1, %f5344;
	fma.rn.f32 	%f5052, %f5345, %f5048, %f2;
	mul.f32 	%f5053, %f5051, %f5051;
	mul.f32 	%f5054, %f5052, %f5052;
	add.f32 	%f5346, %f5053, %f5054;
	setp.gt.f32 	%p48, %f5346, 0f40800000;
	@%p48 bra 	$L__BB0_1325;
	sub.f32 	%f5347, %f5053, %f5054;
	add.f32 	%f5348, %f5051, %f5051;
	add.f32 	%f5055, %f1, %f5347;
	fma.rn.f32 	%f5056, %f5348, %f5052, %f2;
	mul.f32 	%f5057, %f5055, %f5055;
	mul.f32 	%f5058, %f5056, %f5056;
	add.f32 	%f5349, %f5057, %f5058;
	setp.gt.f32 	%p49, %f5349, 0f40800000;
	@%p49 bra 	$L__BB0_1324;
	sub.f32 	%f5350, %f5057, %f5058;
	add.f32 	%f5351, %f5055, %f5055;
	add.f32 	%f5059, %f1, %f5350;
	fma.rn.f32 	%f5060, %f5351, %f5056, %f2;
	mul.f32 	%f5061, %f5059, %f5059;
	mul.f32 	%f5062, %f5060, %f5060;
	add.f32 	%f5352, %f5061, %f5062;
	setp.gt.f32 	%p50, %f5352, 0f40800000;
	@%p50 bra 	$L__BB0_1323;
	sub.f32 	%f5353, %f5061, %f5062;
	add.f32 	%f5354, %f5059, %f5059;
	add.f32 	%f5063, %f1, %f5353;
	fma.rn.f32 	%f5064, %f5354, %f5060, %f2;
	mul.f32 	%f5065, %f5063, %f5063;
	mul.f32 	%f5066, %f5064, %f5064;
	add.f32 	%f5355, %f5065, %f5066;
	setp.gt.f32 	%p51, %f5355, 0f40800000;
	@%p51 bra 	$L__BB0_1322;
	sub.f32 	%f5356, %f5065, %f5066;
	add.f32 	%f5357, %f5063, %f5063;
	add.f32 	%f5067, %f1, %f5356;
	fma.rn.f32 	%f5068, %f5357, %f5064, %f2;
	mul.f32 	%f5069, %f5067, %f5067;
	mul.f32 	%f5070, %f5068, %f5068;
	add.f32 	%f5358, %f5069, %f5070;
	setp.gt.f32 	%p52, %f5358, 0f40800000;
	@%p52 bra 	$L__BB0_1321;
	sub.f32 	%f5359, %f5069, %f5070;
	add.f32 	%f5360, %f5067, %f5067;
	add.f32 	%f5071, %f1, %f5359;
	fma.rn.f32 	%f5072, %f5360, %f5068, %f2;
	mul.f32 	%f5073, %f5071, %f5071;
	mul.f32 	%f5074, %f5072, %f5072;
	add.f32 	%f5361, %f5073, %f5074;
	setp.gt.f32 	%p53, %f5361, 0f40800000;
	@%p53 bra 	$L__BB0_1320;
	sub.f32 	%f5362, %f5073, %f5074;
	add.f32 	%f5363, %f5071, %f5071;
	add.f32 	%f5075, %f1, %f5362;
	fma.rn.f32 	%f5076, %f5363, %f5072, %f2;
	mul.f32 	%f5077, %f5075, %f5075;
	mul.f32 	%f5078, %f5076, %f5076;
	add.f32 	%f5364, %f5077, %f5078;
	setp.gt.f32 	%p54, %f5364, 0f40800000;
	@%p54 bra 	$L__BB0_1319;
	sub.f32 	%f5365, %f5077, %f5078;
	add.f32 	%f5366, %f5075, %f5075;
	add.f32 	%f9141, %f1, %f5365;
	fma.rn.f32 	%f9140, %f5366, %f5076, %f2;
	add.s32 	%r3, %r3, 16;
	setp.eq.s32 	%p55, %r3, 10000;
	mov.b32 	%r1332, 10000;
	@%p55 bra 	$L__BB0_1365;
	bra.uni 	$L__BB0_1302;
$L__BB0_1319:
	add.s32 	%r9, %r3, 15;
	mov.u32 	%r1332, %r9;
	bra.uni 	$L__BB0_1365;
$L__BB0_1320:
	add.s32 	%r10, %r3, 14;
	mov.u32 	%r1332, %r10;
	bra.uni 	$L__BB0_1365;
$L__BB0_1321:
	add.s32 	%r11, %r3, 13;
	mov.u32 	%r1332, %r11;
	bra.uni 	$L__BB0_1365;
$L__BB0_1322:
	add.s32 	%r12, %r3, 12;
	mov.u32 	%r1332, %r12;
	bra.uni 	$L__BB0_1365;
$L__BB0_1323:
	add.s32 	%r13, %r3, 11;
	mov.u32 	%r1332, %r13;
	bra.uni 	$L__BB0_1365;
$L__BB0_1324:
	add.s32 	%r14, %r3, 10;
	mov.u32 	%r1332, %r14;
	bra.uni 	$L__BB0_1365;
$L__BB0_1325:
	add.s32 	%r15, %r3, 9;
	mov.u32 	%r1332, %r15;
	bra.uni 	$L__BB0_1365;
$L__BB0_1326:
	add.s32 	%r16, %r3, 8;
	mov.u32 	%r1332, %r16;
	bra.uni 	$L__BB0_1365;
$L__BB0_1327:
	add.s32 	%r17, %r3, 7;
	mov.u32 	%r1332, %r17;
	bra.uni 	$L__BB0_1365;
$L__BB0_1328:
	add.s32 	%r18, %r3, 6;
	mov.u32 	%r1332, %r18;
	bra.uni 	$L__BB0_1365;
$L__BB0_1329:
	add.s32 	%r19, %r3, 5;
	mov.u32 	%r1332, %r19;
	bra.uni 	$L__BB0_1365;
$L__BB0_1330:
	add.s32 	%r20, %r3, 4;
	mov.u32 	%r1332, %r20;
	bra.uni 	$L__BB0_1365;
$L__BB0_1331:
	add.s32 	%r21, %r3, 3;
	mov.u32 	%r1332, %r21;
	bra.uni 	$L__BB0_1365;
$L__BB0_1332:
	add.s32 	%r22, %r3, 2;
	mov.u32 	%r1332, %r22;
	bra.uni 	$L__BB0_1365;
$L__BB0_1333:
	add.s32 	%r23, %r3, 1;
	mov.u32 	%r1332, %r23;
	bra.uni 	$L__BB0_1365;
$L__BB0_1334:
	add.s32 	%r24, %r5, 31;
	mov.u32 	%r1332, %r24;
	bra.uni 	$L__BB0_1365;
$L__BB0_1335:
	add.s32 	%r25, %r5, 30;
	mov.u32 	%r1332, %r25;
	bra.uni 	$L__BB0_1365;
$L__BB0_1336:
	add.s32 	%r26, %r5, 29;
	mov.u32 	%r1332, %r26;
	bra.uni 	$L__BB0_1365;
$L__BB0_1337:
	add.s32 	%r27, %r5, 28;
	mov.u32 	%r1332, %r27;
	bra.uni 	$L__BB0_1365;
$L__BB0_1338:
	add.s32 	%r28, %r5, 27;
	mov.u32 	%r1332, %r28;
	bra.uni 	$L__BB0_1365;
$L__BB0_1339:
	add.s32 	%r29, %r5, 26;
	mov.u32 	%r1332, %r29;
	bra.uni 	$L__BB0_1365;
$L__BB0_1340:
	add.s32 	%r30, %r5, 25;
	mov.u32 	%r1332, %r30;
	bra.uni 	$L__BB0_1365;
$L__BB0_1341:
	add.s32 	%r31, %r5, 24;
	mov.u32 	%r1332, %r31;
	bra.uni 	$L__BB0_1365;
$L__BB0_1342:
	add.s32 	%r32, %r5, 23;
	mov.u32 	%r1332, %r32;
	bra.uni 	$L__BB0_1365;
$L__BB0_1343:
	add.s32 	%r33, %r5, 22;
	mov.u32 	%r1332, %r33;
	bra.uni 	$L__BB0_1365;
$L__BB0_1344:
	add.s32 	%r34, %r5, 21;
	mov.u32 	%r1332, %r34;
	bra.uni 	$L__BB0_1365;
$L__BB0_1345:
	add.s32 	%r35, %r5, 20;
	mov.u32 	%r1332, %r35;
	bra.uni 	$L__BB0_1365;
$L__BB0_1346:
	add.s32 	%r36, %r5, 19;
	mov.u32 	%r1332, %r36;
	bra.uni 	$L__BB0_1365;
$L__BB0_1347:
	add.s32 	%r37, %r5, 18;
	mov.u32 	%r1332, %r37;
	bra.uni 	$L__BB0_1365;
$L__BB0_1348:
	add.s32 	%r38, %r5, 17;
	mov.u32 	%r1332, %r38;
	bra.uni 	$L__BB0_1365;
$L__BB0_1349:
	add.s32 	%r39, %r5, 16;
	mov.u32 	%r1332, %r39;
	bra.uni 	$L__BB0_1365;
$L__BB0_1350:
	add.s32 	%r40, %r5, 15;
	mov.u32 	%r1332, %r40;
	bra.uni 	$L__BB0_1365;
$L__BB0_1351:
	add.s32 	%r41, %r5, 14;
	mov.u32 	%r1332, %r41;
	bra.uni 	$L__BB0_1365;
$L__BB0_1352:
	add.s32 	%r42, %r5, 13;
	mov.u32 	%r1332, %r42;
	bra.uni 	$L__BB0_1365;
$L__BB0_1353:
	add.s32 	%r43, %r5, 12;
	mov.u32 	%r1332, %r43;
	bra.uni 	$L__BB0_1365;
$L__BB0_1354:
	add.s32 	%r44, %r5, 11;
	mov.u32 	%r1332, %r44;
	bra.uni 	$L__BB0_1365;
$L__BB0_1355:
	add.s32 	%r45, %r5, 10;
	mov.u32 	%r1332, %r45;
	bra.uni 	$L__BB0_1365;
$L__BB0_1356:
	add.s32 	%r46, %r5, 9;
	mov.u32 	%r1332, %r46;
	bra.uni 	$L__BB0_1365;
$L__BB0_1357:
	add.s32 	%r47, %r5, 8;
	mov.u32 	%r1332, %r47;
	bra.uni 	$L__BB0_1365;
$L__BB0_1358:
	add.s32 	%r48, %r5, 7;
	mov.u32 	%r1332, %r48;
	bra.uni 	$L__BB0_1365;
$L__BB0_1359:
	add.s32 	%r49, %r5, 6;
	mov.u32 	%r1332, %r49;
	bra.uni 	$L__BB0_1365;
$L__BB0_1360:
	add.s32 	%r50, %r5, 5;
	mov.u32 	%r1332, %r50;
	bra.uni 	$L__BB0_1365;
$L__BB0_1361:
	add.s32 	%r51, %r5, 4;
	mov.u32 	%r1332, %r51;
	bra.uni 	$L__BB0_1365;
$L__BB0_1362:
	add.s32 	%r52, %r5, 3;
	mov.u32 	%r1332, %r52;
	bra.uni 	$L__BB0_1365;
$L__BB0_1363:
	add.s32 	%r53, %r5, 2;
	mov.u32 	%r1332, %r53;
	bra.uni 	$L__BB0_1365;
$L__BB0_1364:
	add.s32 	%r54, %r5, 1;
	mov.u32 	%r1332, %r54;
$L__BB0_1365:
	cvta.to.global.u64 	%rd2, %rd1;
	mad.lo.s32 	%r1328, %r56, %r2, %r1;
	mul.wide.s32 	%rd3, %r1328, 4;
	add.s64 	%rd4, %rd2, %rd3;
	st.global.u32 	[%rd4], %r1332;
	ret;

}


// ===== COMPILED SASS (sm_100) =====

	.target	sm_100

	.elftype	@"ET_EXEC"


//--------------------- .note.nv.tkinfo           --------------------------
	.section	.note.nv.tkinfo,"",@"SHT_NOTE"
	.sectionflags	@"SHF_NOTE_NV_TKINFO"
	.tkinfo
        /*0018*/ 	.word	0x00000002
        /*0030*/ 	.string	""
        /*0030*/ 	.string	"ptxas"
        /*0030*/ 	.string	"Cuda compilation tools, release 13.0, V13.0.88"
        /*0030*/ 	.string	"Build cuda_13.0.r13.0/compiler.36424714_0"
        /*0030*/ 	.string	"-arch sm_100 -m 64 "



//--------------------- .note.nv.cuinfo           --------------------------
	.section	.note.nv.cuinfo,"",@"SHT_NOTE"
	.sectionflags	@"SHF_NOTE_NV_CUINFO"
        /*0018*/ 	.short	0x0002
        /*001a*/ 	.short	0x0064
        /*001c*/ 	.short	0x0082
	.zero		2


//--------------------- .nv.info                  --------------------------
	.section	.nv.info,"",@"SHT_CUDA_INFO"
	.align	4


	//----- nvinfo : EIATTR_REGCOUNT
	.align		4
        /*0000*/ 	.byte	0x04, 0x2f
        /*0002*/ 	.short	(.L_1 - .L_0)
	.align		4
.L_0:
        /*0004*/ 	.word	index@(_Z12mandelKernelPiffffii)
        /*0008*/ 	.word	0x0000000e


	//----- nvinfo : EIATTR_FRAME_SIZE
	.align		4
.L_1:
        /*000c*/ 	.byte	0x04, 0x11
        /*000e*/ 	.short	(.L_3 - .L_2)
	.align		4
.L_2:
        /*0010*/ 	.word	index@(_Z12mandelKernelPiffffii)
        /*0014*/ 	.word	0x00000000


	//----- nvinfo : EIATTR_MIN_STACK_SIZE
	.align		4
.L_3:
        /*0018*/ 	.byte	0x04, 0x12
        /*001a*/ 	.short	(.L_5 - .L_4)
	.align		4
.L_4:
        /*001c*/ 	.word	index@(_Z12mandelKernelPiffffii)
        /*0020*/ 	.word	0x00000000
.L_5:


//--------------------- .nv.compat                --------------------------
	.section	.nv.compat,"",@"SHT_CUDA_COMPAT_INFO"
	.align	4
        /*0000*/ 	.byte	0x02, 0x09, 0x00, 0x00, 0x02, 0x02, 0x01, 0x00, 0x02, 0x05, 0x05, 0x00, 0x03, 0x07, 0x01, 0x01
        /*0010*/ 	.byte	0x02, 0x03, 0x00, 0x00, 0x02, 0x06, 0x01, 0x00, 0x04, 0x0b, 0x08, 0x00, 0x01, 0x00, 0x00, 0x00
        /*0020*/ 	.byte	0x00, 0x00, 0x00, 0x00


//--------------------- .nv.info._Z12mandelKernelPiffffii --------------------------
	.section	.nv.info._Z12mandelKernelPiffffii,"",@"SHT_CUDA_INFO"
	.sectionflags	@""
	.align	4


	//----- nvinfo : EIATTR_CUDA_API_VERSION
	.align		4
        /*0000*/ 	.byte	0x04, 0x37
        /*0002*/ 	.short	(.L_7 - .L_6)
.L_6:
        /*0004*/ 	.word	0x00000082


	//----- nvinfo : EIATTR_KPARAM_INFO
	.align		4
.L_7:
        /*0008*/ 	.byte	0x04, 0x17
        /*000a*/ 	.short	(.L_9 - .L_8)
.L_8:
        /*000c*/ 	.word	0x00000000
        /*0010*/ 	.short	0x0006
        /*0012*/ 	.short	0x001c
        /*0014*/ 	.byte	0x00, 0xf0, 0x11, 0x00


	//----- nvinfo : EIATTR_KPARAM_INFO
	.align		4
.L_9:
        /*0018*/ 	.byte	0x04, 0x17
        /*001a*/ 	.short	(.L_11 - .L_10)
.L_10:
        /*001c*/ 	.word	0x00000000
        /*0020*/ 	.short	0x0005
        /*0022*/ 	.short	0x0018
        /*0024*/ 	.byte	0x00, 0xf0, 0x11, 0x00


	//----- nvinfo : EIATTR_KPARAM_INFO
	.align		4
.L_11:
        /*0028*/ 	.byte	0x04, 0x17
        /*002a*/ 	.short	(.L_13 - .L_12)
.L_12:
        /*002c*/ 	.word	0x00000000
        /*0030*/ 	.short	0x0004
        /*0032*/ 	.short	0x0014
        /*0034*/ 	.byte	0x00, 0xf0, 0x11, 0x00


	//----- nvinfo : EIATTR_KPARAM_INFO
	.align		4
.L_13:
        /*0038*/ 	.byte	0x04, 0x17
        /*003a*/ 	.short	(.L_15 - .L_14)
.L_14:
        /*003c*/ 	.word	0x00000000
        /*0040*/ 	.short	0x0003
        /*0042*/ 	.short	0x0010
        /*0044*/ 	.byte	0x00, 0xf0, 0x11, 0x00


	//----- nvinfo : EIATTR_KPARAM_INFO
	.align		4
.L_15:
        /*0048*/ 	.byte	0x04, 0x17
        /*004a*/ 	.short	(.L_17 - .L_16)
.L_16:
        /*004c*/ 	.word	0x00000000
        /*0050*/ 	.short	0x0002
        /*0052*/ 	.short	0x000c
        /*0054*/ 	.byte	0x00, 0xf0, 0x11, 0x00


	//----- nvinfo : EIATTR_KPARAM_INFO
	.align		4
.L_17:
        /*0058*/ 	.byte	0x04, 0x17
        /*005a*/ 	.short	(.L_19 - .L_18)
.L_18:
        /*005c*/ 	.word	0x00000000
        /*0060*/ 	.short	0x0001
        /*0062*/ 	.short	0x0008
        /*0064*/ 	.byte	0x00, 0xf0, 0x11, 0x00


	//----- nvinfo : EIATTR_KPARAM_INFO
	.align		4
.L_19:
        /*0068*/ 	.byte	0x04, 0x17
        /*006a*/ 	.short	(.L_21 - .L_20)
.L_20:
        /*006c*/ 	.word	0x00000000
        /*0070*/ 	.short	0x0000
        /*0072*/ 	.short	0x0000
        /*0074*/ 	.byte	0x00, 0xf5, 0x21, 0x00


	//----- nvinfo : EIATTR_SPARSE_MMA_MASK
	.align		4
.L_21:
        /*0078*/ 	.byte	0x03, 0x50
        /*007a*/ 	.short	0x0000


	//----- nvinfo : EIATTR_MAXREG_COUNT
	.align		4
        /*007c*/ 	.byte	0x03, 0x1b
        /*007e*/ 	.short	0x00ff


	//----- nvinfo : EIATTR_MERCURY_ISA_VERSION
	.align		4
        /*0080*/ 	.byte	0x03, 0x5f
        /*0082*/ 	.short	0x0101


	//----- nvinfo : EIATTR_VRC_CTA_INIT_COUNT
	.align		4
        /*0084*/ 	.byte	0x02, 0x4a
	.zero		1
	.zero		1


	//----- nvinfo : EIATTR_EXIT_INSTR_OFFSETS
	.align		4
        /*0088*/ 	.byte	0x04, 0x1c
        /*008a*/ 	.short	(.L_23 - .L_22)


	//   ....[0]....
.L_22:
        /*008c*/ 	.word	0x00033740


	//----- nvinfo : EIATTR_CRS_STACK_SIZE
	.align		4
.L_23:
        /*0090*/ 	.byte	0x04, 0x1e
        /*0092*/ 	.short	(.L_25 - .L_24)
.L_24:
        /*0094*/ 	.word	0x00000000


	//----- nvinfo : EIATTR_CBANK_PARAM_SIZE
	.align		4
.L_25:
        /*0098*/ 	.byte	0x03, 0x19
        /*009a*/ 	.short	0x0020


	//----- nvinfo : EIATTR_PARAM_CBANK
	.align		4
        /*009c*/ 	.byte	0x04, 0x0a
        /*009e*/ 	.short	(.L_27 - .L_26)
	.align		4
.L_26:
        /*00a0*/ 	.word	index@(.nv.constant0._Z12mandelKernelPiffffii)
        /*00a4*/ 	.short	0x0380
        /*00a6*/ 	.short	0x0020


	//----- nvinfo : EIATTR_SW_WAR
	.align		4
.L_27:
        /*00a8*/ 	.byte	0x04, 0x36
        /*00aa*/ 	.short	(.L_29 - .L_28)
.L_28:
        /*00ac*/ 	.word	0x00000008
.L_29:


//--------------------- .nv.callgraph             --------------------------
	.section	.nv.callgraph,"",@"SHT_CUDA_CALLGRAPH"
	.align	4
	.sectionentsize	8
	.align		4
        /*0000*/ 	.word	0x00000000
	.align		4
        /*0004*/ 	.word	0xffffffff
	.align		4
        /*0008*/ 	.word	0x00000000
	.align		4
        /*000c*/ 	.word	0xfffffffe
	.align		4
        /*0010*/ 	.word	0x00000000
	.align		4
        /*0014*/ 	.word	0xfffffffd
	.align		4
        /*0018*/ 	.word	0x00000000
	.align		4
        /*001c*/ 	.word	0xfffffffc


//--------------------- .text._Z12mandelKernelPiffffii --------------------------
	.section	.text._Z12mandelKernelPiffffii,"ax",@progbits
	.align	128
        .global         _Z12mandelKernelPiffffii
        .type           _Z12mandelKernelPiffffii,@function
        .size           _Z12mandelKernelPiffffii,(.L_x_56 - _Z12mandelKernelPiffffii)
        .other          _Z12mandelKernelPiffffii,@"STO_CUDA_ENTRY STV_DEFAULT"
_Z12mandelKernelPiffffii:
.text._Z12mandelKernelPiffffii:
[----:B------:R-:W-:Y:S01]  /*0000*/  LDC R1, c[0x0][0x37c] ;  /* 0x0000df00ff017b82 */ /* 0x000fe20000000800 */
[----:B------:R-:W0:Y:S07]  /*0010*/  S2R R3, SR_TID.X ;  /* 0x0000000000037919 */ /* 0x000e2e0000002100 */
[----:B------:R-:W0:Y:S01]  /*0020*/  S2UR UR4, SR_CTAID.X ;  /* 0x00000000000479c3 */ /* 0x000e220000002500 */
[----:B------:R-:W1:Y:S01]  /*0030*/  LDCU UR7, c[0x0][0x39c] ;  /* 0x00007380ff0777ac */ /* 0x000e620008000800 */
[----:B------:R-:W-:Y:S01]  /*0040*/  BSSY.RECONVERGENT B0, `(.L_x_0) ;  /* 0x000336a000007945 */ /* 0x000fe20003800200 */
[----:B------:R-:W2:Y:S01]  /*0050*/  S2R R5, SR_TID.Y ;  /* 0x0000000000057919 */ /* 0x000ea20000002200 */
[----:B------:R-:W3:Y:S04]  /*0060*/  LDCU.64 UR8, c[0x0][0x390] ;  /* 0x00007200ff0877ac */ /* 0x000ee80008000a00 */
[----:B------:R-:W0:Y:S08]  /*0070*/  LDC R0, c[0x0][0x360] ;  /* 0x0000d800ff007b82 */ /* 0x000e300000000800 */
[----:B------:R-:W2:Y:S01]  /*0080*/  S2UR UR6, SR_CTAID.Y ;  /* 0x00000000000679c3 */ /* 0x000ea20000002600 */
[----:B-1----:R-:W-:-:S07]  /*0090*/  UISETP.GT.AND UP0, UPT, UR7, 0x270f, UPT ;  /* 0x0000270f0700788c */ /* 0x002fce000bf04270 */
[----:B------:R-:W2:Y:S08]  /*00a0*/  LDC R2, c[0x0][0x364] ;  /* 0x0000d900ff027b82 */ /* 0x000eb00000000800 */
[----:B------:R-:W3:Y:S01]  /*00b0*/  LDC.64 R6, c[0x0][0x388] ;  /* 0x0000e200ff067b82 */ /* 0x000ee20000000a00 */
[----:B0-----:R-:W-:Y:S01]  /*00c0*/  IMAD R0, R0, UR4, R3 ;  /* 0x0000000400007c24 */ /* 0x001fe2000f8e0203 */
[----:B------:R-:W0:Y:S01]  /*00d0*/  LDCU.64 UR4, c[0x0][0x358] ;  /* 0x00006b00ff0477ac */ /* 0x000e220008000a00 */
[----:B--2---:R-:W-:-:S03]  /*00e0*/  IMAD R3, R2, UR6, R5 ;  /* 0x0000000602037c24 */ /* 0x004fc6000f8e0205 */
[----:B------:R-:W-:Y:S02]  /*00f0*/  I2FP.F32.S32 R5, R0 ;  /* 0x0000000000057245 */ /* 0x000fe40000201400 */
[----:B------:R-:W-:-:S03]  /*0100*/  I2FP.F32.U32 R4, R3 ;  /* 0x0000000300047245 */ /* 0x000fc60000201000 */
[----:B---3--:R-:W-:Y:S02]  /*0110*/  FFMA R2, R5, UR8, R6 ;  /* 0x0000000805027c23 */ /* 0x008fe40008000006 */
[----:B------:R-:W-:Y:S01]  /*0120*/  FFMA R4, R4, UR9, R7 ;  /* 0x0000000904047c23 */ /* 0x000fe20008000007 */
[----:B0-----:R-:W-:Y:S06]  /*0130*/  BRA.U UP0, `(.L_x_1) ;  /* 0x0000031100387547 */ /* 0x001fec000b800000 */
[----:B------:R-:W-:-:S09]  /*0140*/  UISETP.NE.AND UP0, UPT, UR7, 0x100, UPT ;  /* 0x000001000700788c */ /* 0x000fd2000bf05270 */
[----:B------:R-:W-:Y:S05]  /*0150*/  BRA.U !UP0, `(.L_x_2) ;  /* 0x00000271083c7547 */ /* 0x000fea000b800000 */
[----:B------:R-:W-:-:S09]  /*0160*/  UISETP.NE.AND UP0, UPT, UR7, 0x3e8, UPT ;  /* 0x000003e80700788c */ /* 0x000fd2000bf05270 */
[----:B------:R-:W-:Y:S05]  /*0170*/  BRA.U UP0, `(.L_x_3) ;  /* 0x0000032500f07547 */ /* 0x000fea000b800000 */
[----:B------:R-:W-:Y:S01]  /*0180*/  FMUL R6, R2, R2 ;  /* 0x0000000202067220 */ /* 0x000fe20000400000 */
[----:B------:R-:W-:-:S04]  /*0190*/  FMUL R7, R4, R4 ;  /* 0x0000000404077220 */ /* 0x000fc80000400000 */
[----:B------:R-:W-:-:S05]  /*01a0*/  FADD R5, R6, R7 ;  /* 0x0000000706057221 */ /* 0x000fca0000000000 */
[----:B------:R-:W-:Y:S01]  /*01b0*/  FSETP.GT.AND P0, PT, R5, 4, PT ;  /* 0x408000000500780b */ /* 0x000fe20003f04000 */
[----:B------:R-:W-:-:S12]  /*01c0*/  HFMA2 R5, -RZ, RZ, 0, 0 ;  /* 0x00000000ff057431 */ /* 0x000fd800000001ff */
[----:B------:R-:W-:Y:S05]  /*01d0*/  @P0 BRA `(.L_x_4) ;  /* 0x0000033400400947 */ /* 0x000fea0003800000 */
[----:B------:R-:W-:Y:S01]  /*01e0*/  FADD R7, R6, -R7 ;  /* 0x8000000706077221 */ /* 0x000fe20000000000 */
[----:B------:R-:W-:-:S03]  /*01f0*/  FADD R5, R2, R2 ;  /* 0x0000000202057221 */ /* 0x000fc60000000000 */
[----:B------:R-:W-:Y:S01]  /*0200*/  FADD R7, R2, R7 ;  /* 0x0000000702077221 */ /* 0x000fe20000000000 */
[----:B------:R-:W-:-:S03]  /*0210*/  FFMA R9, R4, R5, R4 ;  /* 0x0000000504097223 */ /* 0x000fc60000000004 */
[----:B------:R-:W-:Y:S01]  /*0220*/  FMUL R6, R7, R7 ;  /* 0x0000000707067220 */ /* 0x000fe20000400000 */
[----:B------:R-:W-:-:S04]  /*0230*/  FMUL R11, R9, R9 ;  /* 0x00000009090b7220 */ /* 0x000fc80000400000 */
[----:B------:R-:W-:-:S05]  /*0240*/  FADD R5, R6, R11 ;  /* 0x0000000b06057221 */ /* 0x000fca0000000000 */
[----:B------:R-:W-:Y:S02]  /*0250*/  FSETP.GT.AND P0, PT, R5, 4, PT ;  /* 0x408000000500780b */ /* 0x000fe40003f04000 */
[----:B------:R-:W-:-:S11]  /*0260*/  MOV R5, 0x1 ;  /* 0x0000000100057802 */ /* 0x000fd60000000f00 */
        /* <DEDUP_REMOVED lines=18> */
[----:B------:R-:W-:Y:S01]  /*0390*/  FSETP.GT.AND P0, PT, R5, 4, PT ;  /* 0x408000000500780b */ /* 0x000fe20003f04000 */
[----:B------:R-:W-:-:S12]  /*03a0*/  HFMA2 R5, -RZ, RZ, 0, 1.78813934326171875e-07 ;  /* 0x00000003ff057431 */ /* 0x000fd800000001ff */
        /* <DEDUP_REMOVED lines=29> */
[----:B------:R-:W-:-:S12]  /*0580*/  HFMA2 R5, -RZ, RZ, 0, 3.5762786865234375e-07 ;  /* 0x00000006ff057431 */ /* 0x000fd800000001ff */
        /* <DEDUP_REMOVED lines=29> */
[----:B------:R-:W-:-:S12]  /*0760*/  HFMA2 R5, -RZ, RZ, 0, 5.36441802978515625e-07 ;  /* 0x00000009ff057431 */ /* 0x000fd800000001ff */
        /* <DEDUP_REMOVED lines=29> */
[----:B------:R-:W-:-:S12]  /*0940*/  HFMA2 R5, -RZ, RZ, 0, 7.152557373046875e-07 ;  /* 0x0000000cff057431 */ /* 0x000fd800000001ff */
        /* <DEDUP_REMOVED lines=29> */
[----:B------:R-:W-:-:S12]  /*0b20*/  HFMA2 R5, -RZ, RZ, 0, 8.94069671630859375e-07 ;  /* 0x0000000fff057431 */ /* 0x000fd800000001ff */
        /* <DEDUP_REMOVED lines=29> */
[----:B------:R-:W-:-:S12]  /*0d00*/  HFMA2 R5, -RZ, RZ, 0, 1.07288360595703125e-06 ;  /* 0x00000012ff057431 */ /* 0x000fd800000001ff */
        /* <DEDUP_REMOVED lines=29> */
[----:B------:R-:W-:-:S12]  /*0ee0*/  HFMA2 R5, -RZ, RZ, 0, 1.251697540283203125e-06 ;  /* 0x00000015ff057431 */ /* 0x000fd800000001ff */
        /* <DEDUP_REMOVED lines=29> */
[----:B------:R-:W-:-:S12]  /*10c0*/  HFMA2 R5, -RZ, RZ, 0, 1.430511474609375e-06 ;  /* 0x00000018ff057431 */ /* 0x000fd800000001ff */
        /* <DEDUP_REMOVED lines=29> */
[----:B------:R-:W-:-:S12]  /*12a0*/  HFMA2 R5, -RZ, RZ, 0, 1.609325408935546875e-06 ;  /* 0x0000001bff057431 */ /* 0x000fd800000001ff */
        /* <DEDUP_REMOVED lines=59> */
[----:B------:R-:W-:-:S12]  /*1660*/  HFMA2 R5, -RZ, RZ, 0, 1.966953277587890625e-06 ;  /* 0x00000021ff057431 */ /* 0x000fd800000001ff */
        /* <DEDUP_REMOVED lines=29> */
[----:B------:R-:W-:-:S12]  /*1840*/  HFMA2 R5, -RZ, RZ, 0, 2.1457672119140625e-06 ;  /* 0x00000024ff057431 */ /* 0x000fd800000001ff */
        /* <DEDUP_REMOVED lines=29> */
[----:B------:R-:W-:-:S12]  /*1a20*/  HFMA2 R5, -RZ, RZ, 0, 2.324581146240234375e-06 ;  /* 0x00000027ff057431 */ /* 0x000fd800000001ff */
        /* <DEDUP_REMOVED lines=29> */
[----:B------:R-:W-:-:S12]  /*1c00*/  HFMA2 R5, -RZ, RZ, 0, 2.50339508056640625e-06 ;  /* 0x0000002aff057431 */ /* 0x000fd800000001ff */
        /* <DEDUP_REMOVED lines=29> */
[----:B------:R-:W-:-:S12]  /*1de0*/  HFMA2 R5, -RZ, RZ, 0, 2.682209014892578125e-06 ;  /* 0x0000002dff057431 */ /* 0x000fd800000001ff */
        /* <DEDUP_REMOVED lines=29> */
[----:B------:R-:W-:-:S12]  /*1fc0*/  HFMA2 R5, -RZ, RZ, 0, 2.86102294921875e-06 ;  /* 0x00000030ff057431 */ /* 0x000fd800000001ff */
        /* <DEDUP_REMOVED lines=29> */
[----:B------:R-:W-:-:S12]  /*21a0*/  HFMA2 R5, -RZ, RZ, 0, 3.039836883544921875e-06 ;  /* 0x00000033ff057431 */ /* 0x000fd800000001ff */
        /* <DEDUP_REMOVED lines=29> */
[----:B------:R-:W-:-:S12]  /*2380*/  HFMA2 R5, -RZ, RZ, 0, 3.21865081787109375e-06 ;  /* 0x00000036ff057431 */ /* 0x000fd800000001ff */
        /* <DEDUP_REMOVED lines=29> */
[----:B------:R-:W-:-:S12]  /*2560*/  HFMA2 R5, -RZ, RZ, 0, 3.397464752197265625e-06 ;  /* 0x00000039ff057431 */ /* 0x000fd800000001ff */
        /* <DEDUP_REMOVED lines=59> */
[----:B------:R-:W-:-:S12]  /*2920*/  HFMA2 R5, -RZ, RZ, 0, 3.755092620849609375e-06 ;  /* 0x0000003fff057431 */ /* 0x000fd800000001ff */
        /* <DEDUP_REMOVED lines=29> */
[----:B------:R-:W-:-:S12]  /*2b00*/  HFMA2 R5, -RZ, RZ, 0, 3.93390655517578125e-06 ;  /* 0x00000042ff057431 */ /* 0x000fd800000001ff */
        /* <DEDUP_REMOVED lines=29> */
[----:B------:R-:W-:-:S12]  /*2ce0*/  HFMA2 R5, -RZ, RZ, 0, 4.112720489501953125e-06 ;  /* 0x00000045ff057431 */ /* 0x000fd800000001ff */
        /* <DEDUP_REMOVED lines=29> */
[----:B------:R-:W-:-:S12]  /*2ec0*/  HFMA2 R5, -RZ, RZ, 0, 4.291534423828125e-06 ;  /* 0x00000048ff057431 */ /* 0x000fd800000001ff */
        /* <DEDUP_REMOVED lines=29> */
[----:B------:R-:W-:-:S12]  /*30a0*/  HFMA2 R5, -RZ, RZ, 0, 4.470348358154296875e-06 ;  /* 0x0000004bff057431 */ /* 0x000fd800000001ff */
        /* <DEDUP_REMOVED lines=29> */
[----:B------:R-:W-:-:S12]  /*3280*/  HFMA2 R5, -RZ, RZ, 0, 4.64916229248046875e-06 ;  /* 0x0000004eff057431 */ /* 0x000fd800000001ff */
        /* <DEDUP_REMOVED lines=29> */
[----:B------:R-:W-:-:S12]  /*3460*/  HFMA2 R5, -RZ, RZ, 0, 4.827976226806640625e-06 ;  /* 0x00000051ff057431 */ /* 0x000fd800000001ff */
        /* <DEDUP_REMOVED lines=29> */
[----:B------:R-:W-:-:S12]  /*3640*/  HFMA2 R5, -RZ, RZ, 0, 5.0067901611328125e-06 ;  /* 0x00000054ff057431 */ /* 0x000fd800000001ff */
        /* <DEDUP_REMOVED lines=29> */
[----:B------:R-:W-:-:S12]  /*3820*/  HFMA2 R5, -RZ, RZ, 0, 5.185604095458984375e-06 ;  /* 0x00000057ff057431 */ /* 0x000fd800000001ff */
        /* <DEDUP_REMOVED lines=59> */
[----:B------:R-:W-:-:S12]  /*3be0*/  HFMA2 R5, -RZ, RZ, 0, 5.543231964111328125e-06 ;  /* 0x0000005dff057431 */ /* 0x000fd800000001ff */
        /* <DEDUP_REMOVED lines=29> */
[----:B------:R-:W-:-:S12]  /*3dc0*/  HFMA2 R5, -RZ, RZ, 0, 5.7220458984375e-06 ;  /* 0x00000060ff057431 */ /* 0x000fd800000001ff */
        /* <DEDUP_REMOVED lines=29> */
[----:B------:R-:W-:-:S12]  /*3fa0*/  HFMA2 R5, -RZ, RZ, 0, 5.900859832763671875e-06 ;  /* 0x00000063ff057431 */ /* 0x000fd800000001ff */
        /* <DEDUP_REMOVED lines=29> */
[----:B------:R-:W-:-:S12]  /*4180*/  HFMA2 R5, -RZ, RZ, 0, 6.07967376708984375e-06 ;  /* 0x00000066ff057431 */ /* 0x000fd800000001ff */
        /* <DEDUP_REMOVED lines=29> */
[----:B------:R-:W-:-:S12]  /*4360*/  HFMA2 R5, -RZ, RZ, 0, 6.258487701416015625e-06 ;  /* 0x00000069ff057431 */ /* 0x000fd800000001ff */
        /* <DEDUP_REMOVED lines=29> */
[----:B------:R-:W-:-:S12]  /*4540*/  HFMA2 R5, -RZ, RZ, 0, 6.4373016357421875e-06 ;  /* 0x0000006cff057431 */ /* 0x000fd800000001ff */
        /* <DEDUP_REMOVED lines=29> */
[----:B------:R-:W-:-:S12]  /*4720*/  HFMA2 R5, -RZ, RZ, 0, 6.616115570068359375e-06 ;  /* 0x0000006fff057431 */ /* 0x000fd800000001ff */
        /* <DEDUP_REMOVED lines=29> */
[----:B------:R-:W-:-:S12]  /*4900*/  HFMA2 R5, -RZ, RZ, 0, 6.79492950439453125e-06 ;  /* 0x00000072ff057431 */ /* 0x000fd800000001ff */
        /* <DEDUP_REMOVED lines=29> */
[----:B------:R-:W-:-:S12]  /*4ae0*/  HFMA2 R5, -RZ, RZ, 0, 6.973743438720703125e-06 ;  /* 0x00000075ff057431 */ /* 0x000fd800000001ff */
        /* <DEDUP_REMOVED lines=59> */
[----:B------:R-:W-:-:S12]  /*4ea0*/  HFMA2 R5, -RZ, RZ, 0, 7.331371307373046875e-06 ;  /* 0x0000007bff057431 */ /* 0x000fd800000001ff */
        /* <DEDUP_REMOVED lines=29> */
[----:B------:R-:W-:-:S12]  /*5080*/  HFMA2 R5, -RZ, RZ, 0, 7.51018524169921875e-06 ;  /* 0x0000007eff057431 */ /* 0x000fd800000001ff */
        /* <DEDUP_REMOVED lines=29> */
[----:B------:R-:W-:-:S12]  /*5260*/  HFMA2 R5, -RZ, RZ, 0, 7.688999176025390625e-06 ;  /* 0x00000081ff057431 */ /* 0x000fd800000001ff */
        /* <DEDUP_REMOVED lines=29> */
[----:B------:R-:W-:-:S12]  /*5440*/  HFMA2 R5, -RZ, RZ, 0, 7.8678131103515625e-06 ;  /* 0x00000084ff057431 */ /* 0x000fd800000001ff */
        /* <DEDUP_REMOVED lines=29> */
[----:B------:R-:W-:-:S12]  /*5620*/  HFMA2 R5, -RZ, RZ, 0, 8.046627044677734375e-06 ;  /* 0x00000087ff057431 */ /* 0x000fd800000001ff */
        /* <DEDUP_REMOVED lines=29> */
[----:B------:R-:W-:-:S12]  /*5800*/  HFMA2 R5, -RZ, RZ, 0, 8.22544097900390625e-06 ;  /* 0x0000008aff057431 */ /* 0x000fd800000001ff */
        /* <DEDUP_REMOVED lines=29> */
[----:B------:R-:W-:-:S12]  /*59e0*/  HFMA2 R5, -RZ, RZ, 0, 8.404254913330078125e-06 ;  /* 0x0000008dff057431 */ /* 0x000fd800000001ff */
        /* <DEDUP_REMOVED lines=29> */
[----:B------:R-:W-:-:S12]  /*5bc0*/  HFMA2 R5, -RZ, RZ, 0, 8.58306884765625e-06 ;  /* 0x00000090ff057431 */ /* 0x000fd800000001ff */
        /* <DEDUP_REMOVED lines=29> */
[----:B------:R-:W-:-:S12]  /*5da0*/  HFMA2 R5, -RZ, RZ, 0, 8.761882781982421875e-06 ;  /* 0x00000093ff057431 */ /* 0x000fd800000001ff */
        /* <DEDUP_REMOVED lines=59> */
[----:B------:R-:W-:-:S12]  /*6160*/  HFMA2 R5, -RZ, RZ, 0, 9.119510650634765625e-06 ;  /* 0x00000099ff057431 */ /* 0x000fd800000001ff */
        /* <DEDUP_REMOVED lines=29> */
[----:B------:R-:W-:-:S12]  /*6340*/  HFMA2 R5, -RZ, RZ, 0, 9.2983245849609375e-06 ;  /* 0x0000009cff057431 */ /* 0x000fd800000001ff */
        /* <DEDUP_REMOVED lines=29> */
[----:B------:R-:W-:-:S12]  /*6520*/  HFMA2 R5, -RZ, RZ, 0, 9.477138519287109375e-06 ;  /* 0x0000009fff057431 */ /* 0x000fd800000001ff */
        /* <DEDUP_REMOVED lines=29> */
[----:B------:R-:W-:-:S12]  /*6700*/  HFMA2 R5, -RZ, RZ, 0, 9.65595245361328125e-06 ;  /* 0x000000a2ff057431 */ /* 0x000fd800000001ff */
        /* <DEDUP_REMOVED lines=29> */
[----:B------:R-:W-:-:S12]  /*68e0*/  HFMA2 R5, -RZ, RZ, 0, 9.834766387939453125e-06 ;  /* 0x000000a5ff057431 */ /* 0x000fd800000001ff */
        /* <DEDUP_REMOVED lines=29> */
[----:B------:R-:W-:-:S12]  /*6ac0*/  HFMA2 R5, -RZ, RZ, 0, 1.0013580322265625e-05 ;  /* 0x000000a8ff057431 */ /* 0x000fd800000001ff */
        /* <DEDUP_REMOVED lines=29> */
[----:B------:R-:W-:-:S12]  /*6ca0*/  HFMA2 R5, -RZ, RZ, 0, 1.0192394256591796875e-05 ;  /* 0x000000abff057431 */ /* 0x000fd800000001ff */
        /* <DEDUP_REMOVED lines=29> */
[----:B------:R-:W-:-:S12]  /*6e80*/  HFMA2 R5, -RZ, RZ, 0, 1.037120819091796875e-05 ;  /* 0x000000aeff057431 */ /* 0x000fd800000001ff */
        /* <DEDUP_REMOVED lines=29> */
[----:B------:R-:W-:-:S12]  /*7060*/  HFMA2 R5, -RZ, RZ, 0, 1.0550022125244140625e-05 ;  /* 0x000000b1ff057431 */ /* 0x000fd800000001ff */
        /* <DEDUP_REMOVED lines=59> */
[----:B------:R-:W-:-:S12]  /*7420*/  HFMA2 R5, -RZ, RZ, 0, 1.0907649993896484375e-05 ;  /* 0x000000b7ff057431 */ /* 0x000fd800000001ff */
        /* <DEDUP_REMOVED lines=29> */
[----:B------:R-:W-:-:S12]  /*7600*/  HFMA2 R5, -RZ, RZ, 0, 1.108646392822265625e-05 ;  /* 0x000000baff057431 */ /* 0x000fd800000001ff */
        /* <DEDUP_REMOVED lines=29> */
[----:B------:R-:W-:-:S12]  /*77e0*/  HFMA2 R5, -RZ, RZ, 0, 1.1265277862548828125e-05 ;  /* 0x000000bdff057431 */ /* 0x000fd800000001ff */
        /* <DEDUP_REMOVED lines=29> */
[----:B------:R-:W-:-:S12]  /*79c0*/  HFMA2 R5, -RZ, RZ, 0, 1.1444091796875e-05 ;  /* 0x000000c0ff057431 */ /* 0x000fd800000001ff */
        /* <DEDUP_REMOVED lines=29> */
[----:B------:R-:W-:-:S12]  /*7ba0*/  HFMA2 R5, -RZ, RZ, 0, 1.1622905731201171875e-05 ;  /* 0x000000c3ff057431 */ /* 0x000fd800000001ff */
        /* <DEDUP_REMOVED lines=29> */
[----:B------:R-:W-:-:S12]  /*7d80*/  HFMA2 R5, -RZ, RZ, 0, 1.180171966552734375e-05 ;  /* 0x000000c6ff057431 */ /* 0x000fd800000001ff */
        /* <DEDUP_REMOVED lines=29> */
[----:B------:R-:W-:-:S12]  /*7f60*/  HFMA2 R5, -RZ, RZ, 0, 1.1980533599853515625e-05 ;  /* 0x000000c9ff057431 */ /* 0x000fd800000001ff */
        /* <DEDUP_REMOVED lines=29> */
[----:B------:R-:W-:-:S12]  /*8140*/  HFMA2 R5, -RZ, RZ, 0, 1.21593475341796875e-05 ;  /* 0x000000ccff057431 */ /* 0x000fd800000001ff */
        /* <DEDUP_REMOVED lines=29> */
[----:B------:R-:W-:-:S12]  /*8320*/  HFMA2 R5, -RZ, RZ, 0, 1.2338161468505859375e-05 ;  /* 0x000000cfff057431 */ /* 0x000fd800000001ff */
        /* <DEDUP_REMOVED lines=59> */
[----:B------:R-:W-:-:S12]  /*86e0*/  HFMA2 R5, -RZ, RZ, 0, 1.2695789337158203125e-05 ;  /* 0x000000d5ff057431 */ /* 0x000fd800000001ff */
        /* <DEDUP_REMOVED lines=29> */
[----:B------:R-:W-:-:S12]  /*88c0*/  HFMA2 R5, -RZ, RZ, 0, 1.2874603271484375e-05 ;  /* 0x000000d8ff057431 */ /* 0x000fd800000001ff */
        /* <DEDUP_REMOVED lines=29> */
[----:B------:R-:W-:-:S12]  /*8aa0*/  HFMA2 R5, -RZ, RZ, 0, 1.3053417205810546875e-05 ;  /* 0x000000dbff057431 */ /* 0x000fd800000001ff */
        /* <DEDUP_REMOVED lines=29> */
[----:B------:R-:W-:-:S12]  /*8c80*/  HFMA2 R5, -RZ, RZ, 0, 1.323223114013671875e-05 ;  /* 0x000000deff057431 */ /* 0x000fd800000001ff */
        /* <DEDUP_REMOVED lines=29> */
[----:B------:R-:W-:-:S12]  /*8e60*/  HFMA2 R5, -RZ, RZ, 0, 1.3411045074462890625e-05 ;  /* 0x000000e1ff057431 */ /* 0x000fd800000001ff */
        /* <DEDUP_REMOVED lines=29> */
[----:B------:R-:W-:-:S12]  /*9040*/  HFMA2 R5, -RZ, RZ, 0, 1.35898590087890625e-05 ;  /* 0x000000e4ff057431 */ /* 0x000fd800000001ff */
        /* <DEDUP_REMOVED lines=29> */
[----:B------:R-:W-:-:S12]  /*9220*/  HFMA2 R5, -RZ, RZ, 0, 1.3768672943115234375e-05 ;  /* 0x000000e7ff057431 */ /* 0x000fd800000001ff */
        /* <DEDUP_REMOVED lines=29> */
[----:B------:R-:W-:-:S12]  /*9400*/  HFMA2 R5, -RZ, RZ, 0, 1.394748687744140625e-05 ;  /* 0x000000eaff057431 */ /* 0x000fd800000001ff */
        /* <DEDUP_REMOVED lines=29> */
[----:B------:R-:W-:-:S12]  /*95e0*/  HFMA2 R5, -RZ, RZ, 0, 1.4126300811767578125e-05 ;  /* 0x000000edff057431 */ /* 0x000fd800000001ff */
        /* <DEDUP_REMOVED lines=59> */
[----:B------:R-:W-:-:S12]  /*99a0*/  HFMA2 R5, -RZ, RZ, 0, 1.4483928680419921875e-05 ;  /* 0x000000f3ff057431 */ /* 0x000fd800000001ff */
        /* <DEDUP_REMOVED lines=29> */
[----:B------:R-:W-:-:S12]  /*9b80*/  HFMA2 R5, -RZ, RZ, 0, 1.466274261474609375e-05 ;  /* 0x000000f6ff057431 */ /* 0x000fd800000001ff */
        /* <DEDUP_REMOVED lines=29> */
[----:B------:R-:W-:-:S12]  /*9d60*/  HFMA2 R5, -RZ, RZ, 0, 1.4841556549072265625e-05 ;  /* 0x000000f9ff057431 */ /* 0x000fd800000001ff */
        /* <DEDUP_REMOVED lines=29> */
[----:B------:R-:W-:-:S12]  /*9f40*/  HFMA2 R5, -RZ, RZ, 0, 1.50203704833984375e-05 ;  /* 0x000000fcff057431 */ /* 0x000fd800000001ff */
        /* <DEDUP_REMOVED lines=29> */
[----:B------:R-:W-:-:S12]  /*a120*/  HFMA2 R5, -RZ, RZ, 0, 1.5199184417724609375e-05 ;  /* 0x000000ffff057431 */ /* 0x000fd800000001ff */
        /* <DEDUP_REMOVED lines=29> */
[----:B------:R-:W-:-:S12]  /*a300*/  HFMA2 R5, -RZ, RZ, 0, 1.537799835205078125e-05 ;  /* 0x00000102ff057431 */ /* 0x000fd800000001ff */
        /* <DEDUP_REMOVED lines=29> */
[----:B------:R-:W-:-:S12]  /*a4e0*/  HFMA2 R5, -RZ, RZ, 0, 1.5556812286376953125e-05 ;  /* 0x00000105ff057431 */ /* 0x000fd800000001ff */
        /* <DEDUP_REMOVED lines=29> */
[----:B------:R-:W-:-:S12]  /*a6c0*/  HFMA2 R5, -RZ, RZ, 0, 1.5735626220703125e-05 ;  /* 0x00000108ff057431 */ /* 0x000fd800000001ff */
        /* <DEDUP_REMOVED lines=29> */
[----:B------:R-:W-:-:S12]  /*a8a0*/  HFMA2 R5, -RZ, RZ, 0, 1.5914440155029296875e-05 ;  /* 0x0000010bff057431 */ /* 0x000fd800000001ff */
        /* <DEDUP_REMOVED lines=59> */
[----:B------:R-:W-:-:S12]  /*ac60*/  HFMA2 R5, -RZ, RZ, 0, 1.6272068023681640625e-05 ;  /* 0x00000111ff057431 */ /* 0x000fd800000001ff */
        /* <DEDUP_REMOVED lines=29> */
[----:B------:R-:W-:-:S12]  /*ae40*/  HFMA2 R5, -RZ, RZ, 0, 1.64508819580078125e-05 ;  /* 0x00000114ff057431 */ /* 0x000fd800000001ff */
        /* <DEDUP_REMOVED lines=29> */
[----:B------:R-:W-:-:S12]  /*b020*/  HFMA2 R5, -RZ, RZ, 0, 1.6629695892333984375e-05 ;  /* 0x00000117ff057431 */ /* 0x000fd800000001ff */
        /* <DEDUP_REMOVED lines=29> */
[----:B------:R-:W-:-:S12]  /*b200*/  HFMA2 R5, -RZ, RZ, 0, 1.680850982666015625e-05 ;  /* 0x0000011aff057431 */ /* 0x000fd800000001ff */
        /* <DEDUP_REMOVED lines=29> */
[----:B------:R-:W-:-:S12]  /*b3e0*/  HFMA2 R5, -RZ, RZ, 0, 1.6987323760986328125e-05 ;  /* 0x0000011dff057431 */ /* 0x000fd800000001ff */
        /* <DEDUP_REMOVED lines=29> */
[----:B------:R-:W-:-:S12]  /*b5c0*/  HFMA2 R5, -RZ, RZ, 0, 1.71661376953125e-05 ;  /* 0x00000120ff057431 */ /* 0x000fd800000001ff */
        /* <DEDUP_REMOVED lines=29> */
[----:B------:R-:W-:-:S12]  /*b7a0*/  HFMA2 R5, -RZ, RZ, 0, 1.7344951629638671875e-05 ;  /* 0x00000123ff057431 */ /* 0x000fd800000001ff */
        /* <DEDUP_REMOVED lines=29> */
[----:B------:R-:W-:-:S12]  /*b980*/  HFMA2 R5, -RZ, RZ, 0, 1.752376556396484375e-05 ;  /* 0x00000126ff057431 */ /* 0x000fd800000001ff */
        /* <DEDUP_REMOVED lines=29> */
[----:B------:R-:W-:-:S12]  /*bb60*/  HFMA2 R5, -RZ, RZ, 0, 1.7702579498291015625e-05 ;  /* 0x00000129ff057431 */ /* 0x000fd800000001ff */
        /* <DEDUP_REMOVED lines=59> */
[----:B------:R-:W-:-:S12]  /*bf20*/  HFMA2 R5, -RZ, RZ, 0, 1.8060207366943359375e-05 ;  /* 0x0000012fff057431 */ /* 0x000fd800000001ff */
        /* <DEDUP_REMOVED lines=29> */
[----:B------:R-:W-:-:S12]  /*c100*/  HFMA2 R5, -RZ, RZ, 0, 1.823902130126953125e-05 ;  /* 0x00000132ff057431 */ /* 0x000fd800000001ff */
        /* <DEDUP_REMOVED lines=29> */
[----:B------:R-:W-:-:S12]  /*c2e0*/  HFMA2 R5, -RZ, RZ, 0, 1.8417835235595703125e-05 ;  /* 0x00000135ff057431 */ /* 0x000fd800000001ff */
        /* <DEDUP_REMOVED lines=29> */
[----:B------:R-:W-:-:S12]  /*c4c0*/  HFMA2 R5, -RZ, RZ, 0, 1.8596649169921875e-05 ;  /* 0x00000138ff057431 */ /* 0x000fd800000001ff */
        /* <DEDUP_REMOVED lines=29> */
[----:B------:R-:W-:-:S12]  /*c6a0*/  HFMA2 R5, -RZ, RZ, 0, 1.8775463104248046875e-05 ;  /* 0x0000013bff057431 */ /* 0x000fd800000001ff */
        /* <DEDUP_REMOVED lines=29> */
[----:B------:R-:W-:-:S12]  /*c880*/  HFMA2 R5, -RZ, RZ, 0, 1.895427703857421875e-05 ;  /* 0x0000013eff057431 */ /* 0x000fd800000001ff */
        /* <DEDUP_REMOVED lines=29> */
[----:B------:R-:W-:-:S12]  /*ca60*/  HFMA2 R5, -RZ, RZ, 0, 1.9133090972900390625e-05 ;  /* 0x00000141ff057431 */ /* 0x000fd800000001ff */
        /* <DEDUP_REMOVED lines=29> */
[----:B------:R-:W-:-:S12]  /*cc40*/  HFMA2 R5, -RZ, RZ, 0, 1.93119049072265625e-05 ;  /* 0x00000144ff057431 */ /* 0x000fd800000001ff */
        /* <DEDUP_REMOVED lines=29> */
[----:B------:R-:W-:-:S12]  /*ce20*/  HFMA2 R5, -RZ, RZ, 0, 1.9490718841552734375e-05 ;  /* 0x00000147ff057431 */ /* 0x000fd800000001ff */
        /* <DEDUP_REMOVED lines=59> */
[----:B------:R-:W-:-:S12]  /*d1e0*/  HFMA2 R5, -RZ, RZ, 0, 1.9848346710205078125e-05 ;  /* 0x0000014dff057431 */ /* 0x000fd800000001ff */
        /* <DEDUP_REMOVED lines=29> */
[----:B------:R-:W-:-:S12]  /*d3c0*/  HFMA2 R5, -RZ, RZ, 0, 2.002716064453125e-05 ;  /* 0x00000150ff057431 */ /* 0x000fd800000001ff */
        /* <DEDUP_REMOVED lines=29> */
[----:B------:R-:W-:-:S12]  /*d5a0*/  HFMA2 R5, -RZ, RZ, 0, 2.0205974578857421875e-05 ;  /* 0x00000153ff057431 */ /* 0x000fd800000001ff */
        /* <DEDUP_REMOVED lines=29> */
[----:B------:R-:W-:-:S12]  /*d780*/  HFMA2 R5, -RZ, RZ, 0, 2.038478851318359375e-05 ;  /* 0x00000156ff057431 */ /* 0x000fd800000001ff */
        /* <DEDUP_REMOVED lines=29> */
[----:B------:R-:W-:-:S12]  /*d960*/  HFMA2 R5, -RZ, RZ, 0, 2.0563602447509765625e-05 ;  /* 0x00000159ff057431 */ /* 0x000fd800000001ff */
        /* <DEDUP_REMOVED lines=29> */
[----:B------:R-:W-:-:S12]  /*db40*/  HFMA2 R5, -RZ, RZ, 0, 2.07424163818359375e-05 ;  /* 0x0000015cff057431 */ /* 0x000fd800000001ff */
        /* <DEDUP_REMOVED lines=29> */
[----:B------:R-:W-:-:S12]  /*dd20*/  HFMA2 R5, -RZ, RZ, 0, 2.0921230316162109375e-05 ;  /* 0x0000015fff057431 */ /* 0x000fd800000001ff */
        /* <DEDUP_REMOVED lines=29> */
[----:B------:R-:W-:-:S12]  /*df00*/  HFMA2 R5, -RZ, RZ, 0, 2.110004425048828125e-05 ;  /* 0x00000162ff057431 */ /* 0x000fd800000001ff */
        /* <DEDUP_REMOVED lines=29> */
[----:B------:R-:W-:-:S12]  /*e0e0*/  HFMA2 R5, -RZ, RZ, 0, 2.1278858184814453125e-05 ;  /* 0x00000165ff057431 */ /* 0x000fd800000001ff */
        /* <DEDUP_REMOVED lines=59> */
[----:B------:R-:W-:-:S12]  /*e4a0*/  HFMA2 R5, -RZ, RZ, 0, 2.1636486053466796875e-05 ;  /* 0x0000016bff057431 */ /* 0x000fd800000001ff */
        /* <DEDUP_REMOVED lines=29> */
[----:B------:R-:W-:-:S12]  /*e680*/  HFMA2 R5, -RZ, RZ, 0, 2.181529998779296875e-05 ;  /* 0x0000016eff057431 */ /* 0x000fd800000001ff */
        /* <DEDUP_REMOVED lines=29> */
[----:B------:R-:W-:-:S12]  /*e860*/  HFMA2 R5, -RZ, RZ, 0, 2.1994113922119140625e-05 ;  /* 0x00000171ff057431 */ /* 0x000fd800000001ff */
        /* <DEDUP_REMOVED lines=29> */
[----:B------:R-:W-:-:S12]  /*ea40*/  HFMA2 R5, -RZ, RZ, 0, 2.21729278564453125e-05 ;  /* 0x00000174ff057431 */ /* 0x000fd800000001ff */
        /* <DEDUP_REMOVED lines=29> */
[----:B------:R-:W-:-:S12]  /*ec20*/  HFMA2 R5, -RZ, RZ, 0, 2.2351741790771484375e-05 ;  /* 0x00000177ff057431 */ /* 0x000fd800000001ff */
        /* <DEDUP_REMOVED lines=29> */
[----:B------:R-:W-:-:S12]  /*ee00*/  HFMA2 R5, -RZ, RZ, 0, 2.253055572509765625e-05 ;  /* 0x0000017aff057431 */ /* 0x000fd800000001ff */
        /* <DEDUP_REMOVED lines=29> */
[----:B------:R-:W-:-:S12]  /*efe0*/  HFMA2 R5, -RZ, RZ, 0, 2.2709369659423828125e-05 ;  /* 0x0000017dff057431 */ /* 0x000fd800000001ff */
        /* <DEDUP_REMOVED lines=29> */
[----:B------:R-:W-:-:S12]  /*f1c0*/  HFMA2 R5, -RZ, RZ, 0, 2.288818359375e-05 ;  /* 0x00000180ff057431 */ /* 0x000fd800000001ff */
        /* <DEDUP_REMOVED lines=29> */
[----:B------:R-:W-:-:S12]  /*f3a0*/  HFMA2 R5, -RZ, RZ, 0, 2.3066997528076171875e-05 ;  /* 0x00000183ff057431 */ /* 0x000fd800000001ff */
        /* <DEDUP_REMOVED lines=59> */
[----:B------:R-:W-:-:S12]  /*f760*/  HFMA2 R5, -RZ, RZ, 0, 2.3424625396728515625e-05 ;  /* 0x00000189ff057431 */ /* 0x000fd800000001ff */
        /* <DEDUP_REMOVED lines=29> */
[----:B------:R-:W-:-:S12]  /*f940*/  HFMA2 R5, -RZ, RZ, 0, 2.36034393310546875e-05 ;  /* 0x0000018cff057431 */ /* 0x000fd800000001ff */
        /* <DEDUP_REMOVED lines=29> */
[----:B------:R-:W-:-:S12]  /*fb20*/  HFMA2 R5, -RZ, RZ, 0, 2.3782253265380859375e-05 ;  /* 0x0000018fff057431 */ /* 0x000fd800000001ff */
        /* <DEDUP_REMOVED lines=29> */
[----:B------:R-:W-:-:S12]  /*fd00*/  HFMA2 R5, -RZ, RZ, 0, 2.396106719970703125e-05 ;  /* 0x00000192ff057431 */ /* 0x000fd800000001ff */
        /* <DEDUP_REMOVED lines=29> */
[----:B------:R-:W-:-:S12]  /*fee0*/  HFMA2 R5, -RZ, RZ, 0, 2.4139881134033203125e-05 ;  /* 0x00000195ff057431 */ /* 0x000fd800000001ff */
        /* <DEDUP_REMOVED lines=29> */
[----:B------:R-:W-:-:S12]  /*100c0*/  HFMA2 R5, -RZ, RZ, 0, 2.4318695068359375e-05 ;  /* 0x00000198ff057431 */ /* 0x000fd800000001ff */
        /* <DEDUP_REMOVED lines=29> */
[----:B------:R-:W-:-:S12]  /*102a0*/  HFMA2 R5, -RZ, RZ, 0, 2.4497509002685546875e-05 ;  /* 0x0000019bff057431 */ /* 0x000fd800000001ff */
        /* <DEDUP_REMOVED lines=29> */
[----:B------:R-:W-:-:S12]  /*10480*/  HFMA2 R5, -RZ, RZ, 0, 2.467632293701171875e-05 ;  /* 0x0000019eff057431 */ /* 0x000fd800000001ff */
        /* <DEDUP_REMOVED lines=29> */
[----:B------:R-:W-:-:S12]  /*10660*/  HFMA2 R5, -RZ, RZ, 0, 2.4855136871337890625e-05 ;  /* 0x000001a1ff057431 */ /* 0x000fd800000001ff */
        /* <DEDUP_REMOVED lines=59> */
[----:B------:R-:W-:-:S12]  /*10a20*/  HFMA2 R5, -RZ, RZ, 0, 2.5212764739990234375e-05 ;  /* 0x000001a7ff057431 */ /* 0x000fd800000001ff */
        /* <DEDUP_REMOVED lines=29> */
[----:B------:R-:W-:-:S12]  /*10c00*/  HFMA2 R5, -RZ, RZ, 0, 2.539157867431640625e-05 ;  /* 0x000001aaff057431 */ /* 0x000fd800000001ff */
        /* <DEDUP_REMOVED lines=29> */
[----:B------:R-:W-:-:S12]  /*10de0*/  HFMA2 R5, -RZ, RZ, 0, 2.5570392608642578125e-05 ;  /* 0x000001adff057431 */ /* 0x000fd800000001ff */
        /* <DEDUP_REMOVED lines=29> */
[----:B------:R-:W-:-:S12]  /*10fc0*/  HFMA2 R5, -RZ, RZ, 0, 2.574920654296875e-05 ;  /* 0x000001b0ff057431 */ /* 0x000fd800000001ff */
        /* <DEDUP_REMOVED lines=29> */
[----:B------:R-:W-:-:S12]  /*111a0*/  HFMA2 R5, -RZ, RZ, 0, 2.5928020477294921875e-05 ;  /* 0x000001b3ff057431 */ /* 0x000fd800000001ff */
        /* <DEDUP_REMOVED lines=29> */
[----:B------:R-:W-:-:S12]  /*11380*/  HFMA2 R5, -RZ, RZ, 0, 2.610683441162109375e-05 ;  /* 0x000001b6ff057431 */ /* 0x000fd800000001ff */
        /* <DEDUP_REMOVED lines=29> */
[----:B------:R-:W-:-:S12]  /*11560*/  HFMA2 R5, -RZ, RZ, 0, 2.6285648345947265625e-05 ;  /* 0x000001b9ff057431 */ /* 0x000fd800000001ff */
        /* <DEDUP_REMOVED lines=29> */
[----:B------:R-:W-:-:S12]  /*11740*/  HFMA2 R5, -RZ, RZ, 0, 2.64644622802734375e-05 ;  /* 0x000001bcff057431 */ /* 0x000fd800000001ff */
        /* <DEDUP_REMOVED lines=29> */
[----:B------:R-:W-:-:S12]  /*11920*/  HFMA2 R5, -RZ, RZ, 0, 2.6643276214599609375e-05 ;  /* 0x000001bfff057431 */ /* 0x000fd800000001ff */
        /* <DEDUP_REMOVED lines=59> */
[----:B------:R-:W-:-:S12]  /*11ce0*/  HFMA2 R5, -RZ, RZ, 0, 2.7000904083251953125e-05 ;  /* 0x000001c5ff057431 */ /* 0x000fd800000001ff */
        /* <DEDUP_REMOVED lines=29> */
[----:B------:R-:W-:-:S12]  /*11ec0*/  HFMA2 R5, -RZ, RZ, 0, 2.7179718017578125e-05 ;  /* 0x000001c8ff057431 */ /* 0x000fd800000001ff */
        /* <DEDUP_REMOVED lines=29> */
[----:B------:R-:W-:-:S12]  /*120a0*/  HFMA2 R5, -RZ, RZ, 0, 2.7358531951904296875e-05 ;  /* 0x000001cbff057431 */ /* 0x000fd800000001ff */
        /* <DEDUP_REMOVED lines=29> */
[----:B------:R-:W-:-:S12]  /*12280*/  HFMA2 R5, -RZ, RZ, 0, 2.753734588623046875e-05 ;  /* 0x000001ceff057431 */ /* 0x000fd800000001ff */
        /* <DEDUP_REMOVED lines=29> */
[----:B------:R-:W-:-:S12]  /*12460*/  HFMA2 R5, -RZ, RZ, 0, 2.7716159820556640625e-05 ;  /* 0x000001d1ff057431 */ /* 0x000fd800000001ff */
        /* <DEDUP_REMOVED lines=29> */
[----:B------:R-:W-:-:S12]  /*12640*/  HFMA2 R5, -RZ, RZ, 0, 2.78949737548828125e-05 ;  /* 0x000001d4ff057431 */ /* 0x000fd800000001ff */
        /* <DEDUP_REMOVED lines=29> */
[----:B------:R-:W-:-:S12]  /*12820*/  HFMA2 R5, -RZ, RZ, 0, 2.8073787689208984375e-05 ;  /* 0x000001d7ff057431 */ /* 0x000fd800000001ff */
        /* <DEDUP_REMOVED lines=29> */
[----:B------:R-:W-:-:S12]  /*12a00*/  HFMA2 R5, -RZ, RZ, 0, 2.825260162353515625e-05 ;  /* 0x000001daff057431 */ /* 0x000fd800000001ff */
        /* <DEDUP_REMOVED lines=29> */
[----:B------:R-:W-:-:S12]  /*12be0*/  HFMA2 R5, -RZ, RZ, 0, 2.8431415557861328125e-05 ;  /* 0x000001ddff057431 */ /* 0x000fd800000001ff */
        /* <DEDUP_REMOVED lines=59> */
[----:B------:R-:W-:-:S12]  /*12fa0*/  HFMA2 R5, -RZ, RZ, 0, 2.8789043426513671875e-05 ;  /* 0x000001e3ff057431 */ /* 0x000fd800000001ff */
        /* <DEDUP_REMOVED lines=29> */
[----:B------:R-:W-:-:S12]  /*13180*/  HFMA2 R5, -RZ, RZ, 0, 2.896785736083984375e-05 ;  /* 0x000001e6ff057431 */ /* 0x000fd800000001ff */
        /* <DEDUP_REMOVED lines=29> */
[----:B------:R-:W-:-:S12]  /*13360*/  HFMA2 R5, -RZ, RZ, 0, 2.9146671295166015625e-05 ;  /* 0x000001e9ff057431 */ /* 0x000fd800000001ff */
        /* <DEDUP_REMOVED lines=29> */
[----:B------:R-:W-:-:S12]  /*13540*/  HFMA2 R5, -RZ, RZ, 0, 2.93254852294921875e-05 ;  /* 0x000001ecff057431 */ /* 0x000fd800000001ff */
        /* <DEDUP_REMOVED lines=29> */
[----:B------:R-:W-:-:S12]  /*13720*/  HFMA2 R5, -RZ, RZ, 0, 2.9504299163818359375e-05 ;  /* 0x000001efff057431 */ /* 0x000fd800000001ff */
        /* <DEDUP_REMOVED lines=29> */
[----:B------:R-:W-:-:S12]  /*13900*/  HFMA2 R5, -RZ, RZ, 0, 2.968311309814453125e-05 ;  /* 0x000001f2ff057431 */ /* 0x000fd800000001ff */
        /* <DEDUP_REMOVED lines=29> */
[----:B------:R-:W-:-:S12]  /*13ae0*/  HFMA2 R5, -RZ, RZ, 0, 2.9861927032470703125e-05 ;  /* 0x000001f5ff057431 */ /* 0x000fd800000001ff */
        /* <DEDUP_REMOVED lines=29> */
[----:B------:R-:W-:-:S12]  /*13cc0*/  HFMA2 R5, -RZ, RZ, 0, 3.0040740966796875e-05 ;  /* 0x000001f8ff057431 */ /* 0x000fd800000001ff */
        /* <DEDUP_REMOVED lines=29> */
[----:B------:R-:W-:-:S12]  /*13ea0*/  HFMA2 R5, -RZ, RZ, 0, 3.0219554901123046875e-05 ;  /* 0x000001fbff057431 */ /* 0x000fd800000001ff */
        /* <DEDUP_REMOVED lines=59> */
[----:B------:R-:W-:-:S12]  /*14260*/  HFMA2 R5, -RZ, RZ, 0, 3.0577182769775390625e-05 ;  /* 0x00000201ff057431 */ /* 0x000fd800000001ff */
        /* <DEDUP_REMOVED lines=29> */
[----:B------:R-:W-:-:S12]  /*14440*/  HFMA2 R5, -RZ, RZ, 0, 3.07559967041015625e-05 ;  /* 0x00000204ff057431 */ /* 0x000fd800000001ff */
        /* <DEDUP_REMOVED lines=29> */
[----:B------:R-:W-:-:S12]  /*14620*/  HFMA2 R5, -RZ, RZ, 0, 3.0934810638427734375e-05 ;  /* 0x00000207ff057431 */ /* 0x000fd800000001ff */
        /* <DEDUP_REMOVED lines=29> */
[----:B------:R-:W-:-:S12]  /*14800*/  HFMA2 R5, -RZ, RZ, 0, 3.111362457275390625e-05 ;  /* 0x0000020aff057431 */ /* 0x000fd800000001ff */
        /* <DEDUP_REMOVED lines=29> */
[----:B------:R-:W-:-:S12]  /*149e0*/  HFMA2 R5, -RZ, RZ, 0, 3.1292438507080078125e-05 ;  /* 0x0000020dff057431 */ /* 0x000fd800000001ff */
        /* <DEDUP_REMOVED lines=29> */
[----:B------:R-:W-:-:S12]  /*14bc0*/  HFMA2 R5, -RZ, RZ, 0, 3.147125244140625e-05 ;  /* 0x00000210ff057431 */ /* 0x000fd800000001ff */
        /* <DEDUP_REMOVED lines=29> */
[----:B------:R-:W-:-:S12]  /*14da0*/  HFMA2 R5, -RZ, RZ, 0, 3.1650066375732421875e-05 ;  /* 0x00000213ff057431 */ /* 0x000fd800000001ff */
        /* <DEDUP_REMOVED lines=29> */
[----:B------:R-:W-:-:S12]  /*14f80*/  HFMA2 R5, -RZ, RZ, 0, 3.182888031005859375e-05 ;  /* 0x00000216ff057431 */ /* 0x000fd800000001ff */
        /* <DEDUP_REMOVED lines=29> */
[----:B------:R-:W-:-:S12]  /*15160*/  HFMA2 R5, -RZ, RZ, 0, 3.2007694244384765625e-05 ;  /* 0x00000219ff057431 */ /* 0x000fd800000001ff */
        /* <DEDUP_REMOVED lines=59> */
[----:B------:R-:W-:-:S12]  /*15520*/  HFMA2 R5, -RZ, RZ, 0, 3.2365322113037109375e-05 ;  /* 0x0000021fff057431 */ /* 0x000fd800000001ff */
        /* <DEDUP_REMOVED lines=29> */
[----:B------:R-:W-:-:S12]  /*15700*/  HFMA2 R5, -RZ, RZ, 0, 3.254413604736328125e-05 ;  /* 0x00000222ff057431 */ /* 0x000fd800000001ff */
        /* <DEDUP_REMOVED lines=29> */
[----:B------:R-:W-:-:S12]  /*158e0*/  HFMA2 R5, -RZ, RZ, 0, 3.2722949981689453125e-05 ;  /* 0x00000225ff057431 */ /* 0x000fd800000001ff */
        /* <DEDUP_REMOVED lines=29> */
[----:B------:R-:W-:-:S12]  /*15ac0*/  HFMA2 R5, -RZ, RZ, 0, 3.2901763916015625e-05 ;  /* 0x00000228ff057431 */ /* 0x000fd800000001ff */
        /* <DEDUP_REMOVED lines=29> */
[----:B------:R-:W-:-:S12]  /*15ca0*/  HFMA2 R5, -RZ, RZ, 0, 3.3080577850341796875e-05 ;  /* 0x0000022bff057431 */ /* 0x000fd800000001ff */
        /* <DEDUP_REMOVED lines=29> */
[----:B------:R-:W-:-:S12]  /*15e80*/  HFMA2 R5, -RZ, RZ, 0, 3.325939178466796875e-05 ;  /* 0x0000022eff057431 */ /* 0x000fd800000001ff */
        /* <DEDUP_REMOVED lines=29> */
[----:B------:R-:W-:-:S12]  /*16060*/  HFMA2 R5, -RZ, RZ, 0, 3.3438205718994140625e-05 ;  /* 0x00000231ff057431 */ /* 0x000fd800000001ff */
        /* <DEDUP_REMOVED lines=29> */
[----:B------:R-:W-:-:S12]  /*16240*/  HFMA2 R5, -RZ, RZ, 0, 3.36170196533203125e-05 ;  /* 0x00000234ff057431 */ /* 0x000fd800000001ff */
        /* <DEDUP_REMOVED lines=29> */
[----:B------:R-:W-:-:S12]  /*16420*/  HFMA2 R5, -RZ, RZ, 0, 3.3795833587646484375e-05 ;  /* 0x00000237ff057431 */ /* 0x000fd800000001ff */
        /* <DEDUP_REMOVED lines=59> */
[----:B------:R-:W-:-:S12]  /*167e0*/  HFMA2 R5, -RZ, RZ, 0, 3.4153461456298828125e-05 ;  /* 0x0000023dff057431 */ /* 0x000fd800000001ff */
        /* <DEDUP_REMOVED lines=29> */
[----:B------:R-:W-:-:S12]  /*169c0*/  HFMA2 R5, -RZ, RZ, 0, 3.4332275390625e-05 ;  /* 0x00000240ff057431 */ /* 0x000fd800000001ff */
        /* <DEDUP_REMOVED lines=29> */
[----:B------:R-:W-:-:S12]  /*16ba0*/  HFMA2 R5, -RZ, RZ, 0, 3.4511089324951171875e-05 ;  /* 0x00000243ff057431 */ /* 0x000fd800000001ff */
        /* <DEDUP_REMOVED lines=29> */
[----:B------:R-:W-:-:S12]  /*16d80*/  HFMA2 R5, -RZ, RZ, 0, 3.468990325927734375e-05 ;  /* 0x00000246ff057431 */ /* 0x000fd800000001ff */
        /* <DEDUP_REMOVED lines=29> */
[----:B------:R-:W-:-:S12]  /*16f60*/  HFMA2 R5, -RZ, RZ, 0, 3.4868717193603515625e-05 ;  /* 0x00000249ff057431 */ /* 0x000fd800000001ff */
        /* <DEDUP_REMOVED lines=29> */
[----:B------:R-:W-:-:S12]  /*17140*/  HFMA2 R5, -RZ, RZ, 0, 3.50475311279296875e-05 ;  /* 0x0000024cff057431 */ /* 0x000fd800000001ff */
        /* <DEDUP_REMOVED lines=29> */
[----:B------:R-:W-:-:S12]  /*17320*/  HFMA2 R5, -RZ, RZ, 0, 3.5226345062255859375e-05 ;  /* 0x0000024fff057431 */ /* 0x000fd800000001ff */
        /* <DEDUP_REMOVED lines=29> */
[----:B------:R-:W-:-:S12]  /*17500*/  HFMA2 R5, -RZ, RZ, 0, 3.540515899658203125e-05 ;  /* 0x00000252ff057431 */ /* 0x000fd800000001ff */
        /* <DEDUP_REMOVED lines=29> */
[----:B------:R-:W-:-:S12]  /*176e0*/  HFMA2 R5, -RZ, RZ, 0, 3.5583972930908203125e-05 ;  /* 0x00000255ff057431 */ /* 0x000fd800000001ff */
        /* <DEDUP_REMOVED lines=59> */
[----:B------:R-:W-:-:S12]  /*17aa0*/  HFMA2 R5, -RZ, RZ, 0, 3.5941600799560546875e-05 ;  /* 0x0000025bff057431 */ /* 0x000fd800000001ff */
        /* <DEDUP_REMOVED lines=29> */
[----:B------:R-:W-:-:S12]  /*17c80*/  HFMA2 R5, -RZ, RZ, 0, 3.612041473388671875e-05 ;  /* 0x0000025eff057431 */ /* 0x000fd800000001ff */
        /* <DEDUP_REMOVED lines=29> */
[----:B------:R-:W-:-:S12]  /*17e60*/  HFMA2 R5, -RZ, RZ, 0, 3.6299228668212890625e-05 ;  /* 0x00000261ff057431 */ /* 0x000fd800000001ff */
        /* <DEDUP_REMOVED lines=29> */
[----:B------:R-:W-:-:S12]  /*18040*/  HFMA2 R5, -RZ, RZ, 0, 3.64780426025390625e-05 ;  /* 0x00000264ff057431 */ /* 0x000fd800000001ff */
        /* <DEDUP_REMOVED lines=29> */
[----:B------:R-:W-:-:S12]  /*18220*/  HFMA2 R5, -RZ, RZ, 0, 3.6656856536865234375e-05 ;  /* 0x00000267ff057431 */ /* 0x000fd800000001ff */
        /* <DEDUP_REMOVED lines=29> */
[----:B------:R-:W-:-:S12]  /*18400*/  HFMA2 R5, -RZ, RZ, 0, 3.683567047119140625e-05 ;  /* 0x0000026aff057431 */ /* 0x000fd800000001ff */
        /* <DEDUP_REMOVED lines=29> */
[----:B------:R-:W-:-:S12]  /*185e0*/  HFMA2 R5, -RZ, RZ, 0, 3.7014484405517578125e-05 ;  /* 0x0000026dff057431 */ /* 0x000fd800000001ff */
        /* <DEDUP_REMOVED lines=29> */
[----:B------:R-:W-:-:S12]  /*187c0*/  HFMA2 R5, -RZ, RZ, 0, 3.719329833984375e-05 ;  /* 0x00000270ff057431 */ /* 0x000fd800000001ff */
        /* <DEDUP_REMOVED lines=29> */
[----:B------:R-:W-:-:S12]  /*189a0*/  HFMA2 R5, -RZ, RZ, 0, 3.7372112274169921875e-05 ;  /* 0x00000273ff057431 */ /* 0x000fd800000001ff */
        /* <DEDUP_REMOVED lines=59> */
[----:B------:R-:W-:-:S12]  /*18d60*/  HFMA2 R5, -RZ, RZ, 0, 3.7729740142822265625e-05 ;  /* 0x00000279ff057431 */ /* 0x000fd800000001ff */
        /* <DEDUP_REMOVED lines=29> */
[----:B------:R-:W-:-:S12]  /*18f40*/  HFMA2 R5, -RZ, RZ, 0, 3.79085540771484375e-05 ;  /* 0x0000027cff057431 */ /* 0x000fd800000001ff */
        /* <DEDUP_REMOVED lines=29> */
[----:B------:R-:W-:-:S12]  /*19120*/  HFMA2 R5, -RZ, RZ, 0, 3.8087368011474609375e-05 ;  /* 0x0000027fff057431 */ /* 0x000fd800000001ff */
        /* <DEDUP_REMOVED lines=29> */
[----:B------:R-:W-:-:S12]  /*19300*/  HFMA2 R5, -RZ, RZ, 0, 3.826618194580078125e-05 ;  /* 0x00000282ff057431 */ /* 0x000fd800000001ff */
        /* <DEDUP_REMOVED lines=29> */
[----:B------:R-:W-:-:S12]  /*194e0*/  HFMA2 R5, -RZ, RZ, 0, 3.8444995880126953125e-05 ;  /* 0x00000285ff057431 */ /* 0x000fd800000001ff */
        /* <DEDUP_REMOVED lines=29> */
[----:B------:R-:W-:-:S12]  /*196c0*/  HFMA2 R5, -RZ, RZ, 0, 3.8623809814453125e-05 ;  /* 0x00000288ff057431 */ /* 0x000fd800000001ff */
        /* <DEDUP_REMOVED lines=29> */
[----:B------:R-:W-:-:S12]  /*198a0*/  HFMA2 R5, -RZ, RZ, 0, 3.8802623748779296875e-05 ;  /* 0x0000028bff057431 */ /* 0x000fd800000001ff */
        /* <DEDUP_REMOVED lines=29> */
[----:B------:R-:W-:-:S12]  /*19a80*/  HFMA2 R5, -RZ, RZ, 0, 3.898143768310546875e-05 ;  /* 0x0000028eff057431 */ /* 0x000fd800000001ff */
        /* <DEDUP_REMOVED lines=29> */
[----:B------:R-:W-:-:S12]  /*19c60*/  HFMA2 R5, -RZ, RZ, 0, 3.9160251617431640625e-05 ;  /* 0x00000291ff057431 */ /* 0x000fd800000001ff */
        /* <DEDUP_REMOVED lines=59> */
[----:B------:R-:W-:-:S12]  /*1a020*/  HFMA2 R5, -RZ, RZ, 0, 3.9517879486083984375e-05 ;  /* 0x00000297ff057431 */ /* 0x000fd800000001ff */
        /* <DEDUP_REMOVED lines=29> */
[----:B------:R-:W-:-:S12]  /*1a200*/  HFMA2 R5, -RZ, RZ, 0, 3.969669342041015625e-05 ;  /* 0x0000029aff057431 */ /* 0x000fd800000001ff */
        /* <DEDUP_REMOVED lines=29> */
[----:B------:R-:W-:-:S12]  /*1a3e0*/  HFMA2 R5, -RZ, RZ, 0, 3.9875507354736328125e-05 ;  /* 0x0000029dff057431 */ /* 0x000fd800000001ff */
        /* <DEDUP_REMOVED lines=29> */
[----:B------:R-:W-:-:S12]  /*1a5c0*/  HFMA2 R5, -RZ, RZ, 0, 4.00543212890625e-05 ;  /* 0x000002a0ff057431 */ /* 0x000fd800000001ff */
        /* <DEDUP_REMOVED lines=29> */
[----:B------:R-:W-:-:S12]  /*1a7a0*/  HFMA2 R5, -RZ, RZ, 0, 4.0233135223388671875e-05 ;  /* 0x000002a3ff057431 */ /* 0x000fd800000001ff */
        /* <DEDUP_REMOVED lines=29> */
[----:B------:R-:W-:-:S12]  /*1a980*/  HFMA2 R5, -RZ, RZ, 0, 4.041194915771484375e-05 ;  /* 0x000002a6ff057431 */ /* 0x000fd800000001ff */
        /* <DEDUP_REMOVED lines=29> */
[----:B------:R-:W-:-:S12]  /*1ab60*/  HFMA2 R5, -RZ, RZ, 0, 4.0590763092041015625e-05 ;  /* 0x000002a9ff057431 */ /* 0x000fd800000001ff */
        /* <DEDUP_REMOVED lines=29> */
[----:B------:R-:W-:-:S12]  /*1ad40*/  HFMA2 R5, -RZ, RZ, 0, 4.07695770263671875e-05 ;  /* 0x000002acff057431 */ /* 0x000fd800000001ff */
        /* <DEDUP_REMOVED lines=29> */
[----:B------:R-:W-:-:S12]  /*1af20*/  HFMA2 R5, -RZ, RZ, 0, 4.0948390960693359375e-05 ;  /* 0x000002afff057431 */ /* 0x000fd800000001ff */
        /* <DEDUP_REMOVED lines=59> */
[----:B------:R-:W-:-:S12]  /*1b2e0*/  HFMA2 R5, -RZ, RZ, 0, 4.1306018829345703125e-05 ;  /* 0x000002b5ff057431 */ /* 0x000fd800000001ff */
        /* <DEDUP_REMOVED lines=29> */
[----:B------:R-:W-:-:S12]  /*1b4c0*/  HFMA2 R5, -RZ, RZ, 0, 4.1484832763671875e-05 ;  /* 0x000002b8ff057431 */ /* 0x000fd800000001ff */
        /* <DEDUP_REMOVED lines=29> */
[----:B------:R-:W-:-:S12]  /*1b6a0*/  HFMA2 R5, -RZ, RZ, 0, 4.1663646697998046875e-05 ;  /* 0x000002bbff057431 */ /* 0x000fd800000001ff */
        /* <DEDUP_REMOVED lines=29> */
[----:B------:R-:W-:-:S12]  /*1b880*/  HFMA2 R5, -RZ, RZ, 0, 4.184246063232421875e-05 ;  /* 0x000002beff057431 */ /* 0x000fd800000001ff */
        /* <DEDUP_REMOVED lines=29> */
[----:B------:R-:W-:-:S12]  /*1ba60*/  HFMA2 R5, -RZ, RZ, 0, 4.2021274566650390625e-05 ;  /* 0x000002c1ff057431 */ /* 0x000fd800000001ff */
        /* <DEDUP_REMOVED lines=29> */
[----:B------:R-:W-:-:S12]  /*1bc40*/  HFMA2 R5, -RZ, RZ, 0, 4.22000885009765625e-05 ;  /* 0x000002c4ff057431 */ /* 0x000fd800000001ff */
        /* <DEDUP_REMOVED lines=29> */
[----:B------:R-:W-:-:S12]  /*1be20*/  HFMA2 R5, -RZ, RZ, 0, 4.2378902435302734375e-05 ;  /* 0x000002c7ff057431 */ /* 0x000fd800000001ff */
        /* <DEDUP_REMOVED lines=29> */
[----:B------:R-:W-:-:S12]  /*1c000*/  HFMA2 R5, -RZ, RZ, 0, 4.255771636962890625e-05 ;  /* 0x000002caff057431 */ /* 0x000fd800000001ff */
        /* <DEDUP_REMOVED lines=29> */
[----:B------:R-:W-:-:S12]  /*1c1e0*/  HFMA2 R5, -RZ, RZ, 0, 4.2736530303955078125e-05 ;  /* 0x000002cdff057431 */ /* 0x000fd800000001ff */
        /* <DEDUP_REMOVED lines=59> */
[----:B------:R-:W-:-:S12]  /*1c5a0*/  HFMA2 R5, -RZ, RZ, 0, 4.3094158172607421875e-05 ;  /* 0x000002d3ff057431 */ /* 0x000fd800000001ff */
        /* <DEDUP_REMOVED lines=29> */
[----:B------:R-:W-:-:S12]  /*1c780*/  HFMA2 R5, -RZ, RZ, 0, 4.327297210693359375e-05 ;  /* 0x000002d6ff057431 */ /* 0x000fd800000001ff */
        /* <DEDUP_REMOVED lines=29> */
[----:B------:R-:W-:-:S12]  /*1c960*/  HFMA2 R5, -RZ, RZ, 0, 4.3451786041259765625e-05 ;  /* 0x000002d9ff057431 */ /* 0x000fd800000001ff */
        /* <DEDUP_REMOVED lines=29> */
[----:B------:R-:W-:-:S12]  /*1cb40*/  HFMA2 R5, -RZ, RZ, 0, 4.36305999755859375e-05 ;  /* 0x000002dcff057431 */ /* 0x000fd800000001ff */
        /* <DEDUP_REMOVED lines=29> */
[----:B------:R-:W-:-:S12]  /*1cd20*/  HFMA2 R5, -RZ, RZ, 0, 4.3809413909912109375e-05 ;  /* 0x000002dfff057431 */ /* 0x000fd800000001ff */
        /* <DEDUP_REMOVED lines=29> */
[----:B------:R-:W-:-:S12]  /*1cf00*/  HFMA2 R5, -RZ, RZ, 0, 4.398822784423828125e-05 ;  /* 0x000002e2ff057431 */ /* 0x000fd800000001ff */
        /* <DEDUP_REMOVED lines=29> */
[----:B------:R-:W-:-:S12]  /*1d0e0*/  HFMA2 R5, -RZ, RZ, 0, 4.4167041778564453125e-05 ;  /* 0x000002e5ff057431 */ /* 0x000fd800000001ff */
        /* <DEDUP_REMOVED lines=29> */
[----:B------:R-:W-:-:S12]  /*1d2c0*/  HFMA2 R5, -RZ, RZ, 0, 4.4345855712890625e-05 ;  /* 0x000002e8ff057431 */ /* 0x000fd800000001ff */
        /* <DEDUP_REMOVED lines=29> */
[----:B------:R-:W-:-:S12]  /*1d4a0*/  HFMA2 R5, -RZ, RZ, 0, 4.4524669647216796875e-05 ;  /* 0x000002ebff057431 */ /* 0x000fd800000001ff */
        /* <DEDUP_REMOVED lines=59> */
[----:B------:R-:W-:-:S12]  /*1d860*/  HFMA2 R5, -RZ, RZ, 0, 4.4882297515869140625e-05 ;  /* 0x000002f1ff057431 */ /* 0x000fd800000001ff */
        /* <DEDUP_REMOVED lines=29> */
[----:B------:R-:W-:-:S12]  /*1da40*/  HFMA2 R5, -RZ, RZ, 0, 4.50611114501953125e-05 ;  /* 0x000002f4ff057431 */ /* 0x000fd800000001ff */
        /* <DEDUP_REMOVED lines=29> */
[----:B------:R-:W-:-:S12]  /*1dc20*/  HFMA2 R5, -RZ, RZ, 0, 4.5239925384521484375e-05 ;  /* 0x000002f7ff057431 */ /* 0x000fd800000001ff */
        /* <DEDUP_REMOVED lines=29> */
[----:B------:R-:W-:-:S12]  /*1de00*/  HFMA2 R5, -RZ, RZ, 0, 4.541873931884765625e-05 ;  /* 0x000002faff057431 */ /* 0x000fd800000001ff */
        /* <DEDUP_REMOVED lines=29> */
[----:B------:R-:W-:-:S12]  /*1dfe0*/  HFMA2 R5, -RZ, RZ, 0, 4.5597553253173828125e-05 ;  /* 0x000002fdff057431 */ /* 0x000fd800000001ff */
        /* <DEDUP_REMOVED lines=29> */
[----:B------:R-:W-:-:S12]  /*1e1c0*/  HFMA2 R5, -RZ, RZ, 0, 4.57763671875e-05 ;  /* 0x00000300ff057431 */ /* 0x000fd800000001ff */
        /* <DEDUP_REMOVED lines=29> */
[----:B------:R-:W-:-:S12]  /*1e3a0*/  HFMA2 R5, -RZ, RZ, 0, 4.5955181121826171875e-05 ;  /* 0x00000303ff057431 */ /* 0x000fd800000001ff */
        /* <DEDUP_REMOVED lines=29> */
[----:B------:R-:W-:-:S12]  /*1e580*/  HFMA2 R5, -RZ, RZ, 0, 4.613399505615234375e-05 ;  /* 0x00000306ff057431 */ /* 0x000fd800000001ff */
        /* <DEDUP_REMOVED lines=29> */
[----:B------:R-:W-:-:S12]  /*1e760*/  HFMA2 R5, -RZ, RZ, 0, 4.6312808990478515625e-05 ;  /* 0x00000309ff057431 */ /* 0x000fd800000001ff */
        /* <DEDUP_REMOVED lines=59> */
[----:B------:R-:W-:-:S12]  /*1eb20*/  HFMA2 R5, -RZ, RZ, 0, 4.6670436859130859375e-05 ;  /* 0x0000030fff057431 */ /* 0x000fd800000001ff */
        /* <DEDUP_REMOVED lines=29> */
[----:B------:R-:W-:-:S12]  /*1ed00*/  HFMA2 R5, -RZ, RZ, 0, 4.684925079345703125e-05 ;  /* 0x00000312ff057431 */ /* 0x000fd800000001ff */
        /* <DEDUP_REMOVED lines=29> */
[----:B------:R-:W-:-:S12]  /*1eee0*/  HFMA2 R5, -RZ, RZ, 0, 4.7028064727783203125e-05 ;  /* 0x00000315ff057431 */ /* 0x000fd800000001ff */
        /* <DEDUP_REMOVED lines=29> */
[----:B------:R-:W-:-:S12]  /*1f0c0*/  HFMA2 R5, -RZ, RZ, 0, 4.7206878662109375e-05 ;  /* 0x00000318ff057431 */ /* 0x000fd800000001ff */
        /* <DEDUP_REMOVED lines=29> */
[----:B------:R-:W-:-:S12]  /*1f2a0*/  HFMA2 R5, -RZ, RZ, 0, 4.7385692596435546875e-05 ;  /* 0x0000031bff057431 */ /* 0x000fd800000001ff */
        /* <DEDUP_REMOVED lines=29> */
[----:B------:R-:W-:-:S12]  /*1f480*/  HFMA2 R5, -RZ, RZ, 0, 4.756450653076171875e-05 ;  /* 0x0000031eff057431 */ /* 0x000fd800000001ff */
        /* <DEDUP_REMOVED lines=29> */
[----:B------:R-:W-:-:S12]  /*1f660*/  HFMA2 R5, -RZ, RZ, 0, 4.7743320465087890625e-05 ;  /* 0x00000321ff057431 */ /* 0x000fd800000001ff */
        /* <DEDUP_REMOVED lines=29> */
[----:B------:R-:W-:-:S12]  /*1f840*/  HFMA2 R5, -RZ, RZ, 0, 4.79221343994140625e-05 ;  /* 0x00000324ff057431 */ /* 0x000fd800000001ff */
        /* <DEDUP_REMOVED lines=29> */
[----:B------:R-:W-:-:S12]  /*1fa20*/  HFMA2 R5, -RZ, RZ, 0, 4.8100948333740234375e-05 ;  /* 0x00000327ff057431 */ /* 0x000fd800000001ff */
        /* <DEDUP_REMOVED lines=59> */
[----:B------:R-:W-:-:S12]  /*1fde0*/  HFMA2 R5, -RZ, RZ, 0, 4.8458576202392578125e-05 ;  /* 0x0000032dff057431 */ /* 0x000fd800000001ff */
        /* <DEDUP_REMOVED lines=29> */
[----:B------:R-:W-:-:S12]  /*1ffc0*/  HFMA2 R5, -RZ, RZ, 0, 4.863739013671875e-05 ;  /* 0x00000330ff057431 */ /* 0x000fd800000001ff */
        /* <DEDUP_REMOVED lines=29> */
[----:B------:R-:W-:-:S12]  /*201a0*/  HFMA2 R5, -RZ, RZ, 0, 4.8816204071044921875e-05 ;  /* 0x00000333ff057431 */ /* 0x000fd800000001ff */
        /* <DEDUP_REMOVED lines=29> */
[----:B------:R-:W-:-:S12]  /*20380*/  HFMA2 R5, -RZ, RZ, 0, 4.899501800537109375e-05 ;  /* 0x00000336ff057431 */ /* 0x000fd800000001ff */
        /* <DEDUP_REMOVED lines=29> */
[----:B------:R-:W-:-:S12]  /*20560*/  HFMA2 R5, -RZ, RZ, 0, 4.9173831939697265625e-05 ;  /* 0x00000339ff057431 */ /* 0x000fd800000001ff */
        /* <DEDUP_REMOVED lines=29> */
[----:B------:R-:W-:-:S12]  /*20740*/  HFMA2 R5, -RZ, RZ, 0, 4.93526458740234375e-05 ;  /* 0x0000033cff057431 */ /* 0x000fd800000001ff */
        /* <DEDUP_REMOVED lines=29> */
[----:B------:R-:W-:-:S12]  /*20920*/  HFMA2 R5, -RZ, RZ, 0, 4.9531459808349609375e-05 ;  /* 0x0000033fff057431 */ /* 0x000fd800000001ff */
        /* <DEDUP_REMOVED lines=29> */
[----:B------:R-:W-:-:S12]  /*20b00*/  HFMA2 R5, -RZ, RZ, 0, 4.971027374267578125e-05 ;  /* 0x00000342ff057431 */ /* 0x000fd800000001ff */
        /* <DEDUP_REMOVED lines=29> */
[----:B------:R-:W-:-:S12]  /*20ce0*/  HFMA2 R5, -RZ, RZ, 0, 4.9889087677001953125e-05 ;  /* 0x00000345ff057431 */ /* 0x000fd800000001ff */
        /* <DEDUP_REMOVED lines=59> */
[----:B------:R-:W-:-:S12]  /*210a0*/  HFMA2 R5, -RZ, RZ, 0, 5.0246715545654296875e-05 ;  /* 0x0000034bff057431 */ /* 0x000fd800000001ff */
        /* <DEDUP_REMOVED lines=29> */
[----:B------:R-:W-:-:S12]  /*21280*/  HFMA2 R5, -RZ, RZ, 0, 5.042552947998046875e-05 ;  /* 0x0000034eff057431 */ /* 0x000fd800000001ff */
        /* <DEDUP_REMOVED lines=29> */
[----:B------:R-:W-:-:S12]  /*21460*/  HFMA2 R5, -RZ, RZ, 0, 5.0604343414306640625e-05 ;  /* 0x00000351ff057431 */ /* 0x000fd800000001ff */
        /* <DEDUP_REMOVED lines=29> */
[----:B------:R-:W-:-:S12]  /*21640*/  HFMA2 R5, -RZ, RZ, 0, 5.07831573486328125e-05 ;  /* 0x00000354ff057431 */ /* 0x000fd800000001ff */
        /* <DEDUP_REMOVED lines=29> */
[----:B------:R-:W-:-:S12]  /*21820*/  HFMA2 R5, -RZ, RZ, 0, 5.0961971282958984375e-05 ;  /* 0x00000357ff057431 */ /* 0x000fd800000001ff */
        /* <DEDUP_REMOVED lines=29> */
[----:B------:R-:W-:-:S12]  /*21a00*/  HFMA2 R5, -RZ, RZ, 0, 5.114078521728515625e-05 ;  /* 0x0000035aff057431 */ /* 0x000fd800000001ff */
        /* <DEDUP_REMOVED lines=29> */
[----:B------:R-:W-:-:S12]  /*21be0*/  HFMA2 R5, -RZ, RZ, 0, 5.1319599151611328125e-05 ;  /* 0x0000035dff057431 */ /* 0x000fd800000001ff */
        /* <DEDUP_REMOVED lines=29> */
[----:B------:R-:W-:-:S12]  /*21dc0*/  HFMA2 R5, -RZ, RZ, 0, 5.14984130859375e-05 ;  /* 0x00000360ff057431 */ /* 0x000fd800000001ff */
        /* <DEDUP_REMOVED lines=29> */
[----:B------:R-:W-:-:S12]  /*21fa0*/  HFMA2 R5, -RZ, RZ, 0, 5.1677227020263671875e-05 ;  /* 0x00000363ff057431 */ /* 0x000fd800000001ff */
        /* <DEDUP_REMOVED lines=59> */
[----:B------:R-:W-:-:S12]  /*22360*/  HFMA2 R5, -RZ, RZ, 0, 5.2034854888916015625e-05 ;  /* 0x00000369ff057431 */ /* 0x000fd800000001ff */
        /* <DEDUP_REMOVED lines=29> */
[----:B------:R-:W-:-:S12]  /*22540*/  HFMA2 R5, -RZ, RZ, 0, 5.22136688232421875e-05 ;  /* 0x0000036cff057431 */ /* 0x000fd800000001ff */
        /* <DEDUP_REMOVED lines=29> */
[----:B------:R-:W-:-:S12]  /*22720*/  HFMA2 R5, -RZ, RZ, 0, 5.2392482757568359375e-05 ;  /* 0x0000036fff057431 */ /* 0x000fd800000001ff */
        /* <DEDUP_REMOVED lines=29> */
[----:B------:R-:W-:-:S12]  /*22900*/  HFMA2 R5, -RZ, RZ, 0, 5.257129669189453125e-05 ;  /* 0x00000372ff057431 */ /* 0x000fd800000001ff */
        /* <DEDUP_REMOVED lines=29> */
[----:B------:R-:W-:-:S12]  /*22ae0*/  HFMA2 R5, -RZ, RZ, 0, 5.2750110626220703125e-05 ;  /* 0x00000375ff057431 */ /* 0x000fd800000001ff */
        /* <DEDUP_REMOVED lines=29> */
[----:B------:R-:W-:-:S12]  /*22cc0*/  HFMA2 R5, -RZ, RZ, 0, 5.2928924560546875e-05 ;  /* 0x00000378ff057431 */ /* 0x000fd800000001ff */
        /* <DEDUP_REMOVED lines=29> */
[----:B------:R-:W-:-:S12]  /*22ea0*/  HFMA2 R5, -RZ, RZ, 0, 5.3107738494873046875e-05 ;  /* 0x0000037bff057431 */ /* 0x000fd800000001ff */
        /* <DEDUP_REMOVED lines=29> */
[----:B------:R-:W-:-:S12]  /*23080*/  HFMA2 R5, -RZ, RZ, 0, 5.328655242919921875e-05 ;  /* 0x0000037eff057431 */ /* 0x000fd800000001ff */
        /* <DEDUP_REMOVED lines=29> */
[----:B------:R-:W-:-:S12]  /*23260*/  HFMA2 R5, -RZ, RZ, 0, 5.3465366363525390625e-05 ;  /* 0x00000381ff057431 */ /* 0x000fd800000001ff */
        /* <DEDUP_REMOVED lines=59> */
[----:B------:R-:W-:-:S12]  /*23620*/  HFMA2 R5, -RZ, RZ, 0, 5.3822994232177734375e-05 ;  /* 0x00000387ff057431 */ /* 0x000fd800000001ff */
        /* <DEDUP_REMOVED lines=29> */
[----:B------:R-:W-:-:S12]  /*23800*/  HFMA2 R5, -RZ, RZ, 0, 5.400180816650390625e-05 ;  /* 0x0000038aff057431 */ /* 0x000fd800000001ff */
        /* <DEDUP_REMOVED lines=29> */
[----:B------:R-:W-:-:S12]  /*239e0*/  HFMA2 R5, -RZ, RZ, 0, 5.4180622100830078125e-05 ;  /* 0x0000038dff057431 */ /* 0x000fd800000001ff */
        /* <DEDUP_REMOVED lines=29> */
[----:B------:R-:W-:-:S12]  /*23bc0*/  HFMA2 R5, -RZ, RZ, 0, 5.435943603515625e-05 ;  /* 0x00000390ff057431 */ /* 0x000fd800000001ff */
        /* <DEDUP_REMOVED lines=29> */
[----:B------:R-:W-:-:S12]  /*23da0*/  HFMA2 R5, -RZ, RZ, 0, 5.4538249969482421875e-05 ;  /* 0x00000393ff057431 */ /* 0x000fd800000001ff */
        /* <DEDUP_REMOVED lines=29> */
[----:B------:R-:W-:-:S12]  /*23f80*/  HFMA2 R5, -RZ, RZ, 0, 5.471706390380859375e-05 ;  /* 0x00000396ff057431 */ /* 0x000fd800000001ff */
        /* <DEDUP_REMOVED lines=29> */
[----:B------:R-:W-:-:S12]  /*24160*/  HFMA2 R5, -RZ, RZ, 0, 5.4895877838134765625e-05 ;  /* 0x00000399ff057431 */ /* 0x000fd800000001ff */
        /* <DEDUP_REMOVED lines=29> */
[----:B------:R-:W-:-:S12]  /*24340*/  HFMA2 R5, -RZ, RZ, 0, 5.50746917724609375e-05 ;  /* 0x0000039cff057431 */ /* 0x000fd800000001ff */
        /* <DEDUP_REMOVED lines=29> */
[----:B------:R-:W-:-:S12]  /*24520*/  HFMA2 R5, -RZ, RZ, 0, 5.5253505706787109375e-05 ;  /* 0x0000039fff057431 */ /* 0x000fd800000001ff */
        /* <DEDUP_REMOVED lines=59> */
[----:B------:R-:W-:-:S12]  /*248e0*/  HFMA2 R5, -RZ, RZ, 0, 5.5611133575439453125e-05 ;  /* 0x000003a5ff057431 */ /* 0x000fd800000001ff */
        /* <DEDUP_REMOVED lines=29> */
[----:B------:R-:W-:-:S12]  /*24ac0*/  HFMA2 R5, -RZ, RZ, 0, 5.5789947509765625e-05 ;  /* 0x000003a8ff057431 */ /* 0x000fd800000001ff */
        /* <DEDUP_REMOVED lines=29> */
[----:B------:R-:W-:-:S12]  /*24ca0*/  HFMA2 R5, -RZ, RZ, 0, 5.5968761444091796875e-05 ;  /* 0x000003abff057431 */ /* 0x000fd800000001ff */
        /* <DEDUP_REMOVED lines=29> */
[----:B------:R-:W-:-:S12]  /*24e80*/  HFMA2 R5, -RZ, RZ, 0, 5.614757537841796875e-05 ;  /* 0x000003aeff057431 */ /* 0x000fd800000001ff */
        /* <DEDUP_REMOVED lines=29> */
[----:B------:R-:W-:-:S12]  /*25060*/  HFMA2 R5, -RZ, RZ, 0, 5.6326389312744140625e-05 ;  /* 0x000003b1ff057431 */ /* 0x000fd800000001ff */
        /* <DEDUP_REMOVED lines=29> */
[----:B------:R-:W-:-:S12]  /*25240*/  HFMA2 R5, -RZ, RZ, 0, 5.65052032470703125e-05 ;  /* 0x000003b4ff057431 */ /* 0x000fd800000001ff */
        /* <DEDUP_REMOVED lines=29> */
[----:B------:R-:W-:-:S12]  /*25420*/  HFMA2 R5, -RZ, RZ, 0, 5.6684017181396484375e-05 ;  /* 0x000003b7ff057431 */ /* 0x000fd800000001ff */
        /* <DEDUP_REMOVED lines=29> */
[----:B------:R-:W-:-:S12]  /*25600*/  HFMA2 R5, -RZ, RZ, 0, 5.686283111572265625e-05 ;  /* 0x000003baff057431 */ /* 0x000fd800000001ff */
        /* <DEDUP_REMOVED lines=29> */
[----:B------:R-:W-:-:S12]  /*257e0*/  HFMA2 R5, -RZ, RZ, 0, 5.7041645050048828125e-05 ;  /* 0x000003bdff057431 */ /* 0x000fd800000001ff */
        /* <DEDUP_REMOVED lines=59> */
[----:B------:R-:W-:-:S12]  /*25ba0*/  HFMA2 R5, -RZ, RZ, 0, 5.7399272918701171875e-05 ;  /* 0x000003c3ff057431 */ /* 0x000fd800000001ff */
        /* <DEDUP_REMOVED lines=29> */
[----:B------:R-:W-:-:S12]  /*25d80*/  HFMA2 R5, -RZ, RZ, 0, 5.757808685302734375e-05 ;  /* 0x000003c6ff057431 */ /* 0x000fd800000001ff */
        /* <DEDUP_REMOVED lines=29> */
[----:B------:R-:W-:-:S12]  /*25f60*/  HFMA2 R5, -RZ, RZ, 0, 5.7756900787353515625e-05 ;  /* 0x000003c9ff057431 */ /* 0x000fd800000001ff */
        /* <DEDUP_REMOVED lines=29> */
[----:B------:R-:W-:-:S12]  /*26140*/  HFMA2 R5, -RZ, RZ, 0, 5.79357147216796875e-05 ;  /* 0x000003ccff057431 */ /* 0x000fd800000001ff */
        /* <DEDUP_REMOVED lines=29> */
[----:B------:R-:W-:-:S12]  /*26320*/  HFMA2 R5, -RZ, RZ, 0, 5.8114528656005859375e-05 ;  /* 0x000003cfff057431 */ /* 0x000fd800000001ff */
        /* <DEDUP_REMOVED lines=29> */
[----:B------:R-:W-:-:S12]  /*26500*/  HFMA2 R5, -RZ, RZ, 0, 5.829334259033203125e-05 ;  /* 0x000003d2ff057431 */ /* 0x000fd800000001ff */
        /* <DEDUP_REMOVED lines=29> */
[----:B------:R-:W-:-:S12]  /*266e0*/  HFMA2 R5, -RZ, RZ, 0, 5.8472156524658203125e-05 ;  /* 0x000003d5ff057431 */ /* 0x000fd800000001ff */
        /* <DEDUP_REMOVED lines=29> */
[----:B------:R-:W-:-:S12]  /*268c0*/  HFMA2 R5, -RZ, RZ, 0, 5.8650970458984375e-05 ;  /* 0x000003d8ff057431 */ /* 0x000fd800000001ff */
        /* <DEDUP_REMOVED lines=29> */
[----:B------:R-:W-:-:S12]  /*26aa0*/  HFMA2 R5, -RZ, RZ, 0, 5.8829784393310546875e-05 ;  /* 0x000003dbff057431 */ /* 0x000fd800000001ff */
        /* <DEDUP_REMOVED lines=59> */
[----:B------:R-:W-:-:S12]  /*26e60*/  HFMA2 R5, -RZ, RZ, 0, 5.9187412261962890625e-05 ;  /* 0x000003e1ff057431 */ /* 0x000fd800000001ff */
        /* <DEDUP_REMOVED lines=29> */
[----:B------:R-:W-:-:S12]  /*27040*/  HFMA2 R5, -RZ, RZ, 0, 5.93662261962890625e-05 ;  /* 0x000003e4ff057431 */ /* 0x000fd800000001ff */
        /* <DEDUP_REMOVED lines=21> */
[----:B------:R-:W-:Y:S01]  /*271a0*/  FADD R11, R11, R11 ;  /* 0x0000000b0b0b7221 */ /* 0x000fe20000000000 */
[----:B------:R-:W-:Y:S01]  /*271b0*/  FADD R9, R6, -R9 ;  /* 0x8000000906097221 */ /* 0x000fe20000000000 */
[----:B------:R-:W-:Y:S02]  /*271c0*/  HFMA2 R5, -RZ, RZ, 0, 5.9545040130615234375e-05 ;  /* 0x000003e7ff057431 */ /* 0x000fe400000001ff */
[----:B------:R-:W-:Y:S01]  /*271d0*/  FFMA R11, R7, R11, R4 ;  /* 0x0000000b070b7223 */ /* 0x000fe20000000004 */
[----:B------:R-:W-:-:S03]  /*271e0*/  FADD R9, R2, R9 ;  /* 0x0000000902097221 */ /* 0x000fc60000000000 */
[----:B------:R-:W-:-:S04]  /*271f0*/  FMUL R2, R11, R11 ;  /* 0x0000000b0b027220 */ /* 0x000fc80000400000 */
[----:B------:R-:W-:-:S05]  /*27200*/  FFMA R2, R9, R9, R2 ;  /* 0x0000000909027223 */ /* 0x000fca0000000002 */
[----:B------:R-:W-:-:S13]  /*27210*/  FSETP.GT.AND P0, PT, R2, 4, PT ;  /* 0x408000000200780b */ /* 0x000fda0003f04000 */
[----:B------:R-:W-:Y:S05]  /*27220*/  @P0 BRA `(.L_x_4) ;  /* 0x000000c4002c0947 */ /* 0x000fea0003800000 */
[----:B------:R-:W-:Y:S01]  /*27230*/  MOV R5, 0x3e8 ;  /* 0x000003e800057802 */ /* 0x000fe20000000f00 */
[----:B------:R-:W-:Y:S06]  /*27240*/  BRA `(.L_x_4) ;  /* 0x000000c400247947 */ /* 0x000fec0003800000 */
.L_x_2:
[----:B------:R-:W-:Y:S01]  /*27250*/  FMUL R6, R2, R2 ;  /* 0x0000000202067220 */ /* 0x000fe20000400000 */
[----:B------:R-:W-:-:S04]  /*27260*/  FMUL R7, R4, R4 ;  /* 0x0000000404077220 */ /* 0x000fc80000400000 */
[----:B------:R-:W-:-:S05]  /*27270*/  FADD R5, R6, R7 ;  /* 0x0000000706057221 */ /* 0x000fca0000000000 */
[----:B------:R-:W-:Y:S02]  /*27280*/  FSETP.GT.AND P0, PT, R5, 4, PT ;  /* 0x408000000500780b */ /* 0x000fe40003f04000 */
[----:B------:R-:W-:-:S11]  /*27290*/  MOV R5, RZ ;  /* 0x000000ff00057202 */ /* 0x000fd60000000f00 */
        /* <DEDUP_REMOVED lines=9> */
[----:B------:R-:W-:-:S12]  /*27330*/  HFMA2 R5, -RZ, RZ, 0, 5.9604644775390625e-08 ;  /* 0x00000001ff057431 */ /* 0x000fd800000001ff */
        /* <DEDUP_REMOVED lines=29> */
[----:B------:R-:W-:-:S12]  /*27510*/  HFMA2 R5, -RZ, RZ, 0, 2.384185791015625e-07 ;  /* 0x00000004ff057431 */ /* 0x000fd800000001ff */
        /* <DEDUP_REMOVED lines=29> */
[----:B------:R-:W-:-:S12]  /*276f0*/  HFMA2 R5, -RZ, RZ, 0, 4.17232513427734375e-07 ;  /* 0x00000007ff057431 */ /* 0x000fd800000001ff */
        /* <DEDUP_REMOVED lines=59> */
[----:B------:R-:W-:-:S12]  /*27ab0*/  HFMA2 R5, -RZ, RZ, 0, 7.74860382080078125e-07 ;  /* 0x0000000dff057431 */ /* 0x000fd800000001ff */
        /* <DEDUP_REMOVED lines=29> */
[----:B------:R-:W-:-:S12]  /*27c90*/  HFMA2 R5, -RZ, RZ, 0, 9.5367431640625e-07 ;  /* 0x00000010ff057431 */ /* 0x000fd800000001ff */
        /* <DEDUP_REMOVED lines=29> */
[----:B------:R-:W-:-:S12]  /*27e70*/  HFMA2 R5, -RZ, RZ, 0, 1.132488250732421875e-06 ;  /* 0x00000013ff057431 */ /* 0x000fd800000001ff */
        /* <DEDUP_REMOVED lines=29> */
[----:B------:R-:W-:-:S12]  /*28050*/  HFMA2 R5, -RZ, RZ, 0, 1.31130218505859375e-06 ;  /* 0x00000016ff057431 */ /* 0x000fd800000001ff */
        /* <DEDUP_REMOVED lines=29> */
[----:B------:R-:W-:-:S12]  /*28230*/  HFMA2 R5, -RZ, RZ, 0, 1.490116119384765625e-06 ;  /* 0x00000019ff057431 */ /* 0x000fd800000001ff */
        /* <DEDUP_REMOVED lines=29> */
[----:B------:R-:W-:-:S12]  /*28410*/  HFMA2 R5, -RZ, RZ, 0, 1.6689300537109375e-06 ;  /* 0x0000001cff057431 */ /* 0x000fd800000001ff */
        /* <DEDUP_REMOVED lines=29> */
[----:B------:R-:W-:-:S12]  /*285f0*/  HFMA2 R5, -RZ, RZ, 0, 1.847743988037109375e-06 ;  /* 0x0000001fff057431 */ /* 0x000fd800000001ff */
        /* <DEDUP_REMOVED lines=29> */
[----:B------:R-:W-:-:S12]  /*287d0*/  HFMA2 R5, -RZ, RZ, 0, 2.02655792236328125e-06 ;  /* 0x00000022ff057431 */ /* 0x000fd800000001ff */
        /* <DEDUP_REMOVED lines=29> */
[----:B------:R-:W-:-:S12]  /*289b0*/  HFMA2 R5, -RZ, RZ, 0, 2.205371856689453125e-06 ;  /* 0x00000025ff057431 */ /* 0x000fd800000001ff */
        /* <DEDUP_REMOVED lines=59> */
[----:B------:R-:W-:-:S12]  /*28d70*/  HFMA2 R5, -RZ, RZ, 0, 2.562999725341796875e-06 ;  /* 0x0000002bff057431 */ /* 0x000fd800000001ff */
        /* <DEDUP_REMOVED lines=29> */
[----:B------:R-:W-:-:S12]  /*28f50*/  HFMA2 R5, -RZ, RZ, 0, 2.74181365966796875e-06 ;  /* 0x0000002eff057431 */ /* 0x000fd800000001ff */
        /* <DEDUP_REMOVED lines=29> */
[----:B------:R-:W-:-:S12]  /*29130*/  HFMA2 R5, -RZ, RZ, 0, 2.920627593994140625e-06 ;  /* 0x00000031ff057431 */ /* 0x000fd800000001ff */
        /* <DEDUP_REMOVED lines=29> */
[----:B------:R-:W-:-:S12]  /*29310*/  HFMA2 R5, -RZ, RZ, 0, 3.0994415283203125e-06 ;  /* 0x00000034ff057431 */ /* 0x000fd800000001ff */
        /* <DEDUP_REMOVED lines=29> */
[----:B------:R-:W-:-:S12]  /*294f0*/  HFMA2 R5, -RZ, RZ, 0, 3.278255462646484375e-06 ;  /* 0x00000037ff057431 */ /* 0x000fd800000001ff */
        /* <DEDUP_REMOVED lines=29> */
[----:B------:R-:W-:-:S12]  /*296d0*/  HFMA2 R5, -RZ, RZ, 0, 3.45706939697265625e-06 ;  /* 0x0000003aff057431 */ /* 0x000fd800000001ff */
        /* <DEDUP_REMOVED lines=29> */
[----:B------:R-:W-:-:S12]  /*298b0*/  HFMA2 R5, -RZ, RZ, 0, 3.635883331298828125e-06 ;  /* 0x0000003dff057431 */ /* 0x000fd800000001ff */
        /* <DEDUP_REMOVED lines=29> */
[----:B------:R-:W-:-:S12]  /*29a90*/  HFMA2 R5, -RZ, RZ, 0, 3.814697265625e-06 ;  /* 0x00000040ff057431 */ /* 0x000fd800000001ff */
        /* <DEDUP_REMOVED lines=29> */
[----:B------:R-:W-:-:S12]  /*29c70*/  HFMA2 R5, -RZ, RZ, 0, 3.993511199951171875e-06 ;  /* 0x00000043ff057431 */ /* 0x000fd800000001ff */
        /* <DEDUP_REMOVED lines=59> */
[----:B------:R-:W-:-:S12]  /*2a030*/  HFMA2 R5, -RZ, RZ, 0, 4.351139068603515625e-06 ;  /* 0x00000049ff057431 */ /* 0x000fd800000001ff */
        /* <DEDUP_REMOVED lines=29> */
[----:B------:R-:W-:-:S12]  /*2a210*/  HFMA2 R5, -RZ, RZ, 0, 4.5299530029296875e-06 ;  /* 0x0000004cff057431 */ /* 0x000fd800000001ff */
        /* <DEDUP_REMOVED lines=29> */
[----:B------:R-:W-:-:S12]  /*2a3f0*/  HFMA2 R5, -RZ, RZ, 0, 4.708766937255859375e-06 ;  /* 0x0000004fff057431 */ /* 0x000fd800000001ff */
        /* <DEDUP_REMOVED lines=29> */
[----:B------:R-:W-:-:S12]  /*2a5d0*/  HFMA2 R5, -RZ, RZ, 0, 4.88758087158203125e-06 ;  /* 0x00000052ff057431 */ /* 0x000fd800000001ff */
        /* <DEDUP_REMOVED lines=29> */
[----:B------:R-:W-:-:S12]  /*2a7b0*/  HFMA2 R5, -RZ, RZ, 0, 5.066394805908203125e-06 ;  /* 0x00000055ff057431 */ /* 0x000fd800000001ff */
        /* <DEDUP_REMOVED lines=29> */
[----:B------:R-:W-:-:S12]  /*2a990*/  HFMA2 R5, -RZ, RZ, 0, 5.245208740234375e-06 ;  /* 0x00000058ff057431 */ /* 0x000fd800000001ff */
        /* <DEDUP_REMOVED lines=29> */
[----:B------:R-:W-:-:S12]  /*2ab70*/  HFMA2 R5, -RZ, RZ, 0, 5.424022674560546875e-06 ;  /* 0x0000005bff057431 */ /* 0x000fd800000001ff */
        /* <DEDUP_REMOVED lines=29> */
[----:B------:R-:W-:-:S12]  /*2ad50*/  HFMA2 R5, -RZ, RZ, 0, 5.60283660888671875e-06 ;  /* 0x0000005eff057431 */ /* 0x000fd800000001ff */
        /* <DEDUP_REMOVED lines=29> */
[----:B------:R-:W-:-:S12]  /*2af30*/  HFMA2 R5, -RZ, RZ, 0, 5.781650543212890625e-06 ;  /* 0x00000061ff057431 */ /* 0x000fd800000001ff */
        /* <DEDUP_REMOVED lines=59> */
[----:B------:R-:W-:-:S12]  /*2b2f0*/  HFMA2 R5, -RZ, RZ, 0, 6.139278411865234375e-06 ;  /* 0x00000067ff057431 */ /* 0x000fd800000001ff */
        /* <DEDUP_REMOVED lines=29> */
[----:B------:R-:W-:-:S12]  /*2b4d0*/  HFMA2 R5, -RZ, RZ, 0, 6.31809234619140625e-06 ;  /* 0x0000006aff057431 */ /* 0x000fd800000001ff */
        /* <DEDUP_REMOVED lines=29> */
[----:B------:R-:W-:-:S12]  /*2b6b0*/  HFMA2 R5, -RZ, RZ, 0, 6.496906280517578125e-06 ;  /* 0x0000006dff057431 */ /* 0x000fd800000001ff */
        /* <DEDUP_REMOVED lines=29> */
[----:B------:R-:W-:-:S12]  /*2b890*/  HFMA2 R5, -RZ, RZ, 0, 6.67572021484375e-06 ;  /* 0x00000070ff057431 */ /* 0x000fd800000001ff */
        /* <DEDUP_REMOVED lines=29> */
[----:B------:R-:W-:-:S12]  /*2ba70*/  HFMA2 R5, -RZ, RZ, 0, 6.854534149169921875e-06 ;  /* 0x00000073ff057431 */ /* 0x000fd800000001ff */
        /* <DEDUP_REMOVED lines=29> */
[----:B------:R-:W-:-:S12]  /*2bc50*/  HFMA2 R5, -RZ, RZ, 0, 7.03334808349609375e-06 ;  /* 0x00000076ff057431 */ /* 0x000fd800000001ff */
        /* <DEDUP_REMOVED lines=29> */
[----:B------:R-:W-:-:S12]  /*2be30*/  HFMA2 R5, -RZ, RZ, 0, 7.212162017822265625e-06 ;  /* 0x00000079ff057431 */ /* 0x000fd800000001ff */
        /* <DEDUP_REMOVED lines=29> */
[----:B------:R-:W-:-:S12]  /*2c010*/  HFMA2 R5, -RZ, RZ, 0, 7.3909759521484375e-06 ;  /* 0x0000007cff057431 */ /* 0x000fd800000001ff */
        /* <DEDUP_REMOVED lines=29> */
[----:B------:R-:W-:-:S12]  /*2c1f0*/  HFMA2 R5, -RZ, RZ, 0, 7.569789886474609375e-06 ;  /* 0x0000007fff057431 */ /* 0x000fd800000001ff */
        /* <DEDUP_REMOVED lines=59> */
[----:B------:R-:W-:-:S12]  /*2c5b0*/  HFMA2 R5, -RZ, RZ, 0, 7.927417755126953125e-06 ;  /* 0x00000085ff057431 */ /* 0x000fd800000001ff */
        /* <DEDUP_REMOVED lines=29> */
[----:B------:R-:W-:-:S12]  /*2c790*/  HFMA2 R5, -RZ, RZ, 0, 8.106231689453125e-06 ;  /* 0x00000088ff057431 */ /* 0x000fd800000001ff */
        /* <DEDUP_REMOVED lines=29> */
[----:B------:R-:W-:-:S12]  /*2c970*/  HFMA2 R5, -RZ, RZ, 0, 8.285045623779296875e-06 ;  /* 0x0000008bff057431 */ /* 0x000fd800000001ff */
        /* <DEDUP_REMOVED lines=29> */
[----:B------:R-:W-:-:S12]  /*2cb50*/  HFMA2 R5, -RZ, RZ, 0, 8.46385955810546875e-06 ;  /* 0x0000008eff057431 */ /* 0x000fd800000001ff */
        /* <DEDUP_REMOVED lines=29> */
[----:B------:R-:W-:-:S12]  /*2cd30*/  HFMA2 R5, -RZ, RZ, 0, 8.642673492431640625e-06 ;  /* 0x00000091ff057431 */ /* 0x000fd800000001ff */
        /* <DEDUP_REMOVED lines=29> */
[----:B------:R-:W-:-:S12]  /*2cf10*/  HFMA2 R5, -RZ, RZ, 0, 8.8214874267578125e-06 ;  /* 0x00000094ff057431 */ /* 0x000fd800000001ff */
        /* <DEDUP_REMOVED lines=29> */
[----:B------:R-:W-:-:S12]  /*2d0f0*/  HFMA2 R5, -RZ, RZ, 0, 9.000301361083984375e-06 ;  /* 0x00000097ff057431 */ /* 0x000fd800000001ff */
        /* <DEDUP_REMOVED lines=29> */
[----:B------:R-:W-:-:S12]  /*2d2d0*/  HFMA2 R5, -RZ, RZ, 0, 9.17911529541015625e-06 ;  /* 0x0000009aff057431 */ /* 0x000fd800000001ff */
        /* <DEDUP_REMOVED lines=29> */
[----:B------:R-:W-:-:S12]  /*2d4b0*/  HFMA2 R5, -RZ, RZ, 0, 9.357929229736328125e-06 ;  /* 0x0000009dff057431 */ /* 0x000fd800000001ff */
        /* <DEDUP_REMOVED lines=59> */
[----:B------:R-:W-:-:S12]  /*2d870*/  HFMA2 R5, -RZ, RZ, 0, 9.715557098388671875e-06 ;  /* 0x000000a3ff057431 */ /* 0x000fd800000001ff */
        /* <DEDUP_REMOVED lines=29> */
[----:B------:R-:W-:-:S12]  /*2da50*/  HFMA2 R5, -RZ, RZ, 0, 9.89437103271484375e-06 ;  /* 0x000000a6ff057431 */ /* 0x000fd800000001ff */
        /* <DEDUP_REMOVED lines=29> */
[----:B------:R-:W-:-:S12]  /*2dc30*/  HFMA2 R5, -RZ, RZ, 0, 1.0073184967041015625e-05 ;  /* 0x000000a9ff057431 */ /* 0x000fd800000001ff */
        /* <DEDUP_REMOVED lines=29> */
[----:B------:R-:W-:-:S12]  /*2de10*/  HFMA2 R5, -RZ, RZ, 0, 1.02519989013671875e-05 ;  /* 0x000000acff057431 */ /* 0x000fd800000001ff */
        /* <DEDUP_REMOVED lines=29> */
[----:B------:R-:W-:-:S12]  /*2dff0*/  HFMA2 R5, -RZ, RZ, 0, 1.0430812835693359375e-05 ;  /* 0x000000afff057431 */ /* 0x000fd800000001ff */
        /* <DEDUP_REMOVED lines=29> */
[----:B------:R-:W-:-:S12]  /*2e1d0*/  HFMA2 R5, -RZ, RZ, 0, 1.060962677001953125e-05 ;  /* 0x000000b2ff057431 */ /* 0x000fd800000001ff */
        /* <DEDUP_REMOVED lines=29> */
[----:B------:R-:W-:-:S12]  /*2e3b0*/  HFMA2 R5, -RZ, RZ, 0, 1.0788440704345703125e-05 ;  /* 0x000000b5ff057431 */ /* 0x000fd800000001ff */
        /* <DEDUP_REMOVED lines=29> */
[----:B------:R-:W-:-:S12]  /*2e590*/  HFMA2 R5, -RZ, RZ, 0, 1.0967254638671875e-05 ;  /* 0x000000b8ff057431 */ /* 0x000fd800000001ff */
        /* <DEDUP_REMOVED lines=29> */
[----:B------:R-:W-:-:S12]  /*2e770*/  HFMA2 R5, -RZ, RZ, 0, 1.1146068572998046875e-05 ;  /* 0x000000bbff057431 */ /* 0x000fd800000001ff */
        /* <DEDUP_REMOVED lines=59> */
[----:B------:R-:W-:-:S12]  /*2eb30*/  HFMA2 R5, -RZ, RZ, 0, 1.1503696441650390625e-05 ;  /* 0x000000c1ff057431 */ /* 0x000fd800000001ff */
        /* <DEDUP_REMOVED lines=29> */
[----:B------:R-:W-:-:S12]  /*2ed10*/  HFMA2 R5, -RZ, RZ, 0, 1.16825103759765625e-05 ;  /* 0x000000c4ff057431 */ /* 0x000fd800000001ff */
        /* <DEDUP_REMOVED lines=29> */
[----:B------:R-:W-:-:S12]  /*2eef0*/  HFMA2 R5, -RZ, RZ, 0, 1.1861324310302734375e-05 ;  /* 0x000000c7ff057431 */ /* 0x000fd800000001ff */
        /* <DEDUP_REMOVED lines=29> */
[----:B------:R-:W-:-:S12]  /*2f0d0*/  HFMA2 R5, -RZ, RZ, 0, 1.204013824462890625e-05 ;  /* 0x000000caff057431 */ /* 0x000fd800000001ff */
        /* <DEDUP_REMOVED lines=29> */
[----:B------:R-:W-:-:S12]  /*2f2b0*/  HFMA2 R5, -RZ, RZ, 0, 1.2218952178955078125e-05 ;  /* 0x000000cdff057431 */ /* 0x000fd800000001ff */
        /* <DEDUP_REMOVED lines=29> */
[----:B------:R-:W-:-:S12]  /*2f490*/  HFMA2 R5, -RZ, RZ, 0, 1.239776611328125e-05 ;  /* 0x000000d0ff057431 */ /* 0x000fd800000001ff */
        /* <DEDUP_REMOVED lines=29> */
[----:B------:R-:W-:-:S12]  /*2f670*/  HFMA2 R5, -RZ, RZ, 0, 1.2576580047607421875e-05 ;  /* 0x000000d3ff057431 */ /* 0x000fd800000001ff */
        /* <DEDUP_REMOVED lines=29> */
[----:B------:R-:W-:-:S12]  /*2f850*/  HFMA2 R5, -RZ, RZ, 0, 1.275539398193359375e-05 ;  /* 0x000000d6ff057431 */ /* 0x000fd800000001ff */
        /* <DEDUP_REMOVED lines=29> */
[----:B------:R-:W-:-:S12]  /*2fa30*/  HFMA2 R5, -RZ, RZ, 0, 1.2934207916259765625e-05 ;  /* 0x000000d9ff057431 */ /* 0x000fd800000001ff */
        /* <DEDUP_REMOVED lines=59> */
[----:B------:R-:W-:-:S12]  /*2fdf0*/  HFMA2 R5, -RZ, RZ, 0, 1.3291835784912109375e-05 ;  /* 0x000000dfff057431 */ /* 0x000fd800000001ff */
        /* <DEDUP_REMOVED lines=29> */
[----:B------:R-:W-:-:S12]  /*2ffd0*/  HFMA2 R5, -RZ, RZ, 0, 1.347064971923828125e-05 ;  /* 0x000000e2ff057431 */ /* 0x000fd800000001ff */
        /* <DEDUP_REMOVED lines=29> */
[----:B------:R-:W-:-:S12]  /*301b0*/  HFMA2 R5, -RZ, RZ, 0, 1.3649463653564453125e-05 ;  /* 0x000000e5ff057431 */ /* 0x000fd800000001ff */
        /* <DEDUP_REMOVED lines=29> */
[----:B------:R-:W-:-:S12]  /*30390*/  HFMA2 R5, -RZ, RZ, 0, 1.3828277587890625e-05 ;  /* 0x000000e8ff057431 */ /* 0x000fd800000001ff */
        /* <DEDUP_REMOVED lines=29> */
[----:B------:R-:W-:-:S12]  /*30570*/  HFMA2 R5, -RZ, RZ, 0, 1.4007091522216796875e-05 ;  /* 0x000000ebff057431 */ /* 0x000fd800000001ff */
        /* <DEDUP_REMOVED lines=29> */
[----:B------:R-:W-:-:S12]  /*30750*/  HFMA2 R5, -RZ, RZ, 0, 1.418590545654296875e-05 ;  /* 0x000000eeff057431 */ /* 0x000fd800000001ff */
        /* <DEDUP_REMOVED lines=29> */
[----:B------:R-:W-:-:S12]  /*30930*/  HFMA2 R5, -RZ, RZ, 0, 1.4364719390869140625e-05 ;  /* 0x000000f1ff057431 */ /* 0x000fd800000001ff */
        /* <DEDUP_REMOVED lines=29> */
[----:B------:R-:W-:-:S12]  /*30b10*/  HFMA2 R5, -RZ, RZ, 0, 1.45435333251953125e-05 ;  /* 0x000000f4ff057431 */ /* 0x000fd800000001ff */
        /* <DEDUP_REMOVED lines=29> */
[----:B------:R-:W-:-:S12]  /*30cf0*/  HFMA2 R5, -RZ, RZ, 0, 1.4722347259521484375e-05 ;  /* 0x000000f7ff057431 */ /* 0x000fd800000001ff */
        /* <DEDUP_REMOVED lines=59> */
[----:B------:R-:W-:-:S12]  /*310b0*/  HFMA2 R5, -RZ, RZ, 0, 1.5079975128173828125e-05 ;  /* 0x000000fdff057431 */ /* 0x000fd800000001ff */
        /* <DEDUP_REMOVED lines=13> */
[----:B------:R-:W-:Y:S02]  /*31190*/  MOV R5, 0xff ;  /* 0x000000ff00057802 */ /* 0x000fe40000000f00 */
[----:B------:R-:W-:Y:S01]  /*311a0*/  FFMA R11, R7, R11, R4 ;  /* 0x0000000b070b7223 */ /* 0x000fe20000000004 */
[----:B------:R-:W-:-:S03]  /*311b0*/  FADD R2, R2, R9 ;  /* 0x0000000902027221 */ /* 0x000fc60000000000 */
[----:B------:R-:W-:-:S04]  /*311c0*/  FMUL R11, R11, R11 ;  /* 0x0000000b0b0b7220 */ /* 0x000fc80000400000 */
[----:B------:R-:W-:-:S05]  /*311d0*/  FFMA R2, R2, R2, R11 ;  /* 0x0000000202027223 */ /* 0x000fca000000000b */
[----:B------:R-:W-:-:S13]  /*311e0*/  FSETP.GT.AND P0, PT, R2, 4, PT ;  /* 0x408000000200780b */ /* 0x000fda0003f04000 */
[----:B------:R-:W-:Y:S05]  /*311f0*/  @P0 BRA `(.L_x_4) ;  /* 0x0000002400380947 */ /* 0x000fea0003800000 */
[----:B------:R-:W-:Y:S01]  /*31200*/  HFMA2 R5, -RZ, RZ, 0, 1.52587890625e-05 ;  /* 0x00000100ff057431 */ /* 0x000fe200000001ff */
[----:B------:R-:W-:Y:S06]  /*31210*/  BRA `(.L_x_4) ;  /* 0x0000002400307947 */ /* 0x000fec0003800000 */
.L_x_1:
[----:B------:R-:W-:-:S09]  /*31220*/  UISETP.NE.AND UP0, UPT, UR7, 0x2710, UPT ;  /* 0x000027100700788c */ /* 0x000fd2000bf05270 */
[----:B------:R-:W-:Y:S05]  /*31230*/  BRA.U !UP0, `(.L_x_5) ;  /* 0x0000001908347547 */ /* 0x000fea000b800000 */
[----:B------:R-:W-:-:S09]  /*31240*/  UISETP.NE.AND UP0, UPT, UR7, 0x186a0, UPT ;  /* 0x000186a00700788c */ /* 0x000fd2000bf05270 */
[----:B------:R-:W-:Y:S05]  /*31250*/  BRA.U UP0, `(.L_x_3) ;  /* 0x0000001500b87547 */ /* 0x000fea000b800000 */
[----:B------:R-:W-:Y:S01]  /*31260*/  FMUL R8, R2, R2 ;  /* 0x0000000202087220 */ /* 0x000fe20000400000 */
[----:B------:R-:W-:-:S04]  /*31270*/  FMUL R9, R4, R4 ;  /* 0x0000000404097220 */ /* 0x000fc80000400000 */
[----:B------:R-:W-:-:S05]  /*31280*/  FADD R5, R8, R9 ;  /* 0x0000000908057221 */ /* 0x000fca0000000000 */
[----:B------:R-:W-:Y:S02]  /*31290*/  FSETP.GT.AND P0, PT, R5, 4, PT ;  /* 0x408000000500780b */ /* 0x000fe40003f04000 */
[----:B------:R-:W-:-:S11]  /*312a0*/  MOV R5, RZ ;  /* 0x000000ff00057202 */ /* 0x000fd60000000f00 */
[----:B------:R-:W-:Y:S05]  /*312b0*/  @P0 BRA `(.L_x_4) ;  /* 0x0000002400080947 */ /* 0x000fea0003800000 */
[----:B------:R-:W-:Y:S01]  /*312c0*/  HFMA2 R5, -RZ, RZ, 0, 0 ;  /* 0x00000000ff057431 */ /* 0x000fe200000001ff */
[----:B------:R-:W-:Y:S02]  /*312d0*/  MOV R7, R4 ;  /* 0x0000000400077202 */ /* 0x000fe40000000f00 */
[----:B------:R-:W-:-:S07]  /*312e0*/  MOV R6, R2 ;  /* 0x0000000200067202 */ /* 0x000fce0000000f00 */
.L_x_37:
[----:B------:R-:W-:Y:S01]  /*312f0*/  FADD R9, -R9, R8 ;  /* 0x0000000809097221 */ /* 0x000fe20000000100 */
[----:B------:R-:W-:-:S03]  /*31300*/  FADD R11, R6, R6 ;  /* 0x00000006060b7221 */ /* 0x000fc60000000000 */
[----:B------:R-:W-:Y:S01]  /*31310*/  FADD R9, R2, R9 ;  /* 0x0000000902097221 */ /* 0x000fe20000000000 */
[----:B------:R-:W-:-:S03]  /*31320*/  FFMA R11, R11, R7, R4 ;  /* 0x000000070b0b7223 */ /* 0x000fc60000000004 */
[----:B------:R-:W-:Y:S01]  /*31330*/  FMUL R7, R9, R9 ;  /* 0x0000000909077220 */ /* 0x000fe20000400000 */
[----:B------:R-:W-:-:S04]  /*31340*/  FMUL R6, R11, R11 ;  /* 0x0000000b0b067220 */ /* 0x000fc80000400000 */
[----:B------:R-:W-:-:S05]  /*31350*/  FADD R8, R7, R6 ;  /* 0x0000000607087221 */ /* 0x000fca0000000000 */
[----:B------:R-:W-:-:S13]  /*31360*/  FSETP.GT.AND P0, PT, R8, 4, PT ;  /* 0x408000000800780b */ /* 0x000fda0003f04000 */
        /* <DEDUP_REMOVED lines=271> */
[----:B------:R-:W-:Y:S01]  /*32460*/  IADD3 R10, PT, PT, R5, 0x20, RZ ;  /* 0x00000020050a7810 */ /* 0x000fe20007ffe0ff */
[----:B------:R-:W-:Y:S01]  /*32470*/  FADD R5, R7, R7 ;  /* 0x0000000707057221 */ /* 0x000fe20000000000 */
[----:B------:R-:W-:Y:S02]  /*32480*/  FADD R7, R6, -R11 ;  /* 0x8000000b06077221 */ /* 0x000fe40000000000 */
[----:B------:R-:W-:Y:S01]  /*32490*/  ISETP.NE.AND P0, PT, R10, 0x186a0, PT ;  /* 0x000186a00a00780c */ /* 0x000fe20003f05270 */
[----:B------:R-:W-:Y:S01]  /*324a0*/  FFMA R8, R9, R5, R4 ;  /* 0x0000000509087223 */ /* 0x000fe20000000004 */
[----:B------:R-:W-:-:S11]  /*324b0*/  HFMA2 R5, -RZ, RZ, 5.9604644775390625e-08, -0.0001010894775390625 ;  /* 0x000186a0ff057431 */ /* 0x000fd600000001ff */
[----:B------:R-:W-:Y:S05]  /*324c0*/  @!P0 BRA `(.L_x_4) ;  /* 0x0000001000848947 */ /* 0x000fea0003800000 */
[----:B------:R-:W-:Y:S01]  /*324d0*/  FADD R6, R2, R7 ;  /* 0x0000000702067221 */ /* 0x000fe20000000000 */
[----:B------:R-:W-:-:S03]  /*324e0*/  MOV R7, R8 ;  /* 0x0000000800077202 */ /* 0x000fc60000000f00 */
[----:B------:R-:W-:Y:S02]  /*324f0*/  FMUL R8, R6, R6 ;  /* 0x0000000606087220 */ /* 0x000fe40000400000 */
[----:B------:R-:W-:-:S04]  /*32500*/  FMUL R9, R7, R7 ;  /* 0x0000000707097220 */ /* 0x000fc80000400000 */
[----:B------:R-:W-:-:S05]  /*32510*/  FADD R5, R8, R9 ;  /* 0x0000000908057221 */ /* 0x000fca0000000000 */
[----:B------:R-:W-:Y:S02]  /*32520*/  FSETP.GT.AND P0, PT, R5, 4, PT ;  /* 0x408000000500780b */ /* 0x000fe40003f04000 */
[----:B------:R-:W-:-:S11]  /*32530*/  MOV R5, R10 ;  /* 0x0000000a00057202 */ /* 0x000fd60000000f00 */
[----:B------:R-:W-:Y:S05]  /*32540*/  @!P0 BRA `(.L_x_37) ;  /* 0xffffffec00688947 */ /* 0x000fea000383ffff */
[----:B------:R-:W-:Y:S05]  /*32550*/  BRA `(.L_x_4) ;  /* 0x0000001000607947 */ /* 0x000fea0003800000 */
.L_x_36:
[----:B------:R-:W-:Y:S01]  /*32560*/  IADD3 R5, PT, PT, R5, 0x1f, RZ ;  /* 0x0000001f05057810 */ /* 0x000fe20007ffe0ff */
[----:B------:R-:W-:Y:S06]  /*32570*/  BRA `(.L_x_4) ;  /* 0x0000001000587947 */ /* 0x000fec0003800000 */
.L_x_35:
[----:B------:R-:W-:Y:S01]  /*32580*/  IADD3 R5, PT, PT, R5, 0x1e, RZ ;  /* 0x0000001e05057810 */ /* 0x000fe20007ffe0ff */
[----:B------:R-:W-:Y:S06]  /*32590*/  BRA `(.L_x_4) ;  /* 0x0000001000507947 */ /* 0x000fec0003800000 */
.L_x_34:
[----:B------:R-:W-:Y:S01]  /*325a0*/  IADD3 R5, PT, PT, R5, 0x1d, RZ ;  /* 0x0000001d05057810 */ /* 0x000fe20007ffe0ff */
[----:B------:R-:W-:Y:S06]  /*325b0*/  BRA `(.L_x_4) ;  /* 0x0000001000487947 */ /* 0x000fec0003800000 */
.L_x_33:
[----:B------:R-:W-:Y:S01]  /*325c0*/  IADD3 R5, PT, PT, R5, 0x1c, RZ ;  /* 0x0000001c05057810 */ /* 0x000fe20007ffe0ff */
[----:B------:R-:W-:Y:S06]  /*325d0*/  BRA `(.L_x_4) ;  /* 0x0000001000407947 */ /* 0x000fec0003800000 */
.L_x_32:
[----:B------:R-:W-:Y:S01]  /*325e0*/  IADD3 R5, PT, PT, R5, 0x1b, RZ ;  /* 0x0000001b05057810 */ /* 0x000fe20007ffe0ff */
[----:B------:R-:W-:Y:S06]  /*325f0*/  BRA `(.L_x_4) ;  /* 0x0000001000387947 */ /* 0x000fec0003800000 */
.L_x_31:
[----:B------:R-:W-:Y:S01]  /*32600*/  IADD3 R5, PT, PT, R5, 0x1a, RZ ;  /* 0x0000001a05057810 */ /* 0x000fe20007ffe0ff */
[----:B------:R-:W-:Y:S06]  /*32610*/  BRA `(.L_x_4) ;  /* 0x0000001000307947 */ /* 0x000fec0003800000 */
.L_x_30:
[----:B------:R-:W-:Y:S01]  /*32620*/  IADD3 R5, PT, PT, R5, 0x19, RZ ;  /* 0x0000001905057810 */ /* 0x000fe20007ffe0ff */
[----:B------:R-:W-:Y:S06]  /*32630*/  BRA `(.L_x_4) ;  /* 0x0000001000287947 */ /* 0x000fec0003800000 */
.L_x_29:
[----:B------:R-:W-:Y:S01]  /*32640*/  IADD3 R5, PT, PT, R5, 0x18, RZ ;  /* 0x0000001805057810 */ /* 0x000fe20007ffe0ff */
[----:B------:R-:W-:Y:S06]  /*32650*/  BRA `(.L_x_4) ;  /* 0x0000001000207947 */ /* 0x000fec0003800000 */
.L_x_28:
[----:B------:R-:W-:Y:S01]  /*32660*/  IADD3 R5, PT, PT, R5, 0x17, RZ ;  /* 0x0000001705057810 */ /* 0x000fe20007ffe0ff */
[----:B------:R-:W-:Y:S06]  /*32670*/  BRA `(.L_x_4) ;  /* 0x0000001000187947 */ /* 0x000fec0003800000 */
.L_x_27:
[----:B------:R-:W-:Y:S01]  /*32680*/  IADD3 R5, PT, PT, R5, 0x16, RZ ;  /* 0x0000001605057810 */ /* 0x000fe20007ffe0ff */
[----:B------:R-:W-:Y:S06]  /*32690*/  BRA `(.L_x_4) ;  /* 0x0000001000107947 */ /* 0x000fec0003800000 */
.L_x_26:
[----:B------:R-:W-:Y:S01]  /*326a0*/  IADD3 R5, PT, PT, R5, 0x15, RZ ;  /* 0x0000001505057810 */ /* 0x000fe20007ffe0ff */
[----:B------:R-:W-:Y:S06]  /*326b0*/  BRA `(.L_x_4) ;  /* 0x0000001000087947 */ /* 0x000fec0003800000 */
.L_x_25:
[----:B------:R-:W-:Y:S01]  /*326c0*/  IADD3 R5, PT, PT, R5, 0x14, RZ ;  /* 0x0000001405057810 */ /* 0x000fe20007ffe0ff */
[----:B------:R-:W-:Y:S06]  /*326d0*/  BRA `(.L_x_4) ;  /* 0x0000001000007947 */ /* 0x000fec0003800000 */
.L_x_24:
[----:B------:R-:W-:Y:S01]  /*326e0*/  IADD3 R5, PT, PT, R5, 0x13, RZ ;  /* 0x0000001305057810 */ /* 0x000fe20007ffe0ff */
[----:B------:R-:W-:Y:S06]  /*326f0*/  BRA `(.L_x_4) ;  /* 0x0000000c00f87947 */ /* 0x000fec0003800000 */
.L_x_23:
[----:B------:R-:W-:Y:S01]  /*32700*/  IADD3 R5, PT, PT, R5, 0x12, RZ ;  /* 0x0000001205057810 */ /* 0x000fe20007ffe0ff */
[----:B------:R-:W-:Y:S06]  /*32710*/  BRA `(.L_x_4) ;  /* 0x0000000c00f07947 */ /* 0x000fec0003800000 */
.L_x_22:
[----:B------:R-:W-:Y:S01]  /*32720*/  IADD3 R5, PT, PT, R5, 0x11, RZ ;  /* 0x0000001105057810 */ /* 0x000fe20007ffe0ff */
[----:B------:R-:W-:Y:S06]  /*32730*/  BRA `(.L_x_4) ;  /* 0x0000000c00e87947 */ /* 0x000fec0003800000 */
.L_x_21:
[----:B------:R-:W-:Y:S01]  /*32740*/  IADD3 R5, PT, PT, R5, 0x10, RZ ;  /* 0x0000001005057810 */ /* 0x000fe20007ffe0ff */
[----:B------:R-:W-:Y:S06]  /*32750*/  BRA `(.L_x_4) ;  /* 0x0000000c00e07947 */ /* 0x000fec0003800000 */
.L_x_20:
[----:B------:R-:W-:Y:S01]  /*32760*/  IADD3 R5, PT, PT, R5, 0xf, RZ ;  /* 0x0000000f05057810 */ /* 0x000fe20007ffe0ff */
[----:B------:R-:W-:Y:S06]  /*32770*/  BRA `(.L_x_4) ;  /* 0x0000000c00d87947 */ /* 0x000fec0003800000 */
.L_x_19:
[----:B------:R-:W-:Y:S01]  /*32780*/  IADD3 R5, PT, PT, R5, 0xe, RZ ;  /* 0x0000000e05057810 */ /* 0x000fe20007ffe0ff */
[----:B------:R-:W-:Y:S06]  /*32790*/  BRA `(.L_x_4) ;  /* 0x0000000c00d07947 */ /* 0x000fec0003800000 */
.L_x_18:
[----:B------:R-:W-:Y:S01]  /*327a0*/  IADD3 R5, PT, PT, R5, 0xd, RZ ;  /* 0x0000000d05057810 */ /* 0x000fe20007ffe0ff */
[----:B------:R-:W-:Y:S06]  /*327b0*/  BRA `(.L_x_4) ;  /* 0x0000000c00c87947 */ /* 0x000fec0003800000 */
.L_x_17:
[----:B------:R-:W-:Y:S01]  /*327c0*/  IADD3 R5, PT, PT, R5, 0xc, RZ ;  /* 0x0000000c05057810 */ /* 0x000fe20007ffe0ff */
[----:B------:R-:W-:Y:S06]  /*327d0*/  BRA `(.L_x_4) ;  /* 0x0000000c00c07947 */ /* 0x000fec0003800000 */
.L_x_16:
[----:B------:R-:W-:Y:S01]  /*327e0*/  IADD3 R5, PT, PT, R5, 0xb, RZ ;  /* 0x0000000b05057810 */ /* 0x000fe20007ffe0ff */
[----:B------:R-:W-:Y:S06]  /*327f0*/  BRA `(.L_x_4) ;  /* 0x0000000c00b87947 */ /* 0x000fec0003800000 */
.L_x_15:
[----:B------:R-:W-:Y:S01]  /*32800*/  IADD3 R5, PT, PT, R5, 0xa, RZ ;  /* 0x0000000a05057810 */ /* 0x000fe20007ffe0ff */
[----:B------:R-:W-:Y:S06]  /*32810*/  BRA `(.L_x_4) ;  /* 0x0000000c00b07947 */ /* 0x000fec0003800000 */
.L_x_14:
[----:B------:R-:W-:Y:S01]  /*32820*/  IADD3 R5, PT, PT, R5, 0x9, RZ ;  /* 0x0000000905057810 */ /* 0x000fe20007ffe0ff */
[----:B------:R-:W-:Y:S06]  /*32830*/  BRA `(.L_x_4) ;  /* 0x0000000c00a87947 */ /* 0x000fec0003800000 */
.L_x_13:
[----:B------:R-:W-:Y:S01]  /*32840*/  IADD3 R5, PT, PT, R5, 0x8, RZ ;  /* 0x0000000805057810 */ /* 0x000fe20007ffe0ff */
[----:B------:R-:W-:Y:S06]  /*32850*/  BRA `(.L_x_4) ;  /* 0x0000000c00a07947 */ /* 0x000fec0003800000 */
.L_x_12:
[----:B------:R-:W-:Y:S01]  /*32860*/  IADD3 R5, PT, PT, R5, 0x7, RZ ;  /* 0x0000000705057810 */ /* 0x000fe20007ffe0ff */
[----:B------:R-:W-:Y:S06]  /*32870*/  BRA `(.L_x_4) ;  /* 0x0000000c00987947 */ /* 0x000fec0003800000 */
.L_x_11:
[----:B------:R-:W-:Y:S01]  /*32880*/  IADD3 R5, PT, PT, R5, 0x6, RZ ;  /* 0x0000000605057810 */ /* 0x000fe20007ffe0ff */
[----:B------:R-:W-:Y:S06]  /*32890*/  BRA `(.L_x_4) ;  /* 0x0000000c00907947 */ /* 0x000fec0003800000 */
.L_x_10:
[----:B------:R-:W-:Y:S01]  /*328a0*/  IADD3 R5, PT, PT, R5, 0x5, RZ ;  /* 0x0000000505057810 */ /* 0x000fe20007ffe0ff */
[----:B------:R-:W-:Y:S06]  /*328b0*/  BRA `(.L_x_4) ;  /* 0x0000000c00887947 */ /* 0x000fec0003800000 */
.L_x_9:
[----:B------:R-:W-:Y:S01]  /*328c0*/  IADD3 R5, PT, PT, R5, 0x4, RZ ;  /* 0x0000000405057810 */ /* 0x000fe20007ffe0ff */
[----:B------:R-:W-:Y:S06]  /*328d0*/  BRA `(.L_x_4) ;  /* 0x0000000c00807947 */ /* 0x000fec0003800000 */
.L_x_8:
[----:B------:R-:W-:Y:S01]  /*328e0*/  IADD3 R5, PT, PT, R5, 0x3, RZ ;  /* 0x0000000305057810 */ /* 0x000fe20007ffe0ff */
[----:B------:R-:W-:Y:S06]  /*328f0*/  BRA `(.L_x_4) ;  /* 0x0000000c00787947 */ /* 0x000fec0003800000 */
.L_x_7:
[----:B------:R-:W-:Y:S01]  /*32900*/  IADD3 R5, PT, PT, R5, 0x2, RZ ;  /* 0x0000000205057810 */ /* 0x000fe20007ffe0ff */
[----:B------:R-:W-:Y:S06]  /*32910*/  BRA `(.L_x_4) ;  /* 0x0000000c00707947 */ /* 0x000fec0003800000 */
.L_x_6:
[----:B------:R-:W-:Y:S01]  /*32920*/  IADD3 R5, PT, PT, R5, 0x1, RZ ;  /* 0x0000000105057810 */ /* 0x000fe20007ffe0ff */
[----:B------:R-:W-:Y:S06]  /*32930*/  BRA `(.L_x_4) ;  /* 0x0000000c00687947 */ /* 0x000fec0003800000 */
.L_x_3:
[----:B------:R-:W-:Y:S01]  /*32940*/  UISETP.GE.AND UP0, UPT, UR7, 0x1, UPT ;  /* 0x000000010700788c */ /* 0x000fe2000bf06270 */
[----:B------:R-:W-:-:S08]  /*32950*/  MOV R5, RZ ;  /* 0x000000ff00057202 */ /* 0x000fd00000000f00 */
[----:B------:R-:W-:Y:S05]  /*32960*/  BRA.U !UP0, `(.L_x_4) ;  /* 0x0000000d085c7547 */ /* 0x000fea000b800000 */
[----:B------:R-:W-:Y:S01]  /*32970*/  FMUL R8, R2, R2 ;  /* 0x0000000202087220 */ /* 0x000fe20000400000 */
[----:B------:R-:W-:-:S04]  /*32980*/  FMUL R9, R4, R4 ;  /* 0x0000000404097220 */ /* 0x000fc80000400000 */
[----:B------:R-:W-:-:S05]  /*32990*/  FADD R5, R8, R9 ;  /* 0x0000000908057221 */ /* 0x000fca0000000000 */
[----:B------:R-:W-:Y:S01]  /*329a0*/  FSETP.GT.AND P0, PT, R5, 4, PT ;  /* 0x408000000500780b */ /* 0x000fe20003f04000 */
[----:B------:R-:W-:-:S12]  /*329b0*/  HFMA2 R5, -RZ, RZ, 0, 0 ;  /* 0x00000000ff057431 */ /* 0x000fd800000001ff */
[----:B------:R-:W-:Y:S05]  /*329c0*/  @P0 BRA `(.L_x_4) ;  /* 0x0000000c00440947 */ /* 0x000fea0003800000 */
[----:B------:R-:W-:Y:S01]  /*329d0*/  MOV R5, RZ ;  /* 0x000000ff00057202 */ /* 0x000fe20000000f00 */
[----:B------:R-:W0:Y:S01]  /*329e0*/  LDCU UR8, c[0x0][0x39c] ;  /* 0x00007380ff0877ac */ /* 0x000e220008000800 */
[----:B------:R-:W-:Y:S02]  /*329f0*/  MOV R7, R4 ;  /* 0x0000000400077202 */ /* 0x000fe40000000f00 */
[----:B------:R-:W-:Y:S01]  /*32a00*/  MOV R6, R2 ;  /* 0x0000000200067202 */ /* 0x000fe20000000f00 */
[----:B------:R-:W1:Y:S06]  /*32a10*/  LDCU UR7, c[0x0][0x39c] ;  /* 0x00007380ff0777ac */ /* 0x000e6c0008000800 */
.L_x_38:
[----:B------:R-:W-:Y:S01]  /*32a20*/  IADD3 R10, PT, PT, R5, 0x1, RZ ;  /* 0x00000001050a7810 */ /* 0x000fe20007ffe0ff */
[----:B------:R-:W-:Y:S01]  /*32a30*/  FADD R5, R6, R6 ;  /* 0x0000000606057221 */ /* 0x000fe20000000000 */
[----:B------:R-:W-:Y:S02]  /*32a40*/  FADD R9, -R9, R8 ;  /* 0x0000000809097221 */ /* 0x000fe40000000100 */
[----:B0-----:R-:W-:Y:S01]  /*32a50*/  ISETP.NE.AND P0, PT, R10, UR8, PT ;  /* 0x000000080a007c0c */ /* 0x001fe2000bf05270 */
[----:B------:R-:W-:Y:S01]  /*32a60*/  FFMA R7, R5, R7, R4 ;  /* 0x0000000705077223 */ /* 0x000fe20000000004 */
[----:B-1----:R-:W-:-:S11]  /*32a70*/  MOV R5, UR7 ;  /* 0x0000000700057c02 */ /* 0x002fd60008000f00 */
[----:B------:R-:W-:Y:S05]  /*32a80*/  @!P0 BRA `(.L_x_4) ;  /* 0x0000000c00148947 */ /* 0x000fea0003800000 */
[----:B------:R-:W-:Y:S01]  /*32a90*/  FADD R6, R2, R9 ;  /* 0x0000000902067221 */ /* 0x000fe20000000000 */
[----:B------:R-:W-:-:S03]  /*32aa0*/  FMUL R9, R7, R7 ;  /* 0x0000000707097220 */ /* 0x000fc60000400000 */
[----:B------:R-:W-:-:S04]  /*32ab0*/  FMUL R8, R6, R6 ;  /* 0x0000000606087220 */ /* 0x000fc80000400000 */
[----:B------:R-:W-:-:S05]  /*32ac0*/  FADD R5, R8, R9 ;  /* 0x0000000908057221 */ /* 0x000fca0000000000 */
[----:B------:R-:W-:Y:S02]  /*32ad0*/  FSETP.GT.AND P0, PT, R5, 4, PT ;  /* 0x408000000500780b */ /* 0x000fe40003f04000 */
[----:B------:R-:W-:-:S11]  /*32ae0*/  MOV R5, R10 ;  /* 0x0000000a00057202 */ /* 0x000fd60000000f00 */
[----:B------:R-:W-:Y:S05]  /*32af0*/  @!P0 BRA `(.L_x_38) ;  /* 0xfffffffc00c88947 */ /* 0x000fea000383ffff */
[----:B------:R-:W-:Y:S05]  /*32b00*/  BRA `(.L_x_4) ;  /* 0x0000000800f47947 */ /* 0x000fea0003800000 */
.L_x_5:
[----:B------:R-:W-:Y:S01]  /*32b10*/  FMUL R8, R2, R2 ;  /* 0x0000000202087220 */ /* 0x000fe20000400000 */
[----:B------:R-:W-:-:S04]  /*32b20*/  FMUL R9, R4, R4 ;  /* 0x0000000404097220 */ /* 0x000fc80000400000 */
[----:B------:R-:W-:-:S05]  /*32b30*/  FADD R5, R8, R9 ;  /* 0x0000000908057221 */ /* 0x000fca0000000000 */
[----:B------:R-:W-:Y:S01]  /*32b40*/  FSETP.GT.AND P0, PT, R5, 4, PT ;  /* 0x408000000500780b */ /* 0x000fe20003f04000 */
[----:B------:R-:W-:-:S12]  /*32b50*/  HFMA2 R5, -RZ, RZ, 0, 0 ;  /* 0x00000000ff057431 */ /* 0x000fd800000001ff */
[----:B------:R-:W-:Y:S05]  /*32b60*/  @P0 BRA `(.L_x_4) ;  /* 0x0000000800dc0947 */ /* 0x000fea0003800000 */
[----:B------:R-:W-:Y:S02]  /*32b70*/  MOV R5, RZ ;  /* 0x000000ff00057202 */ /* 0x000fe40000000f00 */
[----:B------:R-:W-:Y:S02]  /*32b80*/  MOV R7, R4 ;  /* 0x0000000400077202 */ /* 0x000fe40000000f00 */
[----:B------:R-:W-:-:S07]  /*32b90*/  MOV R6, R2 ;  /* 0x0000000200067202 */ /* 0x000fce0000000f00 */
.L_x_54:
        /* <DEDUP_REMOVED lines=140> */
[----:B------:R-:W-:-:S11]  /*33460*/  MOV R5, 0x2710 ;  /* 0x0000271000057802 */ /* 0x000fd60000000f00 */
        /* <DEDUP_REMOVED lines=10> */
.L_x_53:
[----:B------:R-:W-:Y:S01]  /*33510*/  IADD3 R5, PT, PT, R5, 0xf, RZ ;  /* 0x0000000f05057810 */ /* 0x000fe20007ffe0ff */
[----:B------:R-:W-:Y:S06]  /*33520*/  BRA `(.L_x_4) ;  /* 0x00000000006c7947 */ /* 0x000fec0003800000 */
.L_x_52:
[----:B------:R-:W-:Y:S01]  /*33530*/  IADD3 R5, PT, PT, R5, 0xe, RZ ;  /* 0x0000000e05057810 */ /* 0x000fe20007ffe0ff */
[----:B------:R-:W-:Y:S06]  /*33540*/  BRA `(.L_x_4) ;  /* 0x0000000000647947 */ /* 0x000fec0003800000 */
.L_x_51:
[----:B------:R-:W-:Y:S01]  /*33550*/  IADD3 R5, PT, PT, R5, 0xd, RZ ;  /* 0x0000000d05057810 */ /* 0x000fe20007ffe0ff */
[----:B------:R-:W-:Y:S06]  /*33560*/  BRA `(.L_x_4) ;  /* 0x00000000005c7947 */ /* 0x000fec0003800000 */
.L_x_50:
[----:B------:R-:W-:Y:S01]  /*33570*/  IADD3 R5, PT, PT, R5, 0xc, RZ ;  /* 0x0000000c05057810 */ /* 0x000fe20007ffe0ff */
[----:B------:R-:W-:Y:S06]  /*33580*/  BRA `(.L_x_4) ;  /* 0x0000000000547947 */ /* 0x000fec0003800000 */
.L_x_49:
[----:B------:R-:W-:Y:S01]  /*33590*/  IADD3 R5, PT, PT, R5, 0xb, RZ ;  /* 0x0000000b05057810 */ /* 0x000fe20007ffe0ff */
[----:B------:R-:W-:Y:S06]  /*335a0*/  BRA `(.L_x_4) ;  /* 0x00000000004c7947 */ /* 0x000fec0003800000 */
.L_x_48:
[----:B------:R-:W-:Y:S01]  /*335b0*/  IADD3 R5, PT, PT, R5, 0xa, RZ ;  /* 0x0000000a05057810 */ /* 0x000fe20007ffe0ff */
[----:B------:R-:W-:Y:S06]  /*335c0*/  BRA `(.L_x_4) ;  /* 0x0000000000447947 */ /* 0x000fec0003800000 */
.L_x_47:
[----:B------:R-:W-:Y:S01]  /*335d0*/  IADD3 R5, PT, PT, R5, 0x9, RZ ;  /* 0x0000000905057810 */ /* 0x000fe20007ffe0ff */
[----:B------:R-:W-:Y:S06]  /*335e0*/  BRA `(.L_x_4) ;  /* 0x00000000003c7947 */ /* 0x000fec0003800000 */
.L_x_46:
[----:B------:R-:W-:Y:S01]  /*335f0*/  IADD3 R5, PT, PT, R5, 0x8, RZ ;  /* 0x0000000805057810 */ /* 0x000fe20007ffe0ff */
[----:B------:R-:W-:Y:S06]  /*33600*/  BRA `(.L_x_4) ;  /* 0x0000000000347947 */ /* 0x000fec0003800000 */
.L_x_45:
[----:B------:R-:W-:Y:S01]  /*33610*/  IADD3 R5, PT, PT, R5, 0x7, RZ ;  /* 0x0000000705057810 */ /* 0x000fe20007ffe0ff */
[----:B------:R-:W-:Y:S06]  /*33620*/  BRA `(.L_x_4) ;  /* 0x00000000002c7947 */ /* 0x000fec0003800000 */
.L_x_44:
[----:B------:R-:W-:Y:S01]  /*33630*/  IADD3 R5, PT, PT, R5, 0x6, RZ ;  /* 0x0000000605057810 */ /* 0x000fe20007ffe0ff */
[----:B------:R-:W-:Y:S06]  /*33640*/  BRA `(.L_x_4) ;  /* 0x0000000000247947 */ /* 0x000fec0003800000 */
.L_x_43:
[----:B------:R-:W-:Y:S01]  /*33650*/  IADD3 R5, PT, PT, R5, 0x5, RZ ;  /* 0x0000000505057810 */ /* 0x000fe20007ffe0ff */
[----:B------:R-:W-:Y:S06]  /*33660*/  BRA `(.L_x_4) ;  /* 0x00000000001c7947 */ /* 0x000fec0003800000 */
.L_x_42:
[----:B------:R-:W-:Y:S01]  /*33670*/  IADD3 R5, PT, PT, R5, 0x4, RZ ;  /* 0x0000000405057810 */ /* 0x000fe20007ffe0ff */
[----:B------:R-:W-:Y:S06]  /*33680*/  BRA `(.L_x_4) ;  /* 0x0000000000147947 */ /* 0x000fec0003800000 */
.L_x_41:
[----:B------:R-:W-:Y:S01]  /*33690*/  IADD3 R5, PT, PT, R5, 0x3, RZ ;  /* 0x0000000305057810 */ /* 0x000fe20007ffe0ff */
[----:B------:R-:W-:Y:S06]  /*336a0*/  BRA `(.L_x_4) ;  /* 0x00000000000c7947 */ /* 0x000fec0003800000 */
.L_x_40:
[----:B------:R-:W-:Y:S01]  /*336b0*/  IADD3 R5, PT, PT, R5, 0x2, RZ ;  /* 0x0000000205057810 */ /* 0x000fe20007ffe0ff */
[----:B------:R-:W-:Y:S06]  /*336c0*/  BRA `(.L_x_4) ;  /* 0x0000000000047947 */ /* 0x000fec0003800000 */
.L_x_39:
[----:B------:R-:W-:-:S07]  /*336d0*/  IADD3 R5, PT, PT, R5, 0x1, RZ ;  /* 0x0000000105057810 */ /* 0x000fce0007ffe0ff */
.L_x_4:
[----:B------:R-:W-:Y:S05]  /*336e0*/  BSYNC.RECONVERGENT B0 ;  /* 0x0000000000007941 */ /* 0x000fea0003800200 */
.L_x_0:
[----:B------:R-:W0:Y:S01]  /*336f0*/  LDC.64 R6, c[0x0][0x380] ;  /* 0x0000e000ff067b82 */ /* 0x000e220000000a00 */
[----:B------:R-:W1:Y:S02]  /*33700*/  LDCU UR6, c[0x0][0x398] ;  /* 0x00007300ff0677ac */ /* 0x000e640008000800 */
[----:B-1----:R-:W-:-:S04]  /*33710*/  IMAD R3, R3, UR6, R0 ;  /* 0x0000000603037c24 */ /* 0x002fc8000f8e0200 */
[----:B0-----:R-:W-:-:S05]  /*33720*/  IMAD.WIDE R2, R3, 0x4, R6 ;  /* 0x0000000403027825 */ /* 0x001fca00078e0206 */
[----:B------:R-:W-:Y:S01]  /*33730*/  STG.E desc[UR4][R2.64], R5 ;  /* 0x0000000502007986 */ /* 0x000fe2000c101904 */
[----:B------:R-:W-:Y:S05]  /*33740*/  EXIT ;  /* 0x000000000000794d */ /* 0x000fea0003800000 */
.L_x_55:
[----:B------:R-:W-:-:S00]  /*33750*/  BRA `(.L_x_55) ;  /* 0xfffffffc00fc7947 */ /* 0x000fc0000383ffff */
[----:B------:R-:W-:-:S00]  /*33760*/  NOP ;  /* 0x0000000000007918 */ /* 0x000fc00000000000 */
        /* <DEDUP_REMOVED lines=9> */
.L_x_56:


//--------------------- .nv.shared.reserved.0     --------------------------
	.section	.nv.shared.reserved.0,"aw",@nobits
	.weak		__nv_reservedSMEM_offset_0_alias
	.size		__nv_reservedSMEM_offset_0_alias, 0, 64
	.other		__nv_reservedSMEM_offset_0_alias,@"STO_CUDA_RESERVED_SHARED STV_DEFAULT"
__nv_reservedSMEM_offset_0_alias:
	.zero		0
	.zero		64


//--------------------- .nv.constant0._Z12mandelKernelPiffffii --------------------------
	.section	.nv.constant0._Z12mandelKernelPiffffii,"a",@progbits
	.sectionflags	@""
	.align	4
.nv.constant0._Z12mandelKernelPiffffii:
	.zero		928


//--------------------- SYMBOLS --------------------------

	.type		.nv.reservedSmem.offset0,@object
	.size		.nv.reservedSmem.offset0,0x4
